//
// Generated by NVIDIA NVVM Compiler
//
// Compiler Build ID: CL-36424714
// Cuda compilation tools, release 13.0, V13.0.88
// Based on NVVM 20.0.0
//

.version 9.0
.target sm_100
.address_size 64


.func  (.param .b32 func_retval0) _Z5flopsi(
	.param .b32 _Z5flopsi_param_0
)
{
	.reg .b32 	%r<4>;
	.reg .b32 	%f<523>;

	ld.param.u32 	%r1, [_Z5flopsi_param_0];
	mov.u32 	%r2, %tid.x;
	cvt.rn.f32.u32 	%f1, %r2;
	mul.f32 	%f2, %f1, 0f308637BD;
	mov.u32 	%r3, %tid.y;
	cvt.rn.f32.u32 	%f3, %r3;
	mul.f32 	%f4, %f3, 0f308637BD;
	fma.rn.f32 	%f5, %f2, %f2, %f2;
	mul.f32 	%f6, %f4, %f4;
	fma.rn.f32 	%f7, %f2, %f2, %f4;
	fma.rn.f32 	%f8, %f4, %f2, %f6;
	mul.f32 	%f9, %f5, %f5;
	fma.rn.f32 	%f10, %f6, %f4, %f6;
	mul.f32 	%f11, %f7, %f7;
	fma.rn.f32 	%f12, %f6, %f6, %f9;
	mul.f32 	%f13, %f8, %f8;
	fma.rn.f32 	%f14, %f6, %f9, %f11;
	mul.f32 	%f15, %f10, %f10;
	fma.rn.f32 	%f16, %f11, %f9, %f13;
	mul.f32 	%f17, %f12, %f12;
	fma.rn.f32 	%f18, %f13, %f11, %f15;
	mul.f32 	%f19, %f14, %f14;
	fma.rn.f32 	%f20, %f13, %f15, %f17;
	mul.f32 	%f21, %f16, %f16;
	fma.rn.f32 	%f22, %f15, %f17, %f19;
	mul.f32 	%f23, %f18, %f18;
	fma.rn.f32 	%f24, %f17, %f19, %f21;
	mul.f32 	%f25, %f20, %f20;
	fma.rn.f32 	%f26, %f19, %f21, %f23;
	mul.f32 	%f27, %f22, %f22;
	fma.rn.f32 	%f28, %f21, %f23, %f25;
	mul.f32 	%f29, %f24, %f24;
	fma.rn.f32 	%f30, %f23, %f25, %f27;
	mul.f32 	%f31, %f26, %f26;
	fma.rn.f32 	%f32, %f25, %f27, %f29;
	mul.f32 	%f33, %f28, %f28;
	fma.rn.f32 	%f34, %f27, %f29, %f31;
	mul.f32 	%f35, %f30, %f30;
	fma.rn.f32 	%f36, %f29, %f31, %f33;
	mul.f32 	%f37, %f32, %f32;
	fma.rn.f32 	%f38, %f31, %f33, %f35;
	mul.f32 	%f39, %f34, %f34;
	fma.rn.f32 	%f40, %f33, %f35, %f37;
	mul.f32 	%f41, %f36, %f36;
	fma.rn.f32 	%f42, %f35, %f37, %f39;
	mul.f32 	%f43, %f38, %f38;
	fma.rn.f32 	%f44, %f37, %f39, %f41;
	mul.f32 	%f45, %f40, %f40;
	fma.rn.f32 	%f46, %f39, %f41, %f43;
	mul.f32 	%f47, %f42, %f42;
	fma.rn.f32 	%f48, %f41, %f43, %f45;
	mul.f32 	%f49, %f44, %f44;
	fma.rn.f32 	%f50, %f43, %f45, %f47;
	mul.f32 	%f51, %f46, %f46;
	fma.rn.f32 	%f52, %f45, %f47, %f49;
	mul.f32 	%f53, %f48, %f48;
	fma.rn.f32 	%f54, %f47, %f49, %f51;
	mul.f32 	%f55, %f50, %f50;
	fma.rn.f32 	%f56, %f49, %f51, %f53;
	mul.f32 	%f57, %f52, %f52;
	fma.rn.f32 	%f58, %f51, %f53, %f55;
	mul.f32 	%f59, %f54, %f54;
	fma.rn.f32 	%f60, %f53, %f55, %f57;
	mul.f32 	%f61, %f56, %f56;
	fma.rn.f32 	%f62, %f55, %f57, %f59;
	mul.f32 	%f63, %f58, %f58;
	fma.rn.f32 	%f64, %f57, %f59, %f61;
	mul.f32 	%f65, %f60, %f60;
	fma.rn.f32 	%f66, %f59, %f61, %f63;
	mul.f32 	%f67, %f62, %f62;
	fma.rn.f32 	%f68, %f61, %f63, %f65;
	mul.f32 	%f69, %f64, %f64;
	fma.rn.f32 	%f70, %f63, %f65, %f67;
	mul.f32 	%f71, %f66, %f66;
	fma.rn.f32 	%f72, %f65, %f67, %f69;
	mul.f32 	%f73, %f68, %f68;
	fma.rn.f32 	%f74, %f67, %f69, %f71;
	mul.f32 	%f75, %f70, %f70;
	fma.rn.f32 	%f76, %f69, %f71, %f73;
	mul.f32 	%f77, %f72, %f72;
	fma.rn.f32 	%f78, %f71, %f73, %f75;
	mul.f32 	%f79, %f74, %f74;
	fma.rn.f32 	%f80, %f73, %f75, %f77;
	mul.f32 	%f81, %f76, %f76;
	fma.rn.f32 	%f82, %f75, %f77, %f79;
	mul.f32 	%f83, %f78, %f78;
	fma.rn.f32 	%f84, %f77, %f79, %f81;
	mul.f32 	%f85, %f80, %f80;
	fma.rn.f32 	%f86, %f79, %f81, %f83;
	mul.f32 	%f87, %f82, %f82;
	fma.rn.f32 	%f88, %f81, %f83, %f85;
	mul.f32 	%f89, %f84, %f84;
	fma.rn.f32 	%f90, %f83, %f85, %f87;
	mul.f32 	%f91, %f86, %f86;
	fma.rn.f32 	%f92, %f85, %f87, %f89;
	mul.f32 	%f93, %f88, %f88;
	fma.rn.f32 	%f94, %f87, %f89, %f91;
	mul.f32 	%f95, %f90, %f90;
	fma.rn.f32 	%f96, %f89, %f91, %f93;
	mul.f32 	%f97, %f92, %f92;
	fma.rn.f32 	%f98, %f91, %f93, %f95;
	mul.f32 	%f99, %f94, %f94;
	fma.rn.f32 	%f100, %f93, %f95, %f97;
	mul.f32 	%f101, %f96, %f96;
	fma.rn.f32 	%f102, %f95, %f97, %f99;
	mul.f32 	%f103, %f98, %f98;
	fma.rn.f32 	%f104, %f97, %f99, %f101;
	mul.f32 	%f105, %f100, %f100;
	fma.rn.f32 	%f106, %f99, %f101, %f103;
	mul.f32 	%f107, %f102, %f102;
	fma.rn.f32 	%f108, %f101, %f103, %f105;
	mul.f32 	%f109, %f104, %f104;
	fma.rn.f32 	%f110, %f103, %f105, %f107;
	mul.f32 	%f111, %f106, %f106;
	fma.rn.f32 	%f112, %f105, %f107, %f109;
	mul.f32 	%f113, %f108, %f108;
	fma.rn.f32 	%f114, %f107, %f109, %f111;
	mul.f32 	%f115, %f110, %f110;
	fma.rn.f32 	%f116, %f109, %f111, %f113;
	mul.f32 	%f117, %f112, %f112;
	fma.rn.f32 	%f118, %f111, %f113, %f115;
	mul.f32 	%f119, %f114, %f114;
	fma.rn.f32 	%f120, %f113, %f115, %f117;
	mul.f32 	%f121, %f116, %f116;
	fma.rn.f32 	%f122, %f115, %f117, %f119;
	mul.f32 	%f123, %f118, %f118;
	fma.rn.f32 	%f124, %f117, %f119, %f121;
	mul.f32 	%f125, %f120, %f120;
	fma.rn.f32 	%f126, %f119, %f121, %f123;
	mul.f32 	%f127, %f122, %f122;
	fma.rn.f32 	%f128, %f121, %f123, %f125;
	mul.f32 	%f129, %f124, %f124;
	fma.rn.f32 	%f130, %f123, %f125, %f127;
	mul.f32 	%f131, %f126, %f126;
	fma.rn.f32 	%f132, %f125, %f127, %f129;
	mul.f32 	%f133, %f128, %f128;
	fma.rn.f32 	%f134, %f127, %f129, %f131;
	mul.f32 	%f135, %f130, %f130;
	fma.rn.f32 	%f136, %f129, %f131, %f133;
	mul.f32 	%f137, %f132, %f132;
	fma.rn.f32 	%f138, %f131, %f133, %f135;
	mul.f32 	%f139, %f134, %f134;
	fma.rn.f32 	%f140, %f133, %f135, %f137;
	mul.f32 	%f141, %f136, %f136;
	fma.rn.f32 	%f142, %f135, %f137, %f139;
	mul.f32 	%f143, %f138, %f138;
	fma.rn.f32 	%f144, %f137, %f139, %f141;
	mul.f32 	%f145, %f140, %f140;
	fma.rn.f32 	%f146, %f139, %f141, %f143;
	mul.f32 	%f147, %f142, %f142;
	fma.rn.f32 	%f148, %f141, %f143, %f145;
	mul.f32 	%f149, %f144, %f144;
	fma.rn.f32 	%f150, %f143, %f145, %f147;
	mul.f32 	%f151, %f146, %f146;
	fma.rn.f32 	%f152, %f145, %f147, %f149;
	mul.f32 	%f153, %f148, %f148;
	fma.rn.f32 	%f154, %f147, %f149, %f151;
	mul.f32 	%f155, %f150, %f150;
	fma.rn.f32 	%f156, %f149, %f151, %f153;
	mul.f32 	%f157, %f152, %f152;
	fma.rn.f32 	%f158, %f151, %f153, %f155;
	mul.f32 	%f159, %f154, %f154;
	fma.rn.f32 	%f160, %f153, %f155, %f157;
	mul.f32 	%f161, %f156, %f156;
	fma.rn.f32 	%f162, %f155, %f157, %f159;
	mul.f32 	%f163, %f158, %f158;
	fma.rn.f32 	%f164, %f157, %f159, %f161;
	mul.f32 	%f165, %f160, %f160;
	fma.rn.f32 	%f166, %f159, %f161, %f163;
	mul.f32 	%f167, %f162, %f162;
	fma.rn.f32 	%f168, %f161, %f163, %f165;
	mul.f32 	%f169, %f164, %f164;
	fma.rn.f32 	%f170, %f163, %f165, %f167;
	mul.f32 	%f171, %f166, %f166;
	fma.rn.f32 	%f172, %f165, %f167, %f169;
	mul.f32 	%f173, %f168, %f168;
	fma.rn.f32 	%f174, %f167, %f169, %f171;
	mul.f32 	%f175, %f170, %f170;
	fma.rn.f32 	%f176, %f169, %f171, %f173;
	mul.f32 	%f177, %f172, %f172;
	fma.rn.f32 	%f178, %f171, %f173, %f175;
	mul.f32 	%f179, %f174, %f174;
	fma.rn.f32 	%f180, %f173, %f175, %f177;
	mul.f32 	%f181, %f176, %f176;
	fma.rn.f32 	%f182, %f175, %f177, %f179;
	mul.f32 	%f183, %f178, %f178;
	fma.rn.f32 	%f184, %f177, %f179, %f181;
	mul.f32 	%f185, %f180, %f180;
	fma.rn.f32 	%f186, %f179, %f181, %f183;
	mul.f32 	%f187, %f182, %f182;
	fma.rn.f32 	%f188, %f181, %f183, %f185;
	mul.f32 	%f189, %f184, %f184;
	fma.rn.f32 	%f190, %f183, %f185, %f187;
	mul.f32 	%f191, %f186, %f186;
	fma.rn.f32 	%f192, %f185, %f187, %f189;
	mul.f32 	%f193, %f188, %f188;
	fma.rn.f32 	%f194, %f187, %f189, %f191;
	mul.f32 	%f195, %f190, %f190;
	fma.rn.f32 	%f196, %f189, %f191, %f193;
	mul.f32 	%f197, %f192, %f192;
	fma.rn.f32 	%f198, %f191, %f193, %f195;
	mul.f32 	%f199, %f194, %f194;
	fma.rn.f32 	%f200, %f193, %f195, %f197;
	mul.f32 	%f201, %f196, %f196;
	fma.rn.f32 	%f202, %f195, %f197, %f199;
	mul.f32 	%f203, %f198, %f198;
	fma.rn.f32 	%f204, %f197, %f199, %f201;
	mul.f32 	%f205, %f200, %f200;
	fma.rn.f32 	%f206, %f199, %f201, %f203;
	mul.f32 	%f207, %f202, %f202;
	fma.rn.f32 	%f208, %f201, %f203, %f205;
	mul.f32 	%f209, %f204, %f204;
	fma.rn.f32 	%f210, %f203, %f205, %f207;
	mul.f32 	%f211, %f206, %f206;
	fma.rn.f32 	%f212, %f205, %f207, %f209;
	mul.f32 	%f213, %f208, %f208;
	fma.rn.f32 	%f214, %f207, %f209, %f211;
	mul.f32 	%f215, %f210, %f210;
	fma.rn.f32 	%f216, %f209, %f211, %f213;
	mul.f32 	%f217, %f212, %f212;
	fma.rn.f32 	%f218, %f211, %f213, %f215;
	mul.f32 	%f219, %f214, %f214;
	fma.rn.f32 	%f220, %f213, %f215, %f217;
	mul.f32 	%f221, %f216, %f216;
	fma.rn.f32 	%f222, %f215, %f217, %f219;
	mul.f32 	%f223, %f218, %f218;
	fma.rn.f32 	%f224, %f217, %f219, %f221;
	mul.f32 	%f225, %f220, %f220;
	fma.rn.f32 	%f226, %f219, %f221, %f223;
	mul.f32 	%f227, %f222, %f222;
	fma.rn.f32 	%f228, %f221, %f223, %f225;
	mul.f32 	%f229, %f224, %f224;
	fma.rn.f32 	%f230, %f223, %f225, %f227;
	mul.f32 	%f231, %f226, %f226;
	fma.rn.f32 	%f232, %f225, %f227, %f229;
	mul.f32 	%f233, %f228, %f228;
	fma.rn.f32 	%f234, %f227, %f229, %f231;
	mul.f32 	%f235, %f230, %f230;
	fma.rn.f32 	%f236, %f229, %f231, %f233;
	mul.f32 	%f237, %f232, %f232;
	fma.rn.f32 	%f238, %f231, %f233, %f235;
	mul.f32 	%f239, %f234, %f234;
	fma.rn.f32 	%f240, %f233, %f235, %f237;
	mul.f32 	%f241, %f236, %f236;
	fma.rn.f32 	%f242, %f235, %f237, %f239;
	mul.f32 	%f243, %f238, %f238;
	fma.rn.f32 	%f244, %f237, %f239, %f241;
	mul.f32 	%f245, %f240, %f240;
	fma.rn.f32 	%f246, %f239, %f241, %f243;
	mul.f32 	%f247, %f242, %f242;
	fma.rn.f32 	%f248, %f241, %f243, %f245;
	mul.f32 	%f249, %f244, %f244;
	fma.rn.f32 	%f250, %f243, %f245, %f247;
	mul.f32 	%f251, %f246, %f246;
	fma.rn.f32 	%f252, %f245, %f247, %f249;
	mul.f32 	%f253, %f248, %f248;
	fma.rn.f32 	%f254, %f247, %f249, %f251;
	mul.f32 	%f255, %f250, %f250;
	fma.rn.f32 	%f256, %f249, %f251, %f253;
	mul.f32 	%f257, %f252, %f252;
	fma.rn.f32 	%f258, %f251, %f253, %f255;
	mul.f32 	%f259, %f254, %f254;
	fma.rn.f32 	%f260, %f253, %f255, %f257;
	mul.f32 	%f261, %f256, %f256;
	fma.rn.f32 	%f262, %f255, %f257, %f259;
	mul.f32 	%f263, %f258, %f258;
	fma.rn.f32 	%f264, %f257, %f259, %f261;
	mul.f32 	%f265, %f260, %f260;
	fma.rn.f32 	%f266, %f259, %f261, %f263;
	mul.f32 	%f267, %f262, %f262;
	fma.rn.f32 	%f268, %f261, %f263, %f265;
	mul.f32 	%f269, %f264, %f264;
	fma.rn.f32 	%f270, %f263, %f265, %f267;
	mul.f32 	%f271, %f266, %f266;
	fma.rn.f32 	%f272, %f265, %f267, %f269;
	mul.f32 	%f273, %f268, %f268;
	fma.rn.f32 	%f274, %f267, %f269, %f271;
	mul.f32 	%f275, %f270, %f270;
	fma.rn.f32 	%f276, %f269, %f271, %f273;
	mul.f32 	%f277, %f272, %f272;
	fma.rn.f32 	%f278, %f271, %f273, %f275;
	mul.f32 	%f279, %f274, %f274;
	fma.rn.f32 	%f280, %f273, %f275, %f277;
	mul.f32 	%f281, %f276, %f276;
	fma.rn.f32 	%f282, %f275, %f277, %f279;
	mul.f32 	%f283, %f278, %f278;
	fma.rn.f32 	%f284, %f277, %f279, %f281;
	mul.f32 	%f285, %f280, %f280;
	fma.rn.f32 	%f286, %f279, %f281, %f283;
	mul.f32 	%f287, %f282, %f282;
	fma.rn.f32 	%f288, %f281, %f283, %f285;
	mul.f32 	%f289, %f284, %f284;
	fma.rn.f32 	%f290, %f283, %f285, %f287;
	mul.f32 	%f291, %f286, %f286;
	fma.rn.f32 	%f292, %f285, %f287, %f289;
	mul.f32 	%f293, %f288, %f288;
	fma.rn.f32 	%f294, %f287, %f289, %f291;
	mul.f32 	%f295, %f290, %f290;
	fma.rn.f32 	%f296, %f289, %f291, %f293;
	mul.f32 	%f297, %f292, %f292;
	fma.rn.f32 	%f298, %f291, %f293, %f295;
	mul.f32 	%f299, %f294, %f294;
	fma.rn.f32 	%f300, %f293, %f295, %f297;
	mul.f32 	%f301, %f296, %f296;
	fma.rn.f32 	%f302, %f295, %f297, %f299;
	mul.f32 	%f303, %f298, %f298;
	fma.rn.f32 	%f304, %f297, %f299, %f301;
	mul.f32 	%f305, %f300, %f300;
	fma.rn.f32 	%f306, %f299, %f301, %f303;
	mul.f32 	%f307, %f302, %f302;
	fma.rn.f32 	%f308, %f301, %f303, %f305;
	mul.f32 	%f309, %f304, %f304;
	fma.rn.f32 	%f310, %f303, %f305, %f307;
	mul.f32 	%f311, %f306, %f306;
	fma.rn.f32 	%f312, %f305, %f307, %f309;
	mul.f32 	%f313, %f308, %f308;
	fma.rn.f32 	%f314, %f307, %f309, %f311;
	mul.f32 	%f315, %f310, %f310;
	fma.rn.f32 	%f316, %f309, %f311, %f313;
	mul.f32 	%f317, %f312, %f312;
	fma.rn.f32 	%f318, %f311, %f313, %f315;
	mul.f32 	%f319, %f314, %f314;
	fma.rn.f32 	%f320, %f313, %f315, %f317;
	mul.f32 	%f321, %f316, %f316;
	fma.rn.f32 	%f322, %f315, %f317, %f319;
	mul.f32 	%f323, %f318, %f318;
	fma.rn.f32 	%f324, %f317, %f319, %f321;
	mul.f32 	%f325, %f320, %f320;
	fma.rn.f32 	%f326, %f319, %f321, %f323;
	mul.f32 	%f327, %f322, %f322;
	fma.rn.f32 	%f328, %f321, %f323, %f325;
	mul.f32 	%f329, %f324, %f324;
	fma.rn.f32 	%f330, %f323, %f325, %f327;
	mul.f32 	%f331, %f326, %f326;
	fma.rn.f32 	%f332, %f325, %f327, %f329;
	mul.f32 	%f333, %f328, %f328;
	fma.rn.f32 	%f334, %f327, %f329, %f331;
	mul.f32 	%f335, %f330, %f330;
	fma.rn.f32 	%f336, %f329, %f331, %f333;
	mul.f32 	%f337, %f332, %f332;
	fma.rn.f32 	%f338, %f331, %f333, %f335;
	mul.f32 	%f339, %f334, %f334;
	fma.rn.f32 	%f340, %f333, %f335, %f337;
	mul.f32 	%f341, %f336, %f336;
	fma.rn.f32 	%f342, %f335, %f337, %f339;
	mul.f32 	%f343, %f338, %f338;
	fma.rn.f32 	%f344, %f337, %f339, %f341;
	mul.f32 	%f345, %f340, %f340;
	fma.rn.f32 	%f346, %f339, %f341, %f343;
	mul.f32 	%f347, %f342, %f342;
	fma.rn.f32 	%f348, %f341, %f343, %f345;
	mul.f32 	%f349, %f344, %f344;
	fma.rn.f32 	%f350, %f343, %f345, %f347;
	mul.f32 	%f351, %f346, %f346;
	fma.rn.f32 	%f352, %f345, %f347, %f349;
	mul.f32 	%f353, %f348, %f348;
	fma.rn.f32 	%f354, %f347, %f349, %f351;
	mul.f32 	%f355, %f350, %f350;
	fma.rn.f32 	%f356, %f349, %f351, %f353;
	mul.f32 	%f357, %f352, %f352;
	fma.rn.f32 	%f358, %f351, %f353, %f355;
	mul.f32 	%f359, %f354, %f354;
	fma.rn.f32 	%f360, %f353, %f355, %f357;
	mul.f32 	%f361, %f356, %f356;
	fma.rn.f32 	%f362, %f355, %f357, %f359;
	mul.f32 	%f363, %f358, %f358;
	fma.rn.f32 	%f364, %f357, %f359, %f361;
	mul.f32 	%f365, %f360, %f360;
	fma.rn.f32 	%f366, %f359, %f361, %f363;
	mul.f32 	%f367, %f362, %f362;
	fma.rn.f32 	%f368, %f361, %f363, %f365;
	mul.f32 	%f369, %f364, %f364;
	fma.rn.f32 	%f370, %f363, %f365, %f367;
	mul.f32 	%f371, %f366, %f366;
	fma.rn.f32 	%f372, %f365, %f367, %f369;
	mul.f32 	%f373, %f368, %f368;
	fma.rn.f32 	%f374, %f367, %f369, %f371;
	mul.f32 	%f375, %f370, %f370;
	fma.rn.f32 	%f376, %f369, %f371, %f373;
	mul.f32 	%f377, %f372, %f372;
	fma.rn.f32 	%f378, %f371, %f373, %f375;
	mul.f32 	%f379, %f374, %f374;
	fma.rn.f32 	%f380, %f373, %f375, %f377;
	mul.f32 	%f381, %f376, %f376;
	fma.rn.f32 	%f382, %f375, %f377, %f379;
	mul.f32 	%f383, %f378, %f378;
	fma.rn.f32 	%f384, %f377, %f379, %f381;
	mul.f32 	%f385, %f380, %f380;
	fma.rn.f32 	%f386, %f379, %f381, %f383;
	mul.f32 	%f387, %f382, %f382;
	fma.rn.f32 	%f388, %f381, %f383, %f385;
	mul.f32 	%f389, %f384, %f384;
	fma.rn.f32 	%f390, %f383, %f385, %f387;
	mul.f32 	%f391, %f386, %f386;
	fma.rn.f32 	%f392, %f385, %f387, %f389;
	mul.f32 	%f393, %f388, %f388;
	fma.rn.f32 	%f394, %f387, %f389, %f391;
	mul.f32 	%f395, %f390, %f390;
	fma.rn.f32 	%f396, %f389, %f391, %f393;
	mul.f32 	%f397, %f392, %f392;
	fma.rn.f32 	%f398, %f391, %f393, %f395;
	mul.f32 	%f399, %f394, %f394;
	fma.rn.f32 	%f400, %f393, %f395, %f397;
	mul.f32 	%f401, %f396, %f396;
	fma.rn.f32 	%f402, %f395, %f397, %f399;
	mul.f32 	%f403, %f398, %f398;
	fma.rn.f32 	%f404, %f397, %f399, %f401;
	mul.f32 	%f405, %f400, %f400;
	fma.rn.f32 	%f406, %f399, %f401, %f403;
	mul.f32 	%f407, %f402, %f402;
	fma.rn.f32 	%f408, %f401, %f403, %f405;
	mul.f32 	%f409, %f404, %f404;
	fma.rn.f32 	%f410, %f403, %f405, %f407;
	mul.f32 	%f411, %f406, %f406;
	fma.rn.f32 	%f412, %f405, %f407, %f409;
	mul.f32 	%f413, %f408, %f408;
	fma.rn.f32 	%f414, %f407, %f409, %f411;
	mul.f32 	%f415, %f410, %f410;
	fma.rn.f32 	%f416, %f409, %f411, %f413;
	mul.f32 	%f417, %f412, %f412;
	fma.rn.f32 	%f418, %f411, %f413, %f415;
	mul.f32 	%f419, %f414, %f414;
	fma.rn.f32 	%f420, %f413, %f415, %f417;
	mul.f32 	%f421, %f416, %f416;
	fma.rn.f32 	%f422, %f415, %f417, %f419;
	mul.f32 	%f423, %f418, %f418;
	fma.rn.f32 	%f424, %f417, %f419, %f421;
	mul.f32 	%f425, %f420, %f420;
	fma.rn.f32 	%f426, %f419, %f421, %f423;
	mul.f32 	%f427, %f422, %f422;
	fma.rn.f32 	%f428, %f421, %f423, %f425;
	mul.f32 	%f429, %f424, %f424;
	fma.rn.f32 	%f430, %f423, %f425, %f427;
	mul.f32 	%f431, %f426, %f426;
	fma.rn.f32 	%f432, %f425, %f427, %f429;
	mul.f32 	%f433, %f428, %f428;
	fma.rn.f32 	%f434, %f427, %f429, %f431;
	mul.f32 	%f435, %f430, %f430;
	fma.rn.f32 	%f436, %f429, %f431, %f433;
	mul.f32 	%f437, %f432, %f432;
	fma.rn.f32 	%f438, %f431, %f433, %f435;
	mul.f32 	%f439, %f434, %f434;
	fma.rn.f32 	%f440, %f433, %f435, %f437;
	mul.f32 	%f441, %f436, %f436;
	fma.rn.f32 	%f442, %f435, %f437, %f439;
	mul.f32 	%f443, %f438, %f438;
	fma.rn.f32 	%f444, %f437, %f439, %f441;
	mul.f32 	%f445, %f440, %f440;
	fma.rn.f32 	%f446, %f439, %f441, %f443;
	mul.f32 	%f447, %f442, %f442;
	fma.rn.f32 	%f448, %f441, %f443, %f445;
	mul.f32 	%f449, %f444, %f444;
	fma.rn.f32 	%f450, %f443, %f445, %f447;
	mul.f32 	%f451, %f446, %f446;
	fma.rn.f32 	%f452, %f445, %f447, %f449;
	mul.f32 	%f453, %f448, %f448;
	fma.rn.f32 	%f454, %f447, %f449, %f451;
	mul.f32 	%f455, %f450, %f450;
	fma.rn.f32 	%f456, %f449, %f451, %f453;
	mul.f32 	%f457, %f452, %f452;
	fma.rn.f32 	%f458, %f451, %f453, %f455;
	mul.f32 	%f459, %f454, %f454;
	fma.rn.f32 	%f460, %f453, %f455, %f457;
	mul.f32 	%f461, %f456, %f456;
	fma.rn.f32 	%f462, %f455, %f457, %f459;
	mul.f32 	%f463, %f458, %f458;
	fma.rn.f32 	%f464, %f457, %f459, %f461;
	mul.f32 	%f465, %f460, %f460;
	fma.rn.f32 	%f466, %f459, %f461, %f463;
	mul.f32 	%f467, %f462, %f462;
	fma.rn.f32 	%f468, %f461, %f463, %f465;
	mul.f32 	%f469, %f464, %f464;
	fma.rn.f32 	%f470, %f463, %f465, %f467;
	mul.f32 	%f471, %f466, %f466;
	fma.rn.f32 	%f472, %f465, %f467, %f469;
	mul.f32 	%f473, %f468, %f468;
	fma.rn.f32 	%f474, %f467, %f469, %f471;
	mul.f32 	%f475, %f470, %f470;
	fma.rn.f32 	%f476, %f469, %f471, %f473;
	mul.f32 	%f477, %f472, %f472;
	fma.rn.f32 	%f478, %f471, %f473, %f475;
	mul.f32 	%f479, %f474, %f474;
	fma.rn.f32 	%f480, %f473, %f475, %f477;
	mul.f32 	%f481, %f476, %f476;
	fma.rn.f32 	%f482, %f475, %f477, %f479;
	mul.f32 	%f483, %f478, %f478;
	fma.rn.f32 	%f484, %f477, %f479, %f481;
	mul.f32 	%f485, %f480, %f480;
	fma.rn.f32 	%f486, %f479, %f481, %f483;
	mul.f32 	%f487, %f482, %f482;
	fma.rn.f32 	%f488, %f481, %f483, %f485;
	mul.f32 	%f489, %f484, %f484;
	fma.rn.f32 	%f490, %f483, %f485, %f487;
	mul.f32 	%f491, %f486, %f486;
	fma.rn.f32 	%f492, %f485, %f487, %f489;
	mul.f32 	%f493, %f488, %f488;
	fma.rn.f32 	%f494, %f487, %f489, %f491;
	mul.f32 	%f495, %f490, %f490;
	fma.rn.f32 	%f496, %f489, %f491, %f493;
	mul.f32 	%f497, %f492, %f492;
	fma.rn.f32 	%f498, %f491, %f493, %f495;
	mul.f32 	%f499, %f494, %f494;
	fma.rn.f32 	%f500, %f493, %f495, %f497;
	mul.f32 	%f501, %f496, %f496;
	fma.rn.f32 	%f502, %f495, %f497, %f499;
	mul.f32 	%f503, %f498, %f498;
	fma.rn.f32 	%f504, %f497, %f499, %f501;
	mul.f32 	%f505, %f500, %f500;
	fma.rn.f32 	%f506, %f499, %f501, %f503;
	mul.f32 	%f507, %f502, %f502;
	fma.rn.f32 	%f508, %f501, %f503, %f505;
	mul.f32 	%f509, %f504, %f504;
	fma.rn.f32 	%f510, %f503, %f505, %f507;
	fma.rn.f32 	%f511, %f505, %f507, %f509;
	mul.f32 	%f512, %f507, %f509;
	fma.rn.f32 	%f513, %f506, %f506, %f512;
	add.f32 	%f514, %f509, %f507;
	fma.rn.f32 	%f515, %f506, %f506, %f514;
	fma.rn.f32 	%f516, %f508, %f508, %f515;
	fma.rn.f32 	%f517, %f510, %f510, %f516;
	add.f32 	%f518, %f510, %f517;
	add.f32 	%f519, %f511, %f518;
	add.f32 	%f520, %f513, %f519;
	cvt.rn.f32.s32 	%f521, %r1;
	add.f32 	%f522, %f520, %f521;
	st.param.f32 	[func_retval0], %f522;
	ret;

}
	// .globl	_Z18branch_perf_kernelPfi
.visible .entry _Z18branch_perf_kernelPfi(
	.param .u64 .ptr .align 1 _Z18branch_perf_kernelPfi_param_0,
	.param .u32 _Z18branch_perf_kernelPfi_param_1
)
{
	.reg .pred 	%p<48>;
	.reg .b32 	%r<32>;
	.reg .b32 	%f<13043>;
	.reg .b64 	%rd<5>;

	ld.param.u64 	%rd1, [_Z18branch_perf_kernelPfi_param_0];
	ld.param.u32 	%r3, [_Z18branch_perf_kernelPfi_param_1];
	mov.u32 	%r1, %tid.x;
	rem.s32 	%r2, %r1, %r3;
	mov.f32 	%f13042, 0f00000000;
	setp.gt.s32 	%p1, %r2, 15;
	@%p1 bra 	$L__BB1_32;
	setp.gt.s32 	%p25, %r2, 7;
	@%p25 bra 	$L__BB1_17;
	setp.gt.s32 	%p37, %r2, 3;
	@%p37 bra 	$L__BB1_10;
	setp.gt.s32 	%p43, %r2, 1;
	@%p43 bra 	$L__BB1_7;
	setp.eq.s32 	%p46, %r2, 0;
	@%p46 bra 	$L__BB1_63;
	setp.eq.s32 	%p47, %r2, 1;
	@%p47 bra 	$L__BB1_6;
	bra.uni 	$L__BB1_79;
$L__BB1_6:
	cvt.rn.f32.u32 	%f12002, %r1;
	mul.f32 	%f12003, %f12002, 0f308637BD;
	mov.u32 	%r27, %tid.y;
	cvt.rn.f32.u32 	%f12004, %r27;
	mul.f32 	%f12005, %f12004, 0f308637BD;
	fma.rn.f32 	%f12006, %f12003, %f12003, %f12003;
	mul.f32 	%f12007, %f12005, %f12005;
	fma.rn.f32 	%f12008, %f12003, %f12003, %f12005;
	fma.rn.f32 	%f12009, %f12005, %f12003, %f12007;
	mul.f32 	%f12010, %f12006, %f12006;
	fma.rn.f32 	%f12011, %f12007, %f12005, %f12007;
	mul.f32 	%f12012, %f12008, %f12008;
	fma.rn.f32 	%f12013, %f12007, %f12007, %f12010;
	mul.f32 	%f12014, %f12009, %f12009;
	fma.rn.f32 	%f12015, %f12007, %f12010, %f12012;
	mul.f32 	%f12016, %f12011, %f12011;
	fma.rn.f32 	%f12017, %f12012, %f12010, %f12014;
	mul.f32 	%f12018, %f12013, %f12013;
	fma.rn.f32 	%f12019, %f12014, %f12012, %f12016;
	mul.f32 	%f12020, %f12015, %f12015;
	fma.rn.f32 	%f12021, %f12014, %f12016, %f12018;
	mul.f32 	%f12022, %f12017, %f12017;
	fma.rn.f32 	%f12023, %f12016, %f12018, %f12020;
	mul.f32 	%f12024, %f12019, %f12019;
	fma.rn.f32 	%f12025, %f12018, %f12020, %f12022;
	mul.f32 	%f12026, %f12021, %f12021;
	fma.rn.f32 	%f12027, %f12020, %f12022, %f12024;
	mul.f32 	%f12028, %f12023, %f12023;
	fma.rn.f32 	%f12029, %f12022, %f12024, %f12026;
	mul.f32 	%f12030, %f12025, %f12025;
	fma.rn.f32 	%f12031, %f12024, %f12026, %f12028;
	mul.f32 	%f12032, %f12027, %f12027;
	fma.rn.f32 	%f12033, %f12026, %f12028, %f12030;
	mul.f32 	%f12034, %f12029, %f12029;
	fma.rn.f32 	%f12035, %f12028, %f12030, %f12032;
	mul.f32 	%f12036, %f12031, %f12031;
	fma.rn.f32 	%f12037, %f12030, %f12032, %f12034;
	mul.f32 	%f12038, %f12033, %f12033;
	fma.rn.f32 	%f12039, %f12032, %f12034, %f12036;
	mul.f32 	%f12040, %f12035, %f12035;
	fma.rn.f32 	%f12041, %f12034, %f12036, %f12038;
	mul.f32 	%f12042, %f12037, %f12037;
	fma.rn.f32 	%f12043, %f12036, %f12038, %f12040;
	mul.f32 	%f12044, %f12039, %f12039;
	fma.rn.f32 	%f12045, %f12038, %f12040, %f12042;
	mul.f32 	%f12046, %f12041, %f12041;
	fma.rn.f32 	%f12047, %f12040, %f12042, %f12044;
	mul.f32 	%f12048, %f12043, %f12043;
	fma.rn.f32 	%f12049, %f12042, %f12044, %f12046;
	mul.f32 	%f12050, %f12045, %f12045;
	fma.rn.f32 	%f12051, %f12044, %f12046, %f12048;
	mul.f32 	%f12052, %f12047, %f12047;
	fma.rn.f32 	%f12053, %f12046, %f12048, %f12050;
	mul.f32 	%f12054, %f12049, %f12049;
	fma.rn.f32 	%f12055, %f12048, %f12050, %f12052;
	mul.f32 	%f12056, %f12051, %f12051;
	fma.rn.f32 	%f12057, %f12050, %f12052, %f12054;
	mul.f32 	%f12058, %f12053, %f12053;
	fma.rn.f32 	%f12059, %f12052, %f12054, %f12056;
	mul.f32 	%f12060, %f12055, %f12055;
	fma.rn.f32 	%f12061, %f12054, %f12056, %f12058;
	mul.f32 	%f12062, %f12057, %f12057;
	fma.rn.f32 	%f12063, %f12056, %f12058, %f12060;
	mul.f32 	%f12064, %f12059, %f12059;
	fma.rn.f32 	%f12065, %f12058, %f12060, %f12062;
	mul.f32 	%f12066, %f12061, %f12061;
	fma.rn.f32 	%f12067, %f12060, %f12062, %f12064;
	mul.f32 	%f12068, %f12063, %f12063;
	fma.rn.f32 	%f12069, %f12062, %f12064, %f12066;
	mul.f32 	%f12070, %f12065, %f12065;
	fma.rn.f32 	%f12071, %f12064, %f12066, %f12068;
	mul.f32 	%f12072, %f12067, %f12067;
	fma.rn.f32 	%f12073, %f12066, %f12068, %f12070;
	mul.f32 	%f12074, %f12069, %f12069;
	fma.rn.f32 	%f12075, %f12068, %f12070, %f12072;
	mul.f32 	%f12076, %f12071, %f12071;
	fma.rn.f32 	%f12077, %f12070, %f12072, %f12074;
	mul.f32 	%f12078, %f12073, %f12073;
	fma.rn.f32 	%f12079, %f12072, %f12074, %f12076;
	mul.f32 	%f12080, %f12075, %f12075;
	fma.rn.f32 	%f12081, %f12074, %f12076, %f12078;
	mul.f32 	%f12082, %f12077, %f12077;
	fma.rn.f32 	%f12083, %f12076, %f12078, %f12080;
	mul.f32 	%f12084, %f12079, %f12079;
	fma.rn.f32 	%f12085, %f12078, %f12080, %f12082;
	mul.f32 	%f12086, %f12081, %f12081;
	fma.rn.f32 	%f12087, %f12080, %f12082, %f12084;
	mul.f32 	%f12088, %f12083, %f12083;
	fma.rn.f32 	%f12089, %f12082, %f12084, %f12086;
	mul.f32 	%f12090, %f12085, %f12085;
	fma.rn.f32 	%f12091, %f12084, %f12086, %f12088;
	mul.f32 	%f12092, %f12087, %f12087;
	fma.rn.f32 	%f12093, %f12086, %f12088, %f12090;
	mul.f32 	%f12094, %f12089, %f12089;
	fma.rn.f32 	%f12095, %f12088, %f12090, %f12092;
	mul.f32 	%f12096, %f12091, %f12091;
	fma.rn.f32 	%f12097, %f12090, %f12092, %f12094;
	mul.f32 	%f12098, %f12093, %f12093;
	fma.rn.f32 	%f12099, %f12092, %f12094, %f12096;
	mul.f32 	%f12100, %f12095, %f12095;
	fma.rn.f32 	%f12101, %f12094, %f12096, %f12098;
	mul.f32 	%f12102, %f12097, %f12097;
	fma.rn.f32 	%f12103, %f12096, %f12098, %f12100;
	mul.f32 	%f12104, %f12099, %f12099;
	fma.rn.f32 	%f12105, %f12098, %f12100, %f12102;
	mul.f32 	%f12106, %f12101, %f12101;
	fma.rn.f32 	%f12107, %f12100, %f12102, %f12104;
	mul.f32 	%f12108, %f12103, %f12103;
	fma.rn.f32 	%f12109, %f12102, %f12104, %f12106;
	mul.f32 	%f12110, %f12105, %f12105;
	fma.rn.f32 	%f12111, %f12104, %f12106, %f12108;
	mul.f32 	%f12112, %f12107, %f12107;
	fma.rn.f32 	%f12113, %f12106, %f12108, %f12110;
	mul.f32 	%f12114, %f12109, %f12109;
	fma.rn.f32 	%f12115, %f12108, %f12110, %f12112;
	mul.f32 	%f12116, %f12111, %f12111;
	fma.rn.f32 	%f12117, %f12110, %f12112, %f12114;
	mul.f32 	%f12118, %f12113, %f12113;
	fma.rn.f32 	%f12119, %f12112, %f12114, %f12116;
	mul.f32 	%f12120, %f12115, %f12115;
	fma.rn.f32 	%f12121, %f12114, %f12116, %f12118;
	mul.f32 	%f12122, %f12117, %f12117;
	fma.rn.f32 	%f12123, %f12116, %f12118, %f12120;
	mul.f32 	%f12124, %f12119, %f12119;
	fma.rn.f32 	%f12125, %f12118, %f12120, %f12122;
	mul.f32 	%f12126, %f12121, %f12121;
	fma.rn.f32 	%f12127, %f12120, %f12122, %f12124;
	mul.f32 	%f12128, %f12123, %f12123;
	fma.rn.f32 	%f12129, %f12122, %f12124, %f12126;
	mul.f32 	%f12130, %f12125, %f12125;
	fma.rn.f32 	%f12131, %f12124, %f12126, %f12128;
	mul.f32 	%f12132, %f12127, %f12127;
	fma.rn.f32 	%f12133, %f12126, %f12128, %f12130;
	mul.f32 	%f12134, %f12129, %f12129;
	fma.rn.f32 	%f12135, %f12128, %f12130, %f12132;
	mul.f32 	%f12136, %f12131, %f12131;
	fma.rn.f32 	%f12137, %f12130, %f12132, %f12134;
	mul.f32 	%f12138, %f12133, %f12133;
	fma.rn.f32 	%f12139, %f12132, %f12134, %f12136;
	mul.f32 	%f12140, %f12135, %f12135;
	fma.rn.f32 	%f12141, %f12134, %f12136, %f12138;
	mul.f32 	%f12142, %f12137, %f12137;
	fma.rn.f32 	%f12143, %f12136, %f12138, %f12140;
	mul.f32 	%f12144, %f12139, %f12139;
	fma.rn.f32 	%f12145, %f12138, %f12140, %f12142;
	mul.f32 	%f12146, %f12141, %f12141;
	fma.rn.f32 	%f12147, %f12140, %f12142, %f12144;
	mul.f32 	%f12148, %f12143, %f12143;
	fma.rn.f32 	%f12149, %f12142, %f12144, %f12146;
	mul.f32 	%f12150, %f12145, %f12145;
	fma.rn.f32 	%f12151, %f12144, %f12146, %f12148;
	mul.f32 	%f12152, %f12147, %f12147;
	fma.rn.f32 	%f12153, %f12146, %f12148, %f12150;
	mul.f32 	%f12154, %f12149, %f12149;
	fma.rn.f32 	%f12155, %f12148, %f12150, %f12152;
	mul.f32 	%f12156, %f12151, %f12151;
	fma.rn.f32 	%f12157, %f12150, %f12152, %f12154;
	mul.f32 	%f12158, %f12153, %f12153;
	fma.rn.f32 	%f12159, %f12152, %f12154, %f12156;
	mul.f32 	%f12160, %f12155, %f12155;
	fma.rn.f32 	%f12161, %f12154, %f12156, %f12158;
	mul.f32 	%f12162, %f12157, %f12157;
	fma.rn.f32 	%f12163, %f12156, %f12158, %f12160;
	mul.f32 	%f12164, %f12159, %f12159;
	fma.rn.f32 	%f12165, %f12158, %f12160, %f12162;
	mul.f32 	%f12166, %f12161, %f12161;
	fma.rn.f32 	%f12167, %f12160, %f12162, %f12164;
	mul.f32 	%f12168, %f12163, %f12163;
	fma.rn.f32 	%f12169, %f12162, %f12164, %f12166;
	mul.f32 	%f12170, %f12165, %f12165;
	fma.rn.f32 	%f12171, %f12164, %f12166, %f12168;
	mul.f32 	%f12172, %f12167, %f12167;
	fma.rn.f32 	%f12173, %f12166, %f12168, %f12170;
	mul.f32 	%f12174, %f12169, %f12169;
	fma.rn.f32 	%f12175, %f12168, %f12170, %f12172;
	mul.f32 	%f12176, %f12171, %f12171;
	fma.rn.f32 	%f12177, %f12170, %f12172, %f12174;
	mul.f32 	%f12178, %f12173, %f12173;
	fma.rn.f32 	%f12179, %f12172, %f12174, %f12176;
	mul.f32 	%f12180, %f12175, %f12175;
	fma.rn.f32 	%f12181, %f12174, %f12176, %f12178;
	mul.f32 	%f12182, %f12177, %f12177;
	fma.rn.f32 	%f12183, %f12176, %f12178, %f12180;
	mul.f32 	%f12184, %f12179, %f12179;
	fma.rn.f32 	%f12185, %f12178, %f12180, %f12182;
	mul.f32 	%f12186, %f12181, %f12181;
	fma.rn.f32 	%f12187, %f12180, %f12182, %f12184;
	mul.f32 	%f12188, %f12183, %f12183;
	fma.rn.f32 	%f12189, %f12182, %f12184, %f12186;
	mul.f32 	%f12190, %f12185, %f12185;
	fma.rn.f32 	%f12191, %f12184, %f12186, %f12188;
	mul.f32 	%f12192, %f12187, %f12187;
	fma.rn.f32 	%f12193, %f12186, %f12188, %f12190;
	mul.f32 	%f12194, %f12189, %f12189;
	fma.rn.f32 	%f12195, %f12188, %f12190, %f12192;
	mul.f32 	%f12196, %f12191, %f12191;
	fma.rn.f32 	%f12197, %f12190, %f12192, %f12194;
	mul.f32 	%f12198, %f12193, %f12193;
	fma.rn.f32 	%f12199, %f12192, %f12194, %f12196;
	mul.f32 	%f12200, %f12195, %f12195;
	fma.rn.f32 	%f12201, %f12194, %f12196, %f12198;
	mul.f32 	%f12202, %f12197, %f12197;
	fma.rn.f32 	%f12203, %f12196, %f12198, %f12200;
	mul.f32 	%f12204, %f12199, %f12199;
	fma.rn.f32 	%f12205, %f12198, %f12200, %f12202;
	mul.f32 	%f12206, %f12201, %f12201;
	fma.rn.f32 	%f12207, %f12200, %f12202, %f12204;
	mul.f32 	%f12208, %f12203, %f12203;
	fma.rn.f32 	%f12209, %f12202, %f12204, %f12206;
	mul.f32 	%f12210, %f12205, %f12205;
	fma.rn.f32 	%f12211, %f12204, %f12206, %f12208;
	mul.f32 	%f12212, %f12207, %f12207;
	fma.rn.f32 	%f12213, %f12206, %f12208, %f12210;
	mul.f32 	%f12214, %f12209, %f12209;
	fma.rn.f32 	%f12215, %f12208, %f12210, %f12212;
	mul.f32 	%f12216, %f12211, %f12211;
	fma.rn.f32 	%f12217, %f12210, %f12212, %f12214;
	mul.f32 	%f12218, %f12213, %f12213;
	fma.rn.f32 	%f12219, %f12212, %f12214, %f12216;
	mul.f32 	%f12220, %f12215, %f12215;
	fma.rn.f32 	%f12221, %f12214, %f12216, %f12218;
	mul.f32 	%f12222, %f12217, %f12217;
	fma.rn.f32 	%f12223, %f12216, %f12218, %f12220;
	mul.f32 	%f12224, %f12219, %f12219;
	fma.rn.f32 	%f12225, %f12218, %f12220, %f12222;
	mul.f32 	%f12226, %f12221, %f12221;
	fma.rn.f32 	%f12227, %f12220, %f12222, %f12224;
	mul.f32 	%f12228, %f12223, %f12223;
	fma.rn.f32 	%f12229, %f12222, %f12224, %f12226;
	mul.f32 	%f12230, %f12225, %f12225;
	fma.rn.f32 	%f12231, %f12224, %f12226, %f12228;
	mul.f32 	%f12232, %f12227, %f12227;
	fma.rn.f32 	%f12233, %f12226, %f12228, %f12230;
	mul.f32 	%f12234, %f12229, %f12229;
	fma.rn.f32 	%f12235, %f12228, %f12230, %f12232;
	mul.f32 	%f12236, %f12231, %f12231;
	fma.rn.f32 	%f12237, %f12230, %f12232, %f12234;
	mul.f32 	%f12238, %f12233, %f12233;
	fma.rn.f32 	%f12239, %f12232, %f12234, %f12236;
	mul.f32 	%f12240, %f12235, %f12235;
	fma.rn.f32 	%f12241, %f12234, %f12236, %f12238;
	mul.f32 	%f12242, %f12237, %f12237;
	fma.rn.f32 	%f12243, %f12236, %f12238, %f12240;
	mul.f32 	%f12244, %f12239, %f12239;
	fma.rn.f32 	%f12245, %f12238, %f12240, %f12242;
	mul.f32 	%f12246, %f12241, %f12241;
	fma.rn.f32 	%f12247, %f12240, %f12242, %f12244;
	mul.f32 	%f12248, %f12243, %f12243;
	fma.rn.f32 	%f12249, %f12242, %f12244, %f12246;
	mul.f32 	%f12250, %f12245, %f12245;
	fma.rn.f32 	%f12251, %f12244, %f12246, %f12248;
	mul.f32 	%f12252, %f12247, %f12247;
	fma.rn.f32 	%f12253, %f12246, %f12248, %f12250;
	mul.f32 	%f12254, %f12249, %f12249;
	fma.rn.f32 	%f12255, %f12248, %f12250, %f12252;
	mul.f32 	%f12256, %f12251, %f12251;
	fma.rn.f32 	%f12257, %f12250, %f12252, %f12254;
	mul.f32 	%f12258, %f12253, %f12253;
	fma.rn.f32 	%f12259, %f12252, %f12254, %f12256;
	mul.f32 	%f12260, %f12255, %f12255;
	fma.rn.f32 	%f12261, %f12254, %f12256, %f12258;
	mul.f32 	%f12262, %f12257, %f12257;
	fma.rn.f32 	%f12263, %f12256, %f12258, %f12260;
	mul.f32 	%f12264, %f12259, %f12259;
	fma.rn.f32 	%f12265, %f12258, %f12260, %f12262;
	mul.f32 	%f12266, %f12261, %f12261;
	fma.rn.f32 	%f12267, %f12260, %f12262, %f12264;
	mul.f32 	%f12268, %f12263, %f12263;
	fma.rn.f32 	%f12269, %f12262, %f12264, %f12266;
	mul.f32 	%f12270, %f12265, %f12265;
	fma.rn.f32 	%f12271, %f12264, %f12266, %f12268;
	mul.f32 	%f12272, %f12267, %f12267;
	fma.rn.f32 	%f12273, %f12266, %f12268, %f12270;
	mul.f32 	%f12274, %f12269, %f12269;
	fma.rn.f32 	%f12275, %f12268, %f12270, %f12272;
	mul.f32 	%f12276, %f12271, %f12271;
	fma.rn.f32 	%f12277, %f12270, %f12272, %f12274;
	mul.f32 	%f12278, %f12273, %f12273;
	fma.rn.f32 	%f12279, %f12272, %f12274, %f12276;
	mul.f32 	%f12280, %f12275, %f12275;
	fma.rn.f32 	%f12281, %f12274, %f12276, %f12278;
	mul.f32 	%f12282, %f12277, %f12277;
	fma.rn.f32 	%f12283, %f12276, %f12278, %f12280;
	mul.f32 	%f12284, %f12279, %f12279;
	fma.rn.f32 	%f12285, %f12278, %f12280, %f12282;
	mul.f32 	%f12286, %f12281, %f12281;
	fma.rn.f32 	%f12287, %f12280, %f12282, %f12284;
	mul.f32 	%f12288, %f12283, %f12283;
	fma.rn.f32 	%f12289, %f12282, %f12284, %f12286;
	mul.f32 	%f12290, %f12285, %f12285;
	fma.rn.f32 	%f12291, %f12284, %f12286, %f12288;
	mul.f32 	%f12292, %f12287, %f12287;
	fma.rn.f32 	%f12293, %f12286, %f12288, %f12290;
	mul.f32 	%f12294, %f12289, %f12289;
	fma.rn.f32 	%f12295, %f12288, %f12290, %f12292;
	mul.f32 	%f12296, %f12291, %f12291;
	fma.rn.f32 	%f12297, %f12290, %f12292, %f12294;
	mul.f32 	%f12298, %f12293, %f12293;
	fma.rn.f32 	%f12299, %f12292, %f12294, %f12296;
	mul.f32 	%f12300, %f12295, %f12295;
	fma.rn.f32 	%f12301, %f12294, %f12296, %f12298;
	mul.f32 	%f12302, %f12297, %f12297;
	fma.rn.f32 	%f12303, %f12296, %f12298, %f12300;
	mul.f32 	%f12304, %f12299, %f12299;
	fma.rn.f32 	%f12305, %f12298, %f12300, %f12302;
	mul.f32 	%f12306, %f12301, %f12301;
	fma.rn.f32 	%f12307, %f12300, %f12302, %f12304;
	mul.f32 	%f12308, %f12303, %f12303;
	fma.rn.f32 	%f12309, %f12302, %f12304, %f12306;
	mul.f32 	%f12310, %f12305, %f12305;
	fma.rn.f32 	%f12311, %f12304, %f12306, %f12308;
	mul.f32 	%f12312, %f12307, %f12307;
	fma.rn.f32 	%f12313, %f12306, %f12308, %f12310;
	mul.f32 	%f12314, %f12309, %f12309;
	fma.rn.f32 	%f12315, %f12308, %f12310, %f12312;
	mul.f32 	%f12316, %f12311, %f12311;
	fma.rn.f32 	%f12317, %f12310, %f12312, %f12314;
	mul.f32 	%f12318, %f12313, %f12313;
	fma.rn.f32 	%f12319, %f12312, %f12314, %f12316;
	mul.f32 	%f12320, %f12315, %f12315;
	fma.rn.f32 	%f12321, %f12314, %f12316, %f12318;
	mul.f32 	%f12322, %f12317, %f12317;
	fma.rn.f32 	%f12323, %f12316, %f12318, %f12320;
	mul.f32 	%f12324, %f12319, %f12319;
	fma.rn.f32 	%f12325, %f12318, %f12320, %f12322;
	mul.f32 	%f12326, %f12321, %f12321;
	fma.rn.f32 	%f12327, %f12320, %f12322, %f12324;
	mul.f32 	%f12328, %f12323, %f12323;
	fma.rn.f32 	%f12329, %f12322, %f12324, %f12326;
	mul.f32 	%f12330, %f12325, %f12325;
	fma.rn.f32 	%f12331, %f12324, %f12326, %f12328;
	mul.f32 	%f12332, %f12327, %f12327;
	fma.rn.f32 	%f12333, %f12326, %f12328, %f12330;
	mul.f32 	%f12334, %f12329, %f12329;
	fma.rn.f32 	%f12335, %f12328, %f12330, %f12332;
	mul.f32 	%f12336, %f12331, %f12331;
	fma.rn.f32 	%f12337, %f12330, %f12332, %f12334;
	mul.f32 	%f12338, %f12333, %f12333;
	fma.rn.f32 	%f12339, %f12332, %f12334, %f12336;
	mul.f32 	%f12340, %f12335, %f12335;
	fma.rn.f32 	%f12341, %f12334, %f12336, %f12338;
	mul.f32 	%f12342, %f12337, %f12337;
	fma.rn.f32 	%f12343, %f12336, %f12338, %f12340;
	mul.f32 	%f12344, %f12339, %f12339;
	fma.rn.f32 	%f12345, %f12338, %f12340, %f12342;
	mul.f32 	%f12346, %f12341, %f12341;
	fma.rn.f32 	%f12347, %f12340, %f12342, %f12344;
	mul.f32 	%f12348, %f12343, %f12343;
	fma.rn.f32 	%f12349, %f12342, %f12344, %f12346;
	mul.f32 	%f12350, %f12345, %f12345;
	fma.rn.f32 	%f12351, %f12344, %f12346, %f12348;
	mul.f32 	%f12352, %f12347, %f12347;
	fma.rn.f32 	%f12353, %f12346, %f12348, %f12350;
	mul.f32 	%f12354, %f12349, %f12349;
	fma.rn.f32 	%f12355, %f12348, %f12350, %f12352;
	mul.f32 	%f12356, %f12351, %f12351;
	fma.rn.f32 	%f12357, %f12350, %f12352, %f12354;
	mul.f32 	%f12358, %f12353, %f12353;
	fma.rn.f32 	%f12359, %f12352, %f12354, %f12356;
	mul.f32 	%f12360, %f12355, %f12355;
	fma.rn.f32 	%f12361, %f12354, %f12356, %f12358;
	mul.f32 	%f12362, %f12357, %f12357;
	fma.rn.f32 	%f12363, %f12356, %f12358, %f12360;
	mul.f32 	%f12364, %f12359, %f12359;
	fma.rn.f32 	%f12365, %f12358, %f12360, %f12362;
	mul.f32 	%f12366, %f12361, %f12361;
	fma.rn.f32 	%f12367, %f12360, %f12362, %f12364;
	mul.f32 	%f12368, %f12363, %f12363;
	fma.rn.f32 	%f12369, %f12362, %f12364, %f12366;
	mul.f32 	%f12370, %f12365, %f12365;
	fma.rn.f32 	%f12371, %f12364, %f12366, %f12368;
	mul.f32 	%f12372, %f12367, %f12367;
	fma.rn.f32 	%f12373, %f12366, %f12368, %f12370;
	mul.f32 	%f12374, %f12369, %f12369;
	fma.rn.f32 	%f12375, %f12368, %f12370, %f12372;
	mul.f32 	%f12376, %f12371, %f12371;
	fma.rn.f32 	%f12377, %f12370, %f12372, %f12374;
	mul.f32 	%f12378, %f12373, %f12373;
	fma.rn.f32 	%f12379, %f12372, %f12374, %f12376;
	mul.f32 	%f12380, %f12375, %f12375;
	fma.rn.f32 	%f12381, %f12374, %f12376, %f12378;
	mul.f32 	%f12382, %f12377, %f12377;
	fma.rn.f32 	%f12383, %f12376, %f12378, %f12380;
	mul.f32 	%f12384, %f12379, %f12379;
	fma.rn.f32 	%f12385, %f12378, %f12380, %f12382;
	mul.f32 	%f12386, %f12381, %f12381;
	fma.rn.f32 	%f12387, %f12380, %f12382, %f12384;
	mul.f32 	%f12388, %f12383, %f12383;
	fma.rn.f32 	%f12389, %f12382, %f12384, %f12386;
	mul.f32 	%f12390, %f12385, %f12385;
	fma.rn.f32 	%f12391, %f12384, %f12386, %f12388;
	mul.f32 	%f12392, %f12387, %f12387;
	fma.rn.f32 	%f12393, %f12386, %f12388, %f12390;
	mul.f32 	%f12394, %f12389, %f12389;
	fma.rn.f32 	%f12395, %f12388, %f12390, %f12392;
	mul.f32 	%f12396, %f12391, %f12391;
	fma.rn.f32 	%f12397, %f12390, %f12392, %f12394;
	mul.f32 	%f12398, %f12393, %f12393;
	fma.rn.f32 	%f12399, %f12392, %f12394, %f12396;
	mul.f32 	%f12400, %f12395, %f12395;
	fma.rn.f32 	%f12401, %f12394, %f12396, %f12398;
	mul.f32 	%f12402, %f12397, %f12397;
	fma.rn.f32 	%f12403, %f12396, %f12398, %f12400;
	mul.f32 	%f12404, %f12399, %f12399;
	fma.rn.f32 	%f12405, %f12398, %f12400, %f12402;
	mul.f32 	%f12406, %f12401, %f12401;
	fma.rn.f32 	%f12407, %f12400, %f12402, %f12404;
	mul.f32 	%f12408, %f12403, %f12403;
	fma.rn.f32 	%f12409, %f12402, %f12404, %f12406;
	mul.f32 	%f12410, %f12405, %f12405;
	fma.rn.f32 	%f12411, %f12404, %f12406, %f12408;
	mul.f32 	%f12412, %f12407, %f12407;
	fma.rn.f32 	%f12413, %f12406, %f12408, %f12410;
	mul.f32 	%f12414, %f12409, %f12409;
	fma.rn.f32 	%f12415, %f12408, %f12410, %f12412;
	mul.f32 	%f12416, %f12411, %f12411;
	fma.rn.f32 	%f12417, %f12410, %f12412, %f12414;
	mul.f32 	%f12418, %f12413, %f12413;
	fma.rn.f32 	%f12419, %f12412, %f12414, %f12416;
	mul.f32 	%f12420, %f12415, %f12415;
	fma.rn.f32 	%f12421, %f12414, %f12416, %f12418;
	mul.f32 	%f12422, %f12417, %f12417;
	fma.rn.f32 	%f12423, %f12416, %f12418, %f12420;
	mul.f32 	%f12424, %f12419, %f12419;
	fma.rn.f32 	%f12425, %f12418, %f12420, %f12422;
	mul.f32 	%f12426, %f12421, %f12421;
	fma.rn.f32 	%f12427, %f12420, %f12422, %f12424;
	mul.f32 	%f12428, %f12423, %f12423;
	fma.rn.f32 	%f12429, %f12422, %f12424, %f12426;
	mul.f32 	%f12430, %f12425, %f12425;
	fma.rn.f32 	%f12431, %f12424, %f12426, %f12428;
	mul.f32 	%f12432, %f12427, %f12427;
	fma.rn.f32 	%f12433, %f12426, %f12428, %f12430;
	mul.f32 	%f12434, %f12429, %f12429;
	fma.rn.f32 	%f12435, %f12428, %f12430, %f12432;
	mul.f32 	%f12436, %f12431, %f12431;
	fma.rn.f32 	%f12437, %f12430, %f12432, %f12434;
	mul.f32 	%f12438, %f12433, %f12433;
	fma.rn.f32 	%f12439, %f12432, %f12434, %f12436;
	mul.f32 	%f12440, %f12435, %f12435;
	fma.rn.f32 	%f12441, %f12434, %f12436, %f12438;
	mul.f32 	%f12442, %f12437, %f12437;
	fma.rn.f32 	%f12443, %f12436, %f12438, %f12440;
	mul.f32 	%f12444, %f12439, %f12439;
	fma.rn.f32 	%f12445, %f12438, %f12440, %f12442;
	mul.f32 	%f12446, %f12441, %f12441;
	fma.rn.f32 	%f12447, %f12440, %f12442, %f12444;
	mul.f32 	%f12448, %f12443, %f12443;
	fma.rn.f32 	%f12449, %f12442, %f12444, %f12446;
	mul.f32 	%f12450, %f12445, %f12445;
	fma.rn.f32 	%f12451, %f12444, %f12446, %f12448;
	mul.f32 	%f12452, %f12447, %f12447;
	fma.rn.f32 	%f12453, %f12446, %f12448, %f12450;
	mul.f32 	%f12454, %f12449, %f12449;
	fma.rn.f32 	%f12455, %f12448, %f12450, %f12452;
	mul.f32 	%f12456, %f12451, %f12451;
	fma.rn.f32 	%f12457, %f12450, %f12452, %f12454;
	mul.f32 	%f12458, %f12453, %f12453;
	fma.rn.f32 	%f12459, %f12452, %f12454, %f12456;
	mul.f32 	%f12460, %f12455, %f12455;
	fma.rn.f32 	%f12461, %f12454, %f12456, %f12458;
	mul.f32 	%f12462, %f12457, %f12457;
	fma.rn.f32 	%f12463, %f12456, %f12458, %f12460;
	mul.f32 	%f12464, %f12459, %f12459;
	fma.rn.f32 	%f12465, %f12458, %f12460, %f12462;
	mul.f32 	%f12466, %f12461, %f12461;
	fma.rn.f32 	%f12467, %f12460, %f12462, %f12464;
	mul.f32 	%f12468, %f12463, %f12463;
	fma.rn.f32 	%f12469, %f12462, %f12464, %f12466;
	mul.f32 	%f12470, %f12465, %f12465;
	fma.rn.f32 	%f12471, %f12464, %f12466, %f12468;
	mul.f32 	%f12472, %f12467, %f12467;
	fma.rn.f32 	%f12473, %f12466, %f12468, %f12470;
	mul.f32 	%f12474, %f12469, %f12469;
	fma.rn.f32 	%f12475, %f12468, %f12470, %f12472;
	mul.f32 	%f12476, %f12471, %f12471;
	fma.rn.f32 	%f12477, %f12470, %f12472, %f12474;
	mul.f32 	%f12478, %f12473, %f12473;
	fma.rn.f32 	%f12479, %f12472, %f12474, %f12476;
	mul.f32 	%f12480, %f12475, %f12475;
	fma.rn.f32 	%f12481, %f12474, %f12476, %f12478;
	mul.f32 	%f12482, %f12477, %f12477;
	fma.rn.f32 	%f12483, %f12476, %f12478, %f12480;
	mul.f32 	%f12484, %f12479, %f12479;
	fma.rn.f32 	%f12485, %f12478, %f12480, %f12482;
	mul.f32 	%f12486, %f12481, %f12481;
	fma.rn.f32 	%f12487, %f12480, %f12482, %f12484;
	mul.f32 	%f12488, %f12483, %f12483;
	fma.rn.f32 	%f12489, %f12482, %f12484, %f12486;
	mul.f32 	%f12490, %f12485, %f12485;
	fma.rn.f32 	%f12491, %f12484, %f12486, %f12488;
	mul.f32 	%f12492, %f12487, %f12487;
	fma.rn.f32 	%f12493, %f12486, %f12488, %f12490;
	mul.f32 	%f12494, %f12489, %f12489;
	fma.rn.f32 	%f12495, %f12488, %f12490, %f12492;
	mul.f32 	%f12496, %f12491, %f12491;
	fma.rn.f32 	%f12497, %f12490, %f12492, %f12494;
	mul.f32 	%f12498, %f12493, %f12493;
	fma.rn.f32 	%f12499, %f12492, %f12494, %f12496;
	mul.f32 	%f12500, %f12495, %f12495;
	fma.rn.f32 	%f12501, %f12494, %f12496, %f12498;
	mul.f32 	%f12502, %f12497, %f12497;
	fma.rn.f32 	%f12503, %f12496, %f12498, %f12500;
	mul.f32 	%f12504, %f12499, %f12499;
	fma.rn.f32 	%f12505, %f12498, %f12500, %f12502;
	mul.f32 	%f12506, %f12501, %f12501;
	fma.rn.f32 	%f12507, %f12500, %f12502, %f12504;
	mul.f32 	%f12508, %f12503, %f12503;
	fma.rn.f32 	%f12509, %f12502, %f12504, %f12506;
	mul.f32 	%f12510, %f12505, %f12505;
	fma.rn.f32 	%f12511, %f12504, %f12506, %f12508;
	fma.rn.f32 	%f12512, %f12506, %f12508, %f12510;
	mul.f32 	%f12513, %f12508, %f12510;
	fma.rn.f32 	%f12514, %f12507, %f12507, %f12513;
	add.f32 	%f12515, %f12510, %f12508;
	fma.rn.f32 	%f12516, %f12507, %f12507, %f12515;
	fma.rn.f32 	%f12517, %f12509, %f12509, %f12516;
	fma.rn.f32 	%f12518, %f12511, %f12511, %f12517;
	add.f32 	%f12519, %f12511, %f12518;
	add.f32 	%f12520, %f12512, %f12519;
	add.f32 	%f12521, %f12514, %f12520;
	add.f32 	%f13042, %f12521, 0f40000000;
	bra.uni 	$L__BB1_79;
$L__BB1_7:
	setp.eq.s32 	%p44, %r2, 2;
	@%p44 bra 	$L__BB1_64;
	setp.eq.s32 	%p45, %r2, 3;
	@%p45 bra 	$L__BB1_9;
	bra.uni 	$L__BB1_79;
$L__BB1_9:
	cvt.rn.f32.u32 	%f10962, %r1;
	mul.f32 	%f10963, %f10962, 0f308637BD;
	mov.u32 	%r25, %tid.y;
	cvt.rn.f32.u32 	%f10964, %r25;
	mul.f32 	%f10965, %f10964, 0f308637BD;
	fma.rn.f32 	%f10966, %f10963, %f10963, %f10963;
	mul.f32 	%f10967, %f10965, %f10965;
	fma.rn.f32 	%f10968, %f10963, %f10963, %f10965;
	fma.rn.f32 	%f10969, %f10965, %f10963, %f10967;
	mul.f32 	%f10970, %f10966, %f10966;
	fma.rn.f32 	%f10971, %f10967, %f10965, %f10967;
	mul.f32 	%f10972, %f10968, %f10968;
	fma.rn.f32 	%f10973, %f10967, %f10967, %f10970;
	mul.f32 	%f10974, %f10969, %f10969;
	fma.rn.f32 	%f10975, %f10967, %f10970, %f10972;
	mul.f32 	%f10976, %f10971, %f10971;
	fma.rn.f32 	%f10977, %f10972, %f10970, %f10974;
	mul.f32 	%f10978, %f10973, %f10973;
	fma.rn.f32 	%f10979, %f10974, %f10972, %f10976;
	mul.f32 	%f10980, %f10975, %f10975;
	fma.rn.f32 	%f10981, %f10974, %f10976, %f10978;
	mul.f32 	%f10982, %f10977, %f10977;
	fma.rn.f32 	%f10983, %f10976, %f10978, %f10980;
	mul.f32 	%f10984, %f10979, %f10979;
	fma.rn.f32 	%f10985, %f10978, %f10980, %f10982;
	mul.f32 	%f10986, %f10981, %f10981;
	fma.rn.f32 	%f10987, %f10980, %f10982, %f10984;
	mul.f32 	%f10988, %f10983, %f10983;
	fma.rn.f32 	%f10989, %f10982, %f10984, %f10986;
	mul.f32 	%f10990, %f10985, %f10985;
	fma.rn.f32 	%f10991, %f10984, %f10986, %f10988;
	mul.f32 	%f10992, %f10987, %f10987;
	fma.rn.f32 	%f10993, %f10986, %f10988, %f10990;
	mul.f32 	%f10994, %f10989, %f10989;
	fma.rn.f32 	%f10995, %f10988, %f10990, %f10992;
	mul.f32 	%f10996, %f10991, %f10991;
	fma.rn.f32 	%f10997, %f10990, %f10992, %f10994;
	mul.f32 	%f10998, %f10993, %f10993;
	fma.rn.f32 	%f10999, %f10992, %f10994, %f10996;
	mul.f32 	%f11000, %f10995, %f10995;
	fma.rn.f32 	%f11001, %f10994, %f10996, %f10998;
	mul.f32 	%f11002, %f10997, %f10997;
	fma.rn.f32 	%f11003, %f10996, %f10998, %f11000;
	mul.f32 	%f11004, %f10999, %f10999;
	fma.rn.f32 	%f11005, %f10998, %f11000, %f11002;
	mul.f32 	%f11006, %f11001, %f11001;
	fma.rn.f32 	%f11007, %f11000, %f11002, %f11004;
	mul.f32 	%f11008, %f11003, %f11003;
	fma.rn.f32 	%f11009, %f11002, %f11004, %f11006;
	mul.f32 	%f11010, %f11005, %f11005;
	fma.rn.f32 	%f11011, %f11004, %f11006, %f11008;
	mul.f32 	%f11012, %f11007, %f11007;
	fma.rn.f32 	%f11013, %f11006, %f11008, %f11010;
	mul.f32 	%f11014, %f11009, %f11009;
	fma.rn.f32 	%f11015, %f11008, %f11010, %f11012;
	mul.f32 	%f11016, %f11011, %f11011;
	fma.rn.f32 	%f11017, %f11010, %f11012, %f11014;
	mul.f32 	%f11018, %f11013, %f11013;
	fma.rn.f32 	%f11019, %f11012, %f11014, %f11016;
	mul.f32 	%f11020, %f11015, %f11015;
	fma.rn.f32 	%f11021, %f11014, %f11016, %f11018;
	mul.f32 	%f11022, %f11017, %f11017;
	fma.rn.f32 	%f11023, %f11016, %f11018, %f11020;
	mul.f32 	%f11024, %f11019, %f11019;
	fma.rn.f32 	%f11025, %f11018, %f11020, %f11022;
	mul.f32 	%f11026, %f11021, %f11021;
	fma.rn.f32 	%f11027, %f11020, %f11022, %f11024;
	mul.f32 	%f11028, %f11023, %f11023;
	fma.rn.f32 	%f11029, %f11022, %f11024, %f11026;
	mul.f32 	%f11030, %f11025, %f11025;
	fma.rn.f32 	%f11031, %f11024, %f11026, %f11028;
	mul.f32 	%f11032, %f11027, %f11027;
	fma.rn.f32 	%f11033, %f11026, %f11028, %f11030;
	mul.f32 	%f11034, %f11029, %f11029;
	fma.rn.f32 	%f11035, %f11028, %f11030, %f11032;
	mul.f32 	%f11036, %f11031, %f11031;
	fma.rn.f32 	%f11037, %f11030, %f11032, %f11034;
	mul.f32 	%f11038, %f11033, %f11033;
	fma.rn.f32 	%f11039, %f11032, %f11034, %f11036;
	mul.f32 	%f11040, %f11035, %f11035;
	fma.rn.f32 	%f11041, %f11034, %f11036, %f11038;
	mul.f32 	%f11042, %f11037, %f11037;
	fma.rn.f32 	%f11043, %f11036, %f11038, %f11040;
	mul.f32 	%f11044, %f11039, %f11039;
	fma.rn.f32 	%f11045, %f11038, %f11040, %f11042;
	mul.f32 	%f11046, %f11041, %f11041;
	fma.rn.f32 	%f11047, %f11040, %f11042, %f11044;
	mul.f32 	%f11048, %f11043, %f11043;
	fma.rn.f32 	%f11049, %f11042, %f11044, %f11046;
	mul.f32 	%f11050, %f11045, %f11045;
	fma.rn.f32 	%f11051, %f11044, %f11046, %f11048;
	mul.f32 	%f11052, %f11047, %f11047;
	fma.rn.f32 	%f11053, %f11046, %f11048, %f11050;
	mul.f32 	%f11054, %f11049, %f11049;
	fma.rn.f32 	%f11055, %f11048, %f11050, %f11052;
	mul.f32 	%f11056, %f11051, %f11051;
	fma.rn.f32 	%f11057, %f11050, %f11052, %f11054;
	mul.f32 	%f11058, %f11053, %f11053;
	fma.rn.f32 	%f11059, %f11052, %f11054, %f11056;
	mul.f32 	%f11060, %f11055, %f11055;
	fma.rn.f32 	%f11061, %f11054, %f11056, %f11058;
	mul.f32 	%f11062, %f11057, %f11057;
	fma.rn.f32 	%f11063, %f11056, %f11058, %f11060;
	mul.f32 	%f11064, %f11059, %f11059;
	fma.rn.f32 	%f11065, %f11058, %f11060, %f11062;
	mul.f32 	%f11066, %f11061, %f11061;
	fma.rn.f32 	%f11067, %f11060, %f11062, %f11064;
	mul.f32 	%f11068, %f11063, %f11063;
	fma.rn.f32 	%f11069, %f11062, %f11064, %f11066;
	mul.f32 	%f11070, %f11065, %f11065;
	fma.rn.f32 	%f11071, %f11064, %f11066, %f11068;
	mul.f32 	%f11072, %f11067, %f11067;
	fma.rn.f32 	%f11073, %f11066, %f11068, %f11070;
	mul.f32 	%f11074, %f11069, %f11069;
	fma.rn.f32 	%f11075, %f11068, %f11070, %f11072;
	mul.f32 	%f11076, %f11071, %f11071;
	fma.rn.f32 	%f11077, %f11070, %f11072, %f11074;
	mul.f32 	%f11078, %f11073, %f11073;
	fma.rn.f32 	%f11079, %f11072, %f11074, %f11076;
	mul.f32 	%f11080, %f11075, %f11075;
	fma.rn.f32 	%f11081, %f11074, %f11076, %f11078;
	mul.f32 	%f11082, %f11077, %f11077;
	fma.rn.f32 	%f11083, %f11076, %f11078, %f11080;
	mul.f32 	%f11084, %f11079, %f11079;
	fma.rn.f32 	%f11085, %f11078, %f11080, %f11082;
	mul.f32 	%f11086, %f11081, %f11081;
	fma.rn.f32 	%f11087, %f11080, %f11082, %f11084;
	mul.f32 	%f11088, %f11083, %f11083;
	fma.rn.f32 	%f11089, %f11082, %f11084, %f11086;
	mul.f32 	%f11090, %f11085, %f11085;
	fma.rn.f32 	%f11091, %f11084, %f11086, %f11088;
	mul.f32 	%f11092, %f11087, %f11087;
	fma.rn.f32 	%f11093, %f11086, %f11088, %f11090;
	mul.f32 	%f11094, %f11089, %f11089;
	fma.rn.f32 	%f11095, %f11088, %f11090, %f11092;
	mul.f32 	%f11096, %f11091, %f11091;
	fma.rn.f32 	%f11097, %f11090, %f11092, %f11094;
	mul.f32 	%f11098, %f11093, %f11093;
	fma.rn.f32 	%f11099, %f11092, %f11094, %f11096;
	mul.f32 	%f11100, %f11095, %f11095;
	fma.rn.f32 	%f11101, %f11094, %f11096, %f11098;
	mul.f32 	%f11102, %f11097, %f11097;
	fma.rn.f32 	%f11103, %f11096, %f11098, %f11100;
	mul.f32 	%f11104, %f11099, %f11099;
	fma.rn.f32 	%f11105, %f11098, %f11100, %f11102;
	mul.f32 	%f11106, %f11101, %f11101;
	fma.rn.f32 	%f11107, %f11100, %f11102, %f11104;
	mul.f32 	%f11108, %f11103, %f11103;
	fma.rn.f32 	%f11109, %f11102, %f11104, %f11106;
	mul.f32 	%f11110, %f11105, %f11105;
	fma.rn.f32 	%f11111, %f11104, %f11106, %f11108;
	mul.f32 	%f11112, %f11107, %f11107;
	fma.rn.f32 	%f11113, %f11106, %f11108, %f11110;
	mul.f32 	%f11114, %f11109, %f11109;
	fma.rn.f32 	%f11115, %f11108, %f11110, %f11112;
	mul.f32 	%f11116, %f11111, %f11111;
	fma.rn.f32 	%f11117, %f11110, %f11112, %f11114;
	mul.f32 	%f11118, %f11113, %f11113;
	fma.rn.f32 	%f11119, %f11112, %f11114, %f11116;
	mul.f32 	%f11120, %f11115, %f11115;
	fma.rn.f32 	%f11121, %f11114, %f11116, %f11118;
	mul.f32 	%f11122, %f11117, %f11117;
	fma.rn.f32 	%f11123, %f11116, %f11118, %f11120;
	mul.f32 	%f11124, %f11119, %f11119;
	fma.rn.f32 	%f11125, %f11118, %f11120, %f11122;
	mul.f32 	%f11126, %f11121, %f11121;
	fma.rn.f32 	%f11127, %f11120, %f11122, %f11124;
	mul.f32 	%f11128, %f11123, %f11123;
	fma.rn.f32 	%f11129, %f11122, %f11124, %f11126;
	mul.f32 	%f11130, %f11125, %f11125;
	fma.rn.f32 	%f11131, %f11124, %f11126, %f11128;
	mul.f32 	%f11132, %f11127, %f11127;
	fma.rn.f32 	%f11133, %f11126, %f11128, %f11130;
	mul.f32 	%f11134, %f11129, %f11129;
	fma.rn.f32 	%f11135, %f11128, %f11130, %f11132;
	mul.f32 	%f11136, %f11131, %f11131;
	fma.rn.f32 	%f11137, %f11130, %f11132, %f11134;
	mul.f32 	%f11138, %f11133, %f11133;
	fma.rn.f32 	%f11139, %f11132, %f11134, %f11136;
	mul.f32 	%f11140, %f11135, %f11135;
	fma.rn.f32 	%f11141, %f11134, %f11136, %f11138;
	mul.f32 	%f11142, %f11137, %f11137;
	fma.rn.f32 	%f11143, %f11136, %f11138, %f11140;
	mul.f32 	%f11144, %f11139, %f11139;
	fma.rn.f32 	%f11145, %f11138, %f11140, %f11142;
	mul.f32 	%f11146, %f11141, %f11141;
	fma.rn.f32 	%f11147, %f11140, %f11142, %f11144;
	mul.f32 	%f11148, %f11143, %f11143;
	fma.rn.f32 	%f11149, %f11142, %f11144, %f11146;
	mul.f32 	%f11150, %f11145, %f11145;
	fma.rn.f32 	%f11151, %f11144, %f11146, %f11148;
	mul.f32 	%f11152, %f11147, %f11147;
	fma.rn.f32 	%f11153, %f11146, %f11148, %f11150;
	mul.f32 	%f11154, %f11149, %f11149;
	fma.rn.f32 	%f11155, %f11148, %f11150, %f11152;
	mul.f32 	%f11156, %f11151, %f11151;
	fma.rn.f32 	%f11157, %f11150, %f11152, %f11154;
	mul.f32 	%f11158, %f11153, %f11153;
	fma.rn.f32 	%f11159, %f11152, %f11154, %f11156;
	mul.f32 	%f11160, %f11155, %f11155;
	fma.rn.f32 	%f11161, %f11154, %f11156, %f11158;
	mul.f32 	%f11162, %f11157, %f11157;
	fma.rn.f32 	%f11163, %f11156, %f11158, %f11160;
	mul.f32 	%f11164, %f11159, %f11159;
	fma.rn.f32 	%f11165, %f11158, %f11160, %f11162;
	mul.f32 	%f11166, %f11161, %f11161;
	fma.rn.f32 	%f11167, %f11160, %f11162, %f11164;
	mul.f32 	%f11168, %f11163, %f11163;
	fma.rn.f32 	%f11169, %f11162, %f11164, %f11166;
	mul.f32 	%f11170, %f11165, %f11165;
	fma.rn.f32 	%f11171, %f11164, %f11166, %f11168;
	mul.f32 	%f11172, %f11167, %f11167;
	fma.rn.f32 	%f11173, %f11166, %f11168, %f11170;
	mul.f32 	%f11174, %f11169, %f11169;
	fma.rn.f32 	%f11175, %f11168, %f11170, %f11172;
	mul.f32 	%f11176, %f11171, %f11171;
	fma.rn.f32 	%f11177, %f11170, %f11172, %f11174;
	mul.f32 	%f11178, %f11173, %f11173;
	fma.rn.f32 	%f11179, %f11172, %f11174, %f11176;
	mul.f32 	%f11180, %f11175, %f11175;
	fma.rn.f32 	%f11181, %f11174, %f11176, %f11178;
	mul.f32 	%f11182, %f11177, %f11177;
	fma.rn.f32 	%f11183, %f11176, %f11178, %f11180;
	mul.f32 	%f11184, %f11179, %f11179;
	fma.rn.f32 	%f11185, %f11178, %f11180, %f11182;
	mul.f32 	%f11186, %f11181, %f11181;
	fma.rn.f32 	%f11187, %f11180, %f11182, %f11184;
	mul.f32 	%f11188, %f11183, %f11183;
	fma.rn.f32 	%f11189, %f11182, %f11184, %f11186;
	mul.f32 	%f11190, %f11185, %f11185;
	fma.rn.f32 	%f11191, %f11184, %f11186, %f11188;
	mul.f32 	%f11192, %f11187, %f11187;
	fma.rn.f32 	%f11193, %f11186, %f11188, %f11190;
	mul.f32 	%f11194, %f11189, %f11189;
	fma.rn.f32 	%f11195, %f11188, %f11190, %f11192;
	mul.f32 	%f11196, %f11191, %f11191;
	fma.rn.f32 	%f11197, %f11190, %f11192, %f11194;
	mul.f32 	%f11198, %f11193, %f11193;
	fma.rn.f32 	%f11199, %f11192, %f11194, %f11196;
	mul.f32 	%f11200, %f11195, %f11195;
	fma.rn.f32 	%f11201, %f11194, %f11196, %f11198;
	mul.f32 	%f11202, %f11197, %f11197;
	fma.rn.f32 	%f11203, %f11196, %f11198, %f11200;
	mul.f32 	%f11204, %f11199, %f11199;
	fma.rn.f32 	%f11205, %f11198, %f11200, %f11202;
	mul.f32 	%f11206, %f11201, %f11201;
	fma.rn.f32 	%f11207, %f11200, %f11202, %f11204;
	mul.f32 	%f11208, %f11203, %f11203;
	fma.rn.f32 	%f11209, %f11202, %f11204, %f11206;
	mul.f32 	%f11210, %f11205, %f11205;
	fma.rn.f32 	%f11211, %f11204, %f11206, %f11208;
	mul.f32 	%f11212, %f11207, %f11207;
	fma.rn.f32 	%f11213, %f11206, %f11208, %f11210;
	mul.f32 	%f11214, %f11209, %f11209;
	fma.rn.f32 	%f11215, %f11208, %f11210, %f11212;
	mul.f32 	%f11216, %f11211, %f11211;
	fma.rn.f32 	%f11217, %f11210, %f11212, %f11214;
	mul.f32 	%f11218, %f11213, %f11213;
	fma.rn.f32 	%f11219, %f11212, %f11214, %f11216;
	mul.f32 	%f11220, %f11215, %f11215;
	fma.rn.f32 	%f11221, %f11214, %f11216, %f11218;
	mul.f32 	%f11222, %f11217, %f11217;
	fma.rn.f32 	%f11223, %f11216, %f11218, %f11220;
	mul.f32 	%f11224, %f11219, %f11219;
	fma.rn.f32 	%f11225, %f11218, %f11220, %f11222;
	mul.f32 	%f11226, %f11221, %f11221;
	fma.rn.f32 	%f11227, %f11220, %f11222, %f11224;
	mul.f32 	%f11228, %f11223, %f11223;
	fma.rn.f32 	%f11229, %f11222, %f11224, %f11226;
	mul.f32 	%f11230, %f11225, %f11225;
	fma.rn.f32 	%f11231, %f11224, %f11226, %f11228;
	mul.f32 	%f11232, %f11227, %f11227;
	fma.rn.f32 	%f11233, %f11226, %f11228, %f11230;
	mul.f32 	%f11234, %f11229, %f11229;
	fma.rn.f32 	%f11235, %f11228, %f11230, %f11232;
	mul.f32 	%f11236, %f11231, %f11231;
	fma.rn.f32 	%f11237, %f11230, %f11232, %f11234;
	mul.f32 	%f11238, %f11233, %f11233;
	fma.rn.f32 	%f11239, %f11232, %f11234, %f11236;
	mul.f32 	%f11240, %f11235, %f11235;
	fma.rn.f32 	%f11241, %f11234, %f11236, %f11238;
	mul.f32 	%f11242, %f11237, %f11237;
	fma.rn.f32 	%f11243, %f11236, %f11238, %f11240;
	mul.f32 	%f11244, %f11239, %f11239;
	fma.rn.f32 	%f11245, %f11238, %f11240, %f11242;
	mul.f32 	%f11246, %f11241, %f11241;
	fma.rn.f32 	%f11247, %f11240, %f11242, %f11244;
	mul.f32 	%f11248, %f11243, %f11243;
	fma.rn.f32 	%f11249, %f11242, %f11244, %f11246;
	mul.f32 	%f11250, %f11245, %f11245;
	fma.rn.f32 	%f11251, %f11244, %f11246, %f11248;
	mul.f32 	%f11252, %f11247, %f11247;
	fma.rn.f32 	%f11253, %f11246, %f11248, %f11250;
	mul.f32 	%f11254, %f11249, %f11249;
	fma.rn.f32 	%f11255, %f11248, %f11250, %f11252;
	mul.f32 	%f11256, %f11251, %f11251;
	fma.rn.f32 	%f11257, %f11250, %f11252, %f11254;
	mul.f32 	%f11258, %f11253, %f11253;
	fma.rn.f32 	%f11259, %f11252, %f11254, %f11256;
	mul.f32 	%f11260, %f11255, %f11255;
	fma.rn.f32 	%f11261, %f11254, %f11256, %f11258;
	mul.f32 	%f11262, %f11257, %f11257;
	fma.rn.f32 	%f11263, %f11256, %f11258, %f11260;
	mul.f32 	%f11264, %f11259, %f11259;
	fma.rn.f32 	%f11265, %f11258, %f11260, %f11262;
	mul.f32 	%f11266, %f11261, %f11261;
	fma.rn.f32 	%f11267, %f11260, %f11262, %f11264;
	mul.f32 	%f11268, %f11263, %f11263;
	fma.rn.f32 	%f11269, %f11262, %f11264, %f11266;
	mul.f32 	%f11270, %f11265, %f11265;
	fma.rn.f32 	%f11271, %f11264, %f11266, %f11268;
	mul.f32 	%f11272, %f11267, %f11267;
	fma.rn.f32 	%f11273, %f11266, %f11268, %f11270;
	mul.f32 	%f11274, %f11269, %f11269;
	fma.rn.f32 	%f11275, %f11268, %f11270, %f11272;
	mul.f32 	%f11276, %f11271, %f11271;
	fma.rn.f32 	%f11277, %f11270, %f11272, %f11274;
	mul.f32 	%f11278, %f11273, %f11273;
	fma.rn.f32 	%f11279, %f11272, %f11274, %f11276;
	mul.f32 	%f11280, %f11275, %f11275;
	fma.rn.f32 	%f11281, %f11274, %f11276, %f11278;
	mul.f32 	%f11282, %f11277, %f11277;
	fma.rn.f32 	%f11283, %f11276, %f11278, %f11280;
	mul.f32 	%f11284, %f11279, %f11279;
	fma.rn.f32 	%f11285, %f11278, %f11280, %f11282;
	mul.f32 	%f11286, %f11281, %f11281;
	fma.rn.f32 	%f11287, %f11280, %f11282, %f11284;
	mul.f32 	%f11288, %f11283, %f11283;
	fma.rn.f32 	%f11289, %f11282, %f11284, %f11286;
	mul.f32 	%f11290, %f11285, %f11285;
	fma.rn.f32 	%f11291, %f11284, %f11286, %f11288;
	mul.f32 	%f11292, %f11287, %f11287;
	fma.rn.f32 	%f11293, %f11286, %f11288, %f11290;
	mul.f32 	%f11294, %f11289, %f11289;
	fma.rn.f32 	%f11295, %f11288, %f11290, %f11292;
	mul.f32 	%f11296, %f11291, %f11291;
	fma.rn.f32 	%f11297, %f11290, %f11292, %f11294;
	mul.f32 	%f11298, %f11293, %f11293;
	fma.rn.f32 	%f11299, %f11292, %f11294, %f11296;
	mul.f32 	%f11300, %f11295, %f11295;
	fma.rn.f32 	%f11301, %f11294, %f11296, %f11298;
	mul.f32 	%f11302, %f11297, %f11297;
	fma.rn.f32 	%f11303, %f11296, %f11298, %f11300;
	mul.f32 	%f11304, %f11299, %f11299;
	fma.rn.f32 	%f11305, %f11298, %f11300, %f11302;
	mul.f32 	%f11306, %f11301, %f11301;
	fma.rn.f32 	%f11307, %f11300, %f11302, %f11304;
	mul.f32 	%f11308, %f11303, %f11303;
	fma.rn.f32 	%f11309, %f11302, %f11304, %f11306;
	mul.f32 	%f11310, %f11305, %f11305;
	fma.rn.f32 	%f11311, %f11304, %f11306, %f11308;
	mul.f32 	%f11312, %f11307, %f11307;
	fma.rn.f32 	%f11313, %f11306, %f11308, %f11310;
	mul.f32 	%f11314, %f11309, %f11309;
	fma.rn.f32 	%f11315, %f11308, %f11310, %f11312;
	mul.f32 	%f11316, %f11311, %f11311;
	fma.rn.f32 	%f11317, %f11310, %f11312, %f11314;
	mul.f32 	%f11318, %f11313, %f11313;
	fma.rn.f32 	%f11319, %f11312, %f11314, %f11316;
	mul.f32 	%f11320, %f11315, %f11315;
	fma.rn.f32 	%f11321, %f11314, %f11316, %f11318;
	mul.f32 	%f11322, %f11317, %f11317;
	fma.rn.f32 	%f11323, %f11316, %f11318, %f11320;
	mul.f32 	%f11324, %f11319, %f11319;
	fma.rn.f32 	%f11325, %f11318, %f11320, %f11322;
	mul.f32 	%f11326, %f11321, %f11321;
	fma.rn.f32 	%f11327, %f11320, %f11322, %f11324;
	mul.f32 	%f11328, %f11323, %f11323;
	fma.rn.f32 	%f11329, %f11322, %f11324, %f11326;
	mul.f32 	%f11330, %f11325, %f11325;
	fma.rn.f32 	%f11331, %f11324, %f11326, %f11328;
	mul.f32 	%f11332, %f11327, %f11327;
	fma.rn.f32 	%f11333, %f11326, %f11328, %f11330;
	mul.f32 	%f11334, %f11329, %f11329;
	fma.rn.f32 	%f11335, %f11328, %f11330, %f11332;
	mul.f32 	%f11336, %f11331, %f11331;
	fma.rn.f32 	%f11337, %f11330, %f11332, %f11334;
	mul.f32 	%f11338, %f11333, %f11333;
	fma.rn.f32 	%f11339, %f11332, %f11334, %f11336;
	mul.f32 	%f11340, %f11335, %f11335;
	fma.rn.f32 	%f11341, %f11334, %f11336, %f11338;
	mul.f32 	%f11342, %f11337, %f11337;
	fma.rn.f32 	%f11343, %f11336, %f11338, %f11340;
	mul.f32 	%f11344, %f11339, %f11339;
	fma.rn.f32 	%f11345, %f11338, %f11340, %f11342;
	mul.f32 	%f11346, %f11341, %f11341;
	fma.rn.f32 	%f11347, %f11340, %f11342, %f11344;
	mul.f32 	%f11348, %f11343, %f11343;
	fma.rn.f32 	%f11349, %f11342, %f11344, %f11346;
	mul.f32 	%f11350, %f11345, %f11345;
	fma.rn.f32 	%f11351, %f11344, %f11346, %f11348;
	mul.f32 	%f11352, %f11347, %f11347;
	fma.rn.f32 	%f11353, %f11346, %f11348, %f11350;
	mul.f32 	%f11354, %f11349, %f11349;
	fma.rn.f32 	%f11355, %f11348, %f11350, %f11352;
	mul.f32 	%f11356, %f11351, %f11351;
	fma.rn.f32 	%f11357, %f11350, %f11352, %f11354;
	mul.f32 	%f11358, %f11353, %f11353;
	fma.rn.f32 	%f11359, %f11352, %f11354, %f11356;
	mul.f32 	%f11360, %f11355, %f11355;
	fma.rn.f32 	%f11361, %f11354, %f11356, %f11358;
	mul.f32 	%f11362, %f11357, %f11357;
	fma.rn.f32 	%f11363, %f11356, %f11358, %f11360;
	mul.f32 	%f11364, %f11359, %f11359;
	fma.rn.f32 	%f11365, %f11358, %f11360, %f11362;
	mul.f32 	%f11366, %f11361, %f11361;
	fma.rn.f32 	%f11367, %f11360, %f11362, %f11364;
	mul.f32 	%f11368, %f11363, %f11363;
	fma.rn.f32 	%f11369, %f11362, %f11364, %f11366;
	mul.f32 	%f11370, %f11365, %f11365;
	fma.rn.f32 	%f11371, %f11364, %f11366, %f11368;
	mul.f32 	%f11372, %f11367, %f11367;
	fma.rn.f32 	%f11373, %f11366, %f11368, %f11370;
	mul.f32 	%f11374, %f11369, %f11369;
	fma.rn.f32 	%f11375, %f11368, %f11370, %f11372;
	mul.f32 	%f11376, %f11371, %f11371;
	fma.rn.f32 	%f11377, %f11370, %f11372, %f11374;
	mul.f32 	%f11378, %f11373, %f11373;
	fma.rn.f32 	%f11379, %f11372, %f11374, %f11376;
	mul.f32 	%f11380, %f11375, %f11375;
	fma.rn.f32 	%f11381, %f11374, %f11376, %f11378;
	mul.f32 	%f11382, %f11377, %f11377;
	fma.rn.f32 	%f11383, %f11376, %f11378, %f11380;
	mul.f32 	%f11384, %f11379, %f11379;
	fma.rn.f32 	%f11385, %f11378, %f11380, %f11382;
	mul.f32 	%f11386, %f11381, %f11381;
	fma.rn.f32 	%f11387, %f11380, %f11382, %f11384;
	mul.f32 	%f11388, %f11383, %f11383;
	fma.rn.f32 	%f11389, %f11382, %f11384, %f11386;
	mul.f32 	%f11390, %f11385, %f11385;
	fma.rn.f32 	%f11391, %f11384, %f11386, %f11388;
	mul.f32 	%f11392, %f11387, %f11387;
	fma.rn.f32 	%f11393, %f11386, %f11388, %f11390;
	mul.f32 	%f11394, %f11389, %f11389;
	fma.rn.f32 	%f11395, %f11388, %f11390, %f11392;
	mul.f32 	%f11396, %f11391, %f11391;
	fma.rn.f32 	%f11397, %f11390, %f11392, %f11394;
	mul.f32 	%f11398, %f11393, %f11393;
	fma.rn.f32 	%f11399, %f11392, %f11394, %f11396;
	mul.f32 	%f11400, %f11395, %f11395;
	fma.rn.f32 	%f11401, %f11394, %f11396, %f11398;
	mul.f32 	%f11402, %f11397, %f11397;
	fma.rn.f32 	%f11403, %f11396, %f11398, %f11400;
	mul.f32 	%f11404, %f11399, %f11399;
	fma.rn.f32 	%f11405, %f11398, %f11400, %f11402;
	mul.f32 	%f11406, %f11401, %f11401;
	fma.rn.f32 	%f11407, %f11400, %f11402, %f11404;
	mul.f32 	%f11408, %f11403, %f11403;
	fma.rn.f32 	%f11409, %f11402, %f11404, %f11406;
	mul.f32 	%f11410, %f11405, %f11405;
	fma.rn.f32 	%f11411, %f11404, %f11406, %f11408;
	mul.f32 	%f11412, %f11407, %f11407;
	fma.rn.f32 	%f11413, %f11406, %f11408, %f11410;
	mul.f32 	%f11414, %f11409, %f11409;
	fma.rn.f32 	%f11415, %f11408, %f11410, %f11412;
	mul.f32 	%f11416, %f11411, %f11411;
	fma.rn.f32 	%f11417, %f11410, %f11412, %f11414;
	mul.f32 	%f11418, %f11413, %f11413;
	fma.rn.f32 	%f11419, %f11412, %f11414, %f11416;
	mul.f32 	%f11420, %f11415, %f11415;
	fma.rn.f32 	%f11421, %f11414, %f11416, %f11418;
	mul.f32 	%f11422, %f11417, %f11417;
	fma.rn.f32 	%f11423, %f11416, %f11418, %f11420;
	mul.f32 	%f11424, %f11419, %f11419;
	fma.rn.f32 	%f11425, %f11418, %f11420, %f11422;
	mul.f32 	%f11426, %f11421, %f11421;
	fma.rn.f32 	%f11427, %f11420, %f11422, %f11424;
	mul.f32 	%f11428, %f11423, %f11423;
	fma.rn.f32 	%f11429, %f11422, %f11424, %f11426;
	mul.f32 	%f11430, %f11425, %f11425;
	fma.rn.f32 	%f11431, %f11424, %f11426, %f11428;
	mul.f32 	%f11432, %f11427, %f11427;
	fma.rn.f32 	%f11433, %f11426, %f11428, %f11430;
	mul.f32 	%f11434, %f11429, %f11429;
	fma.rn.f32 	%f11435, %f11428, %f11430, %f11432;
	mul.f32 	%f11436, %f11431, %f11431;
	fma.rn.f32 	%f11437, %f11430, %f11432, %f11434;
	mul.f32 	%f11438, %f11433, %f11433;
	fma.rn.f32 	%f11439, %f11432, %f11434, %f11436;
	mul.f32 	%f11440, %f11435, %f11435;
	fma.rn.f32 	%f11441, %f11434, %f11436, %f11438;
	mul.f32 	%f11442, %f11437, %f11437;
	fma.rn.f32 	%f11443, %f11436, %f11438, %f11440;
	mul.f32 	%f11444, %f11439, %f11439;
	fma.rn.f32 	%f11445, %f11438, %f11440, %f11442;
	mul.f32 	%f11446, %f11441, %f11441;
	fma.rn.f32 	%f11447, %f11440, %f11442, %f11444;
	mul.f32 	%f11448, %f11443, %f11443;
	fma.rn.f32 	%f11449, %f11442, %f11444, %f11446;
	mul.f32 	%f11450, %f11445, %f11445;
	fma.rn.f32 	%f11451, %f11444, %f11446, %f11448;
	mul.f32 	%f11452, %f11447, %f11447;
	fma.rn.f32 	%f11453, %f11446, %f11448, %f11450;
	mul.f32 	%f11454, %f11449, %f11449;
	fma.rn.f32 	%f11455, %f11448, %f11450, %f11452;
	mul.f32 	%f11456, %f11451, %f11451;
	fma.rn.f32 	%f11457, %f11450, %f11452, %f11454;
	mul.f32 	%f11458, %f11453, %f11453;
	fma.rn.f32 	%f11459, %f11452, %f11454, %f11456;
	mul.f32 	%f11460, %f11455, %f11455;
	fma.rn.f32 	%f11461, %f11454, %f11456, %f11458;
	mul.f32 	%f11462, %f11457, %f11457;
	fma.rn.f32 	%f11463, %f11456, %f11458, %f11460;
	mul.f32 	%f11464, %f11459, %f11459;
	fma.rn.f32 	%f11465, %f11458, %f11460, %f11462;
	mul.f32 	%f11466, %f11461, %f11461;
	fma.rn.f32 	%f11467, %f11460, %f11462, %f11464;
	mul.f32 	%f11468, %f11463, %f11463;
	fma.rn.f32 	%f11469, %f11462, %f11464, %f11466;
	mul.f32 	%f11470, %f11465, %f11465;
	fma.rn.f32 	%f11471, %f11464, %f11466, %f11468;
	fma.rn.f32 	%f11472, %f11466, %f11468, %f11470;
	mul.f32 	%f11473, %f11468, %f11470;
	fma.rn.f32 	%f11474, %f11467, %f11467, %f11473;
	add.f32 	%f11475, %f11470, %f11468;
	fma.rn.f32 	%f11476, %f11467, %f11467, %f11475;
	fma.rn.f32 	%f11477, %f11469, %f11469, %f11476;
	fma.rn.f32 	%f11478, %f11471, %f11471, %f11477;
	add.f32 	%f11479, %f11471, %f11478;
	add.f32 	%f11480, %f11472, %f11479;
	add.f32 	%f11481, %f11474, %f11480;
	add.f32 	%f13042, %f11481, 0f40800000;
	bra.uni 	$L__BB1_79;
$L__BB1_10:
	setp.gt.s32 	%p38, %r2, 5;
	@%p38 bra 	$L__BB1_14;
	setp.eq.s32 	%p41, %r2, 4;
	@%p41 bra 	$L__BB1_65;
	setp.eq.s32 	%p42, %r2, 5;
	@%p42 bra 	$L__BB1_13;
	bra.uni 	$L__BB1_79;
$L__BB1_13:
	cvt.rn.f32.u32 	%f9922, %r1;
	mul.f32 	%f9923, %f9922, 0f308637BD;
	mov.u32 	%r23, %tid.y;
	cvt.rn.f32.u32 	%f9924, %r23;
	mul.f32 	%f9925, %f9924, 0f308637BD;
	fma.rn.f32 	%f9926, %f9923, %f9923, %f9923;
	mul.f32 	%f9927, %f9925, %f9925;
	fma.rn.f32 	%f9928, %f9923, %f9923, %f9925;
	fma.rn.f32 	%f9929, %f9925, %f9923, %f9927;
	mul.f32 	%f9930, %f9926, %f9926;
	fma.rn.f32 	%f9931, %f9927, %f9925, %f9927;
	mul.f32 	%f9932, %f9928, %f9928;
	fma.rn.f32 	%f9933, %f9927, %f9927, %f9930;
	mul.f32 	%f9934, %f9929, %f9929;
	fma.rn.f32 	%f9935, %f9927, %f9930, %f9932;
	mul.f32 	%f9936, %f9931, %f9931;
	fma.rn.f32 	%f9937, %f9932, %f9930, %f9934;
	mul.f32 	%f9938, %f9933, %f9933;
	fma.rn.f32 	%f9939, %f9934, %f9932, %f9936;
	mul.f32 	%f9940, %f9935, %f9935;
	fma.rn.f32 	%f9941, %f9934, %f9936, %f9938;
	mul.f32 	%f9942, %f9937, %f9937;
	fma.rn.f32 	%f9943, %f9936, %f9938, %f9940;
	mul.f32 	%f9944, %f9939, %f9939;
	fma.rn.f32 	%f9945, %f9938, %f9940, %f9942;
	mul.f32 	%f9946, %f9941, %f9941;
	fma.rn.f32 	%f9947, %f9940, %f9942, %f9944;
	mul.f32 	%f9948, %f9943, %f9943;
	fma.rn.f32 	%f9949, %f9942, %f9944, %f9946;
	mul.f32 	%f9950, %f9945, %f9945;
	fma.rn.f32 	%f9951, %f9944, %f9946, %f9948;
	mul.f32 	%f9952, %f9947, %f9947;
	fma.rn.f32 	%f9953, %f9946, %f9948, %f9950;
	mul.f32 	%f9954, %f9949, %f9949;
	fma.rn.f32 	%f9955, %f9948, %f9950, %f9952;
	mul.f32 	%f9956, %f9951, %f9951;
	fma.rn.f32 	%f9957, %f9950, %f9952, %f9954;
	mul.f32 	%f9958, %f9953, %f9953;
	fma.rn.f32 	%f9959, %f9952, %f9954, %f9956;
	mul.f32 	%f9960, %f9955, %f9955;
	fma.rn.f32 	%f9961, %f9954, %f9956, %f9958;
	mul.f32 	%f9962, %f9957, %f9957;
	fma.rn.f32 	%f9963, %f9956, %f9958, %f9960;
	mul.f32 	%f9964, %f9959, %f9959;
	fma.rn.f32 	%f9965, %f9958, %f9960, %f9962;
	mul.f32 	%f9966, %f9961, %f9961;
	fma.rn.f32 	%f9967, %f9960, %f9962, %f9964;
	mul.f32 	%f9968, %f9963, %f9963;
	fma.rn.f32 	%f9969, %f9962, %f9964, %f9966;
	mul.f32 	%f9970, %f9965, %f9965;
	fma.rn.f32 	%f9971, %f9964, %f9966, %f9968;
	mul.f32 	%f9972, %f9967, %f9967;
	fma.rn.f32 	%f9973, %f9966, %f9968, %f9970;
	mul.f32 	%f9974, %f9969, %f9969;
	fma.rn.f32 	%f9975, %f9968, %f9970, %f9972;
	mul.f32 	%f9976, %f9971, %f9971;
	fma.rn.f32 	%f9977, %f9970, %f9972, %f9974;
	mul.f32 	%f9978, %f9973, %f9973;
	fma.rn.f32 	%f9979, %f9972, %f9974, %f9976;
	mul.f32 	%f9980, %f9975, %f9975;
	fma.rn.f32 	%f9981, %f9974, %f9976, %f9978;
	mul.f32 	%f9982, %f9977, %f9977;
	fma.rn.f32 	%f9983, %f9976, %f9978, %f9980;
	mul.f32 	%f9984, %f9979, %f9979;
	fma.rn.f32 	%f9985, %f9978, %f9980, %f9982;
	mul.f32 	%f9986, %f9981, %f9981;
	fma.rn.f32 	%f9987, %f9980, %f9982, %f9984;
	mul.f32 	%f9988, %f9983, %f9983;
	fma.rn.f32 	%f9989, %f9982, %f9984, %f9986;
	mul.f32 	%f9990, %f9985, %f9985;
	fma.rn.f32 	%f9991, %f9984, %f9986, %f9988;
	mul.f32 	%f9992, %f9987, %f9987;
	fma.rn.f32 	%f9993, %f9986, %f9988, %f9990;
	mul.f32 	%f9994, %f9989, %f9989;
	fma.rn.f32 	%f9995, %f9988, %f9990, %f9992;
	mul.f32 	%f9996, %f9991, %f9991;
	fma.rn.f32 	%f9997, %f9990, %f9992, %f9994;
	mul.f32 	%f9998, %f9993, %f9993;
	fma.rn.f32 	%f9999, %f9992, %f9994, %f9996;
	mul.f32 	%f10000, %f9995, %f9995;
	fma.rn.f32 	%f10001, %f9994, %f9996, %f9998;
	mul.f32 	%f10002, %f9997, %f9997;
	fma.rn.f32 	%f10003, %f9996, %f9998, %f10000;
	mul.f32 	%f10004, %f9999, %f9999;
	fma.rn.f32 	%f10005, %f9998, %f10000, %f10002;
	mul.f32 	%f10006, %f10001, %f10001;
	fma.rn.f32 	%f10007, %f10000, %f10002, %f10004;
	mul.f32 	%f10008, %f10003, %f10003;
	fma.rn.f32 	%f10009, %f10002, %f10004, %f10006;
	mul.f32 	%f10010, %f10005, %f10005;
	fma.rn.f32 	%f10011, %f10004, %f10006, %f10008;
	mul.f32 	%f10012, %f10007, %f10007;
	fma.rn.f32 	%f10013, %f10006, %f10008, %f10010;
	mul.f32 	%f10014, %f10009, %f10009;
	fma.rn.f32 	%f10015, %f10008, %f10010, %f10012;
	mul.f32 	%f10016, %f10011, %f10011;
	fma.rn.f32 	%f10017, %f10010, %f10012, %f10014;
	mul.f32 	%f10018, %f10013, %f10013;
	fma.rn.f32 	%f10019, %f10012, %f10014, %f10016;
	mul.f32 	%f10020, %f10015, %f10015;
	fma.rn.f32 	%f10021, %f10014, %f10016, %f10018;
	mul.f32 	%f10022, %f10017, %f10017;
	fma.rn.f32 	%f10023, %f10016, %f10018, %f10020;
	mul.f32 	%f10024, %f10019, %f10019;
	fma.rn.f32 	%f10025, %f10018, %f10020, %f10022;
	mul.f32 	%f10026, %f10021, %f10021;
	fma.rn.f32 	%f10027, %f10020, %f10022, %f10024;
	mul.f32 	%f10028, %f10023, %f10023;
	fma.rn.f32 	%f10029, %f10022, %f10024, %f10026;
	mul.f32 	%f10030, %f10025, %f10025;
	fma.rn.f32 	%f10031, %f10024, %f10026, %f10028;
	mul.f32 	%f10032, %f10027, %f10027;
	fma.rn.f32 	%f10033, %f10026, %f10028, %f10030;
	mul.f32 	%f10034, %f10029, %f10029;
	fma.rn.f32 	%f10035, %f10028, %f10030, %f10032;
	mul.f32 	%f10036, %f10031, %f10031;
	fma.rn.f32 	%f10037, %f10030, %f10032, %f10034;
	mul.f32 	%f10038, %f10033, %f10033;
	fma.rn.f32 	%f10039, %f10032, %f10034, %f10036;
	mul.f32 	%f10040, %f10035, %f10035;
	fma.rn.f32 	%f10041, %f10034, %f10036, %f10038;
	mul.f32 	%f10042, %f10037, %f10037;
	fma.rn.f32 	%f10043, %f10036, %f10038, %f10040;
	mul.f32 	%f10044, %f10039, %f10039;
	fma.rn.f32 	%f10045, %f10038, %f10040, %f10042;
	mul.f32 	%f10046, %f10041, %f10041;
	fma.rn.f32 	%f10047, %f10040, %f10042, %f10044;
	mul.f32 	%f10048, %f10043, %f10043;
	fma.rn.f32 	%f10049, %f10042, %f10044, %f10046;
	mul.f32 	%f10050, %f10045, %f10045;
	fma.rn.f32 	%f10051, %f10044, %f10046, %f10048;
	mul.f32 	%f10052, %f10047, %f10047;
	fma.rn.f32 	%f10053, %f10046, %f10048, %f10050;
	mul.f32 	%f10054, %f10049, %f10049;
	fma.rn.f32 	%f10055, %f10048, %f10050, %f10052;
	mul.f32 	%f10056, %f10051, %f10051;
	fma.rn.f32 	%f10057, %f10050, %f10052, %f10054;
	mul.f32 	%f10058, %f10053, %f10053;
	fma.rn.f32 	%f10059, %f10052, %f10054, %f10056;
	mul.f32 	%f10060, %f10055, %f10055;
	fma.rn.f32 	%f10061, %f10054, %f10056, %f10058;
	mul.f32 	%f10062, %f10057, %f10057;
	fma.rn.f32 	%f10063, %f10056, %f10058, %f10060;
	mul.f32 	%f10064, %f10059, %f10059;
	fma.rn.f32 	%f10065, %f10058, %f10060, %f10062;
	mul.f32 	%f10066, %f10061, %f10061;
	fma.rn.f32 	%f10067, %f10060, %f10062, %f10064;
	mul.f32 	%f10068, %f10063, %f10063;
	fma.rn.f32 	%f10069, %f10062, %f10064, %f10066;
	mul.f32 	%f10070, %f10065, %f10065;
	fma.rn.f32 	%f10071, %f10064, %f10066, %f10068;
	mul.f32 	%f10072, %f10067, %f10067;
	fma.rn.f32 	%f10073, %f10066, %f10068, %f10070;
	mul.f32 	%f10074, %f10069, %f10069;
	fma.rn.f32 	%f10075, %f10068, %f10070, %f10072;
	mul.f32 	%f10076, %f10071, %f10071;
	fma.rn.f32 	%f10077, %f10070, %f10072, %f10074;
	mul.f32 	%f10078, %f10073, %f10073;
	fma.rn.f32 	%f10079, %f10072, %f10074, %f10076;
	mul.f32 	%f10080, %f10075, %f10075;
	fma.rn.f32 	%f10081, %f10074, %f10076, %f10078;
	mul.f32 	%f10082, %f10077, %f10077;
	fma.rn.f32 	%f10083, %f10076, %f10078, %f10080;
	mul.f32 	%f10084, %f10079, %f10079;
	fma.rn.f32 	%f10085, %f10078, %f10080, %f10082;
	mul.f32 	%f10086, %f10081, %f10081;
	fma.rn.f32 	%f10087, %f10080, %f10082, %f10084;
	mul.f32 	%f10088, %f10083, %f10083;
	fma.rn.f32 	%f10089, %f10082, %f10084, %f10086;
	mul.f32 	%f10090, %f10085, %f10085;
	fma.rn.f32 	%f10091, %f10084, %f10086, %f10088;
	mul.f32 	%f10092, %f10087, %f10087;
	fma.rn.f32 	%f10093, %f10086, %f10088, %f10090;
	mul.f32 	%f10094, %f10089, %f10089;
	fma.rn.f32 	%f10095, %f10088, %f10090, %f10092;
	mul.f32 	%f10096, %f10091, %f10091;
	fma.rn.f32 	%f10097, %f10090, %f10092, %f10094;
	mul.f32 	%f10098, %f10093, %f10093;
	fma.rn.f32 	%f10099, %f10092, %f10094, %f10096;
	mul.f32 	%f10100, %f10095, %f10095;
	fma.rn.f32 	%f10101, %f10094, %f10096, %f10098;
	mul.f32 	%f10102, %f10097, %f10097;
	fma.rn.f32 	%f10103, %f10096, %f10098, %f10100;
	mul.f32 	%f10104, %f10099, %f10099;
	fma.rn.f32 	%f10105, %f10098, %f10100, %f10102;
	mul.f32 	%f10106, %f10101, %f10101;
	fma.rn.f32 	%f10107, %f10100, %f10102, %f10104;
	mul.f32 	%f10108, %f10103, %f10103;
	fma.rn.f32 	%f10109, %f10102, %f10104, %f10106;
	mul.f32 	%f10110, %f10105, %f10105;
	fma.rn.f32 	%f10111, %f10104, %f10106, %f10108;
	mul.f32 	%f10112, %f10107, %f10107;
	fma.rn.f32 	%f10113, %f10106, %f10108, %f10110;
	mul.f32 	%f10114, %f10109, %f10109;
	fma.rn.f32 	%f10115, %f10108, %f10110, %f10112;
	mul.f32 	%f10116, %f10111, %f10111;
	fma.rn.f32 	%f10117, %f10110, %f10112, %f10114;
	mul.f32 	%f10118, %f10113, %f10113;
	fma.rn.f32 	%f10119, %f10112, %f10114, %f10116;
	mul.f32 	%f10120, %f10115, %f10115;
	fma.rn.f32 	%f10121, %f10114, %f10116, %f10118;
	mul.f32 	%f10122, %f10117, %f10117;
	fma.rn.f32 	%f10123, %f10116, %f10118, %f10120;
	mul.f32 	%f10124, %f10119, %f10119;
	fma.rn.f32 	%f10125, %f10118, %f10120, %f10122;
	mul.f32 	%f10126, %f10121, %f10121;
	fma.rn.f32 	%f10127, %f10120, %f10122, %f10124;
	mul.f32 	%f10128, %f10123, %f10123;
	fma.rn.f32 	%f10129, %f10122, %f10124, %f10126;
	mul.f32 	%f10130, %f10125, %f10125;
	fma.rn.f32 	%f10131, %f10124, %f10126, %f10128;
	mul.f32 	%f10132, %f10127, %f10127;
	fma.rn.f32 	%f10133, %f10126, %f10128, %f10130;
	mul.f32 	%f10134, %f10129, %f10129;
	fma.rn.f32 	%f10135, %f10128, %f10130, %f10132;
	mul.f32 	%f10136, %f10131, %f10131;
	fma.rn.f32 	%f10137, %f10130, %f10132, %f10134;
	mul.f32 	%f10138, %f10133, %f10133;
	fma.rn.f32 	%f10139, %f10132, %f10134, %f10136;
	mul.f32 	%f10140, %f10135, %f10135;
	fma.rn.f32 	%f10141, %f10134, %f10136, %f10138;
	mul.f32 	%f10142, %f10137, %f10137;
	fma.rn.f32 	%f10143, %f10136, %f10138, %f10140;
	mul.f32 	%f10144, %f10139, %f10139;
	fma.rn.f32 	%f10145, %f10138, %f10140, %f10142;
	mul.f32 	%f10146, %f10141, %f10141;
	fma.rn.f32 	%f10147, %f10140, %f10142, %f10144;
	mul.f32 	%f10148, %f10143, %f10143;
	fma.rn.f32 	%f10149, %f10142, %f10144, %f10146;
	mul.f32 	%f10150, %f10145, %f10145;
	fma.rn.f32 	%f10151, %f10144, %f10146, %f10148;
	mul.f32 	%f10152, %f10147, %f10147;
	fma.rn.f32 	%f10153, %f10146, %f10148, %f10150;
	mul.f32 	%f10154, %f10149, %f10149;
	fma.rn.f32 	%f10155, %f10148, %f10150, %f10152;
	mul.f32 	%f10156, %f10151, %f10151;
	fma.rn.f32 	%f10157, %f10150, %f10152, %f10154;
	mul.f32 	%f10158, %f10153, %f10153;
	fma.rn.f32 	%f10159, %f10152, %f10154, %f10156;
	mul.f32 	%f10160, %f10155, %f10155;
	fma.rn.f32 	%f10161, %f10154, %f10156, %f10158;
	mul.f32 	%f10162, %f10157, %f10157;
	fma.rn.f32 	%f10163, %f10156, %f10158, %f10160;
	mul.f32 	%f10164, %f10159, %f10159;
	fma.rn.f32 	%f10165, %f10158, %f10160, %f10162;
	mul.f32 	%f10166, %f10161, %f10161;
	fma.rn.f32 	%f10167, %f10160, %f10162, %f10164;
	mul.f32 	%f10168, %f10163, %f10163;
	fma.rn.f32 	%f10169, %f10162, %f10164, %f10166;
	mul.f32 	%f10170, %f10165, %f10165;
	fma.rn.f32 	%f10171, %f10164, %f10166, %f10168;
	mul.f32 	%f10172, %f10167, %f10167;
	fma.rn.f32 	%f10173, %f10166, %f10168, %f10170;
	mul.f32 	%f10174, %f10169, %f10169;
	fma.rn.f32 	%f10175, %f10168, %f10170, %f10172;
	mul.f32 	%f10176, %f10171, %f10171;
	fma.rn.f32 	%f10177, %f10170, %f10172, %f10174;
	mul.f32 	%f10178, %f10173, %f10173;
	fma.rn.f32 	%f10179, %f10172, %f10174, %f10176;
	mul.f32 	%f10180, %f10175, %f10175;
	fma.rn.f32 	%f10181, %f10174, %f10176, %f10178;
	mul.f32 	%f10182, %f10177, %f10177;
	fma.rn.f32 	%f10183, %f10176, %f10178, %f10180;
	mul.f32 	%f10184, %f10179, %f10179;
	fma.rn.f32 	%f10185, %f10178, %f10180, %f10182;
	mul.f32 	%f10186, %f10181, %f10181;
	fma.rn.f32 	%f10187, %f10180, %f10182, %f10184;
	mul.f32 	%f10188, %f10183, %f10183;
	fma.rn.f32 	%f10189, %f10182, %f10184, %f10186;
	mul.f32 	%f10190, %f10185, %f10185;
	fma.rn.f32 	%f10191, %f10184, %f10186, %f10188;
	mul.f32 	%f10192, %f10187, %f10187;
	fma.rn.f32 	%f10193, %f10186, %f10188, %f10190;
	mul.f32 	%f10194, %f10189, %f10189;
	fma.rn.f32 	%f10195, %f10188, %f10190, %f10192;
	mul.f32 	%f10196, %f10191, %f10191;
	fma.rn.f32 	%f10197, %f10190, %f10192, %f10194;
	mul.f32 	%f10198, %f10193, %f10193;
	fma.rn.f32 	%f10199, %f10192, %f10194, %f10196;
	mul.f32 	%f10200, %f10195, %f10195;
	fma.rn.f32 	%f10201, %f10194, %f10196, %f10198;
	mul.f32 	%f10202, %f10197, %f10197;
	fma.rn.f32 	%f10203, %f10196, %f10198, %f10200;
	mul.f32 	%f10204, %f10199, %f10199;
	fma.rn.f32 	%f10205, %f10198, %f10200, %f10202;
	mul.f32 	%f10206, %f10201, %f10201;
	fma.rn.f32 	%f10207, %f10200, %f10202, %f10204;
	mul.f32 	%f10208, %f10203, %f10203;
	fma.rn.f32 	%f10209, %f10202, %f10204, %f10206;
	mul.f32 	%f10210, %f10205, %f10205;
	fma.rn.f32 	%f10211, %f10204, %f10206, %f10208;
	mul.f32 	%f10212, %f10207, %f10207;
	fma.rn.f32 	%f10213, %f10206, %f10208, %f10210;
	mul.f32 	%f10214, %f10209, %f10209;
	fma.rn.f32 	%f10215, %f10208, %f10210, %f10212;
	mul.f32 	%f10216, %f10211, %f10211;
	fma.rn.f32 	%f10217, %f10210, %f10212, %f10214;
	mul.f32 	%f10218, %f10213, %f10213;
	fma.rn.f32 	%f10219, %f10212, %f10214, %f10216;
	mul.f32 	%f10220, %f10215, %f10215;
	fma.rn.f32 	%f10221, %f10214, %f10216, %f10218;
	mul.f32 	%f10222, %f10217, %f10217;
	fma.rn.f32 	%f10223, %f10216, %f10218, %f10220;
	mul.f32 	%f10224, %f10219, %f10219;
	fma.rn.f32 	%f10225, %f10218, %f10220, %f10222;
	mul.f32 	%f10226, %f10221, %f10221;
	fma.rn.f32 	%f10227, %f10220, %f10222, %f10224;
	mul.f32 	%f10228, %f10223, %f10223;
	fma.rn.f32 	%f10229, %f10222, %f10224, %f10226;
	mul.f32 	%f10230, %f10225, %f10225;
	fma.rn.f32 	%f10231, %f10224, %f10226, %f10228;
	mul.f32 	%f10232, %f10227, %f10227;
	fma.rn.f32 	%f10233, %f10226, %f10228, %f10230;
	mul.f32 	%f10234, %f10229, %f10229;
	fma.rn.f32 	%f10235, %f10228, %f10230, %f10232;
	mul.f32 	%f10236, %f10231, %f10231;
	fma.rn.f32 	%f10237, %f10230, %f10232, %f10234;
	mul.f32 	%f10238, %f10233, %f10233;
	fma.rn.f32 	%f10239, %f10232, %f10234, %f10236;
	mul.f32 	%f10240, %f10235, %f10235;
	fma.rn.f32 	%f10241, %f10234, %f10236, %f10238;
	mul.f32 	%f10242, %f10237, %f10237;
	fma.rn.f32 	%f10243, %f10236, %f10238, %f10240;
	mul.f32 	%f10244, %f10239, %f10239;
	fma.rn.f32 	%f10245, %f10238, %f10240, %f10242;
	mul.f32 	%f10246, %f10241, %f10241;
	fma.rn.f32 	%f10247, %f10240, %f10242, %f10244;
	mul.f32 	%f10248, %f10243, %f10243;
	fma.rn.f32 	%f10249, %f10242, %f10244, %f10246;
	mul.f32 	%f10250, %f10245, %f10245;
	fma.rn.f32 	%f10251, %f10244, %f10246, %f10248;
	mul.f32 	%f10252, %f10247, %f10247;
	fma.rn.f32 	%f10253, %f10246, %f10248, %f10250;
	mul.f32 	%f10254, %f10249, %f10249;
	fma.rn.f32 	%f10255, %f10248, %f10250, %f10252;
	mul.f32 	%f10256, %f10251, %f10251;
	fma.rn.f32 	%f10257, %f10250, %f10252, %f10254;
	mul.f32 	%f10258, %f10253, %f10253;
	fma.rn.f32 	%f10259, %f10252, %f10254, %f10256;
	mul.f32 	%f10260, %f10255, %f10255;
	fma.rn.f32 	%f10261, %f10254, %f10256, %f10258;
	mul.f32 	%f10262, %f10257, %f10257;
	fma.rn.f32 	%f10263, %f10256, %f10258, %f10260;
	mul.f32 	%f10264, %f10259, %f10259;
	fma.rn.f32 	%f10265, %f10258, %f10260, %f10262;
	mul.f32 	%f10266, %f10261, %f10261;
	fma.rn.f32 	%f10267, %f10260, %f10262, %f10264;
	mul.f32 	%f10268, %f10263, %f10263;
	fma.rn.f32 	%f10269, %f10262, %f10264, %f10266;
	mul.f32 	%f10270, %f10265, %f10265;
	fma.rn.f32 	%f10271, %f10264, %f10266, %f10268;
	mul.f32 	%f10272, %f10267, %f10267;
	fma.rn.f32 	%f10273, %f10266, %f10268, %f10270;
	mul.f32 	%f10274, %f10269, %f10269;
	fma.rn.f32 	%f10275, %f10268, %f10270, %f10272;
	mul.f32 	%f10276, %f10271, %f10271;
	fma.rn.f32 	%f10277, %f10270, %f10272, %f10274;
	mul.f32 	%f10278, %f10273, %f10273;
	fma.rn.f32 	%f10279, %f10272, %f10274, %f10276;
	mul.f32 	%f10280, %f10275, %f10275;
	fma.rn.f32 	%f10281, %f10274, %f10276, %f10278;
	mul.f32 	%f10282, %f10277, %f10277;
	fma.rn.f32 	%f10283, %f10276, %f10278, %f10280;
	mul.f32 	%f10284, %f10279, %f10279;
	fma.rn.f32 	%f10285, %f10278, %f10280, %f10282;
	mul.f32 	%f10286, %f10281, %f10281;
	fma.rn.f32 	%f10287, %f10280, %f10282, %f10284;
	mul.f32 	%f10288, %f10283, %f10283;
	fma.rn.f32 	%f10289, %f10282, %f10284, %f10286;
	mul.f32 	%f10290, %f10285, %f10285;
	fma.rn.f32 	%f10291, %f10284, %f10286, %f10288;
	mul.f32 	%f10292, %f10287, %f10287;
	fma.rn.f32 	%f10293, %f10286, %f10288, %f10290;
	mul.f32 	%f10294, %f10289, %f10289;
	fma.rn.f32 	%f10295, %f10288, %f10290, %f10292;
	mul.f32 	%f10296, %f10291, %f10291;
	fma.rn.f32 	%f10297, %f10290, %f10292, %f10294;
	mul.f32 	%f10298, %f10293, %f10293;
	fma.rn.f32 	%f10299, %f10292, %f10294, %f10296;
	mul.f32 	%f10300, %f10295, %f10295;
	fma.rn.f32 	%f10301, %f10294, %f10296, %f10298;
	mul.f32 	%f10302, %f10297, %f10297;
	fma.rn.f32 	%f10303, %f10296, %f10298, %f10300;
	mul.f32 	%f10304, %f10299, %f10299;
	fma.rn.f32 	%f10305, %f10298, %f10300, %f10302;
	mul.f32 	%f10306, %f10301, %f10301;
	fma.rn.f32 	%f10307, %f10300, %f10302, %f10304;
	mul.f32 	%f10308, %f10303, %f10303;
	fma.rn.f32 	%f10309, %f10302, %f10304, %f10306;
	mul.f32 	%f10310, %f10305, %f10305;
	fma.rn.f32 	%f10311, %f10304, %f10306, %f10308;
	mul.f32 	%f10312, %f10307, %f10307;
	fma.rn.f32 	%f10313, %f10306, %f10308, %f10310;
	mul.f32 	%f10314, %f10309, %f10309;
	fma.rn.f32 	%f10315, %f10308, %f10310, %f10312;
	mul.f32 	%f10316, %f10311, %f10311;
	fma.rn.f32 	%f10317, %f10310, %f10312, %f10314;
	mul.f32 	%f10318, %f10313, %f10313;
	fma.rn.f32 	%f10319, %f10312, %f10314, %f10316;
	mul.f32 	%f10320, %f10315, %f10315;
	fma.rn.f32 	%f10321, %f10314, %f10316, %f10318;
	mul.f32 	%f10322, %f10317, %f10317;
	fma.rn.f32 	%f10323, %f10316, %f10318, %f10320;
	mul.f32 	%f10324, %f10319, %f10319;
	fma.rn.f32 	%f10325, %f10318, %f10320, %f10322;
	mul.f32 	%f10326, %f10321, %f10321;
	fma.rn.f32 	%f10327, %f10320, %f10322, %f10324;
	mul.f32 	%f10328, %f10323, %f10323;
	fma.rn.f32 	%f10329, %f10322, %f10324, %f10326;
	mul.f32 	%f10330, %f10325, %f10325;
	fma.rn.f32 	%f10331, %f10324, %f10326, %f10328;
	mul.f32 	%f10332, %f10327, %f10327;
	fma.rn.f32 	%f10333, %f10326, %f10328, %f10330;
	mul.f32 	%f10334, %f10329, %f10329;
	fma.rn.f32 	%f10335, %f10328, %f10330, %f10332;
	mul.f32 	%f10336, %f10331, %f10331;
	fma.rn.f32 	%f10337, %f10330, %f10332, %f10334;
	mul.f32 	%f10338, %f10333, %f10333;
	fma.rn.f32 	%f10339, %f10332, %f10334, %f10336;
	mul.f32 	%f10340, %f10335, %f10335;
	fma.rn.f32 	%f10341, %f10334, %f10336, %f10338;
	mul.f32 	%f10342, %f10337, %f10337;
	fma.rn.f32 	%f10343, %f10336, %f10338, %f10340;
	mul.f32 	%f10344, %f10339, %f10339;
	fma.rn.f32 	%f10345, %f10338, %f10340, %f10342;
	mul.f32 	%f10346, %f10341, %f10341;
	fma.rn.f32 	%f10347, %f10340, %f10342, %f10344;
	mul.f32 	%f10348, %f10343, %f10343;
	fma.rn.f32 	%f10349, %f10342, %f10344, %f10346;
	mul.f32 	%f10350, %f10345, %f10345;
	fma.rn.f32 	%f10351, %f10344, %f10346, %f10348;
	mul.f32 	%f10352, %f10347, %f10347;
	fma.rn.f32 	%f10353, %f10346, %f10348, %f10350;
	mul.f32 	%f10354, %f10349, %f10349;
	fma.rn.f32 	%f10355, %f10348, %f10350, %f10352;
	mul.f32 	%f10356, %f10351, %f10351;
	fma.rn.f32 	%f10357, %f10350, %f10352, %f10354;
	mul.f32 	%f10358, %f10353, %f10353;
	fma.rn.f32 	%f10359, %f10352, %f10354, %f10356;
	mul.f32 	%f10360, %f10355, %f10355;
	fma.rn.f32 	%f10361, %f10354, %f10356, %f10358;
	mul.f32 	%f10362, %f10357, %f10357;
	fma.rn.f32 	%f10363, %f10356, %f10358, %f10360;
	mul.f32 	%f10364, %f10359, %f10359;
	fma.rn.f32 	%f10365, %f10358, %f10360, %f10362;
	mul.f32 	%f10366, %f10361, %f10361;
	fma.rn.f32 	%f10367, %f10360, %f10362, %f10364;
	mul.f32 	%f10368, %f10363, %f10363;
	fma.rn.f32 	%f10369, %f10362, %f10364, %f10366;
	mul.f32 	%f10370, %f10365, %f10365;
	fma.rn.f32 	%f10371, %f10364, %f10366, %f10368;
	mul.f32 	%f10372, %f10367, %f10367;
	fma.rn.f32 	%f10373, %f10366, %f10368, %f10370;
	mul.f32 	%f10374, %f10369, %f10369;
	fma.rn.f32 	%f10375, %f10368, %f10370, %f10372;
	mul.f32 	%f10376, %f10371, %f10371;
	fma.rn.f32 	%f10377, %f10370, %f10372, %f10374;
	mul.f32 	%f10378, %f10373, %f10373;
	fma.rn.f32 	%f10379, %f10372, %f10374, %f10376;
	mul.f32 	%f10380, %f10375, %f10375;
	fma.rn.f32 	%f10381, %f10374, %f10376, %f10378;
	mul.f32 	%f10382, %f10377, %f10377;
	fma.rn.f32 	%f10383, %f10376, %f10378, %f10380;
	mul.f32 	%f10384, %f10379, %f10379;
	fma.rn.f32 	%f10385, %f10378, %f10380, %f10382;
	mul.f32 	%f10386, %f10381, %f10381;
	fma.rn.f32 	%f10387, %f10380, %f10382, %f10384;
	mul.f32 	%f10388, %f10383, %f10383;
	fma.rn.f32 	%f10389, %f10382, %f10384, %f10386;
	mul.f32 	%f10390, %f10385, %f10385;
	fma.rn.f32 	%f10391, %f10384, %f10386, %f10388;
	mul.f32 	%f10392, %f10387, %f10387;
	fma.rn.f32 	%f10393, %f10386, %f10388, %f10390;
	mul.f32 	%f10394, %f10389, %f10389;
	fma.rn.f32 	%f10395, %f10388, %f10390, %f10392;
	mul.f32 	%f10396, %f10391, %f10391;
	fma.rn.f32 	%f10397, %f10390, %f10392, %f10394;
	mul.f32 	%f10398, %f10393, %f10393;
	fma.rn.f32 	%f10399, %f10392, %f10394, %f10396;
	mul.f32 	%f10400, %f10395, %f10395;
	fma.rn.f32 	%f10401, %f10394, %f10396, %f10398;
	mul.f32 	%f10402, %f10397, %f10397;
	fma.rn.f32 	%f10403, %f10396, %f10398, %f10400;
	mul.f32 	%f10404, %f10399, %f10399;
	fma.rn.f32 	%f10405, %f10398, %f10400, %f10402;
	mul.f32 	%f10406, %f10401, %f10401;
	fma.rn.f32 	%f10407, %f10400, %f10402, %f10404;
	mul.f32 	%f10408, %f10403, %f10403;
	fma.rn.f32 	%f10409, %f10402, %f10404, %f10406;
	mul.f32 	%f10410, %f10405, %f10405;
	fma.rn.f32 	%f10411, %f10404, %f10406, %f10408;
	mul.f32 	%f10412, %f10407, %f10407;
	fma.rn.f32 	%f10413, %f10406, %f10408, %f10410;
	mul.f32 	%f10414, %f10409, %f10409;
	fma.rn.f32 	%f10415, %f10408, %f10410, %f10412;
	mul.f32 	%f10416, %f10411, %f10411;
	fma.rn.f32 	%f10417, %f10410, %f10412, %f10414;
	mul.f32 	%f10418, %f10413, %f10413;
	fma.rn.f32 	%f10419, %f10412, %f10414, %f10416;
	mul.f32 	%f10420, %f10415, %f10415;
	fma.rn.f32 	%f10421, %f10414, %f10416, %f10418;
	mul.f32 	%f10422, %f10417, %f10417;
	fma.rn.f32 	%f10423, %f10416, %f10418, %f10420;
	mul.f32 	%f10424, %f10419, %f10419;
	fma.rn.f32 	%f10425, %f10418, %f10420, %f10422;
	mul.f32 	%f10426, %f10421, %f10421;
	fma.rn.f32 	%f10427, %f10420, %f10422, %f10424;
	mul.f32 	%f10428, %f10423, %f10423;
	fma.rn.f32 	%f10429, %f10422, %f10424, %f10426;
	mul.f32 	%f10430, %f10425, %f10425;
	fma.rn.f32 	%f10431, %f10424, %f10426, %f10428;
	fma.rn.f32 	%f10432, %f10426, %f10428, %f10430;
	mul.f32 	%f10433, %f10428, %f10430;
	fma.rn.f32 	%f10434, %f10427, %f10427, %f10433;
	add.f32 	%f10435, %f10430, %f10428;
	fma.rn.f32 	%f10436, %f10427, %f10427, %f10435;
	fma.rn.f32 	%f10437, %f10429, %f10429, %f10436;
	fma.rn.f32 	%f10438, %f10431, %f10431, %f10437;
	add.f32 	%f10439, %f10431, %f10438;
	add.f32 	%f10440, %f10432, %f10439;
	add.f32 	%f10441, %f10434, %f10440;
	add.f32 	%f13042, %f10441, 0f40C00000;
	bra.uni 	$L__BB1_79;
$L__BB1_14:
	setp.eq.s32 	%p39, %r2, 6;
	@%p39 bra 	$L__BB1_66;
	setp.eq.s32 	%p40, %r2, 7;
	@%p40 bra 	$L__BB1_16;
	bra.uni 	$L__BB1_79;
$L__BB1_16:
	cvt.rn.f32.u32 	%f8882, %r1;
	mul.f32 	%f8883, %f8882, 0f308637BD;
	mov.u32 	%r21, %tid.y;
	cvt.rn.f32.u32 	%f8884, %r21;
	mul.f32 	%f8885, %f8884, 0f308637BD;
	fma.rn.f32 	%f8886, %f8883, %f8883, %f8883;
	mul.f32 	%f8887, %f8885, %f8885;
	fma.rn.f32 	%f8888, %f8883, %f8883, %f8885;
	fma.rn.f32 	%f8889, %f8885, %f8883, %f8887;
	mul.f32 	%f8890, %f8886, %f8886;
	fma.rn.f32 	%f8891, %f8887, %f8885, %f8887;
	mul.f32 	%f8892, %f8888, %f8888;
	fma.rn.f32 	%f8893, %f8887, %f8887, %f8890;
	mul.f32 	%f8894, %f8889, %f8889;
	fma.rn.f32 	%f8895, %f8887, %f8890, %f8892;
	mul.f32 	%f8896, %f8891, %f8891;
	fma.rn.f32 	%f8897, %f8892, %f8890, %f8894;
	mul.f32 	%f8898, %f8893, %f8893;
	fma.rn.f32 	%f8899, %f8894, %f8892, %f8896;
	mul.f32 	%f8900, %f8895, %f8895;
	fma.rn.f32 	%f8901, %f8894, %f8896, %f8898;
	mul.f32 	%f8902, %f8897, %f8897;
	fma.rn.f32 	%f8903, %f8896, %f8898, %f8900;
	mul.f32 	%f8904, %f8899, %f8899;
	fma.rn.f32 	%f8905, %f8898, %f8900, %f8902;
	mul.f32 	%f8906, %f8901, %f8901;
	fma.rn.f32 	%f8907, %f8900, %f8902, %f8904;
	mul.f32 	%f8908, %f8903, %f8903;
	fma.rn.f32 	%f8909, %f8902, %f8904, %f8906;
	mul.f32 	%f8910, %f8905, %f8905;
	fma.rn.f32 	%f8911, %f8904, %f8906, %f8908;
	mul.f32 	%f8912, %f8907, %f8907;
	fma.rn.f32 	%f8913, %f8906, %f8908, %f8910;
	mul.f32 	%f8914, %f8909, %f8909;
	fma.rn.f32 	%f8915, %f8908, %f8910, %f8912;
	mul.f32 	%f8916, %f8911, %f8911;
	fma.rn.f32 	%f8917, %f8910, %f8912, %f8914;
	mul.f32 	%f8918, %f8913, %f8913;
	fma.rn.f32 	%f8919, %f8912, %f8914, %f8916;
	mul.f32 	%f8920, %f8915, %f8915;
	fma.rn.f32 	%f8921, %f8914, %f8916, %f8918;
	mul.f32 	%f8922, %f8917, %f8917;
	fma.rn.f32 	%f8923, %f8916, %f8918, %f8920;
	mul.f32 	%f8924, %f8919, %f8919;
	fma.rn.f32 	%f8925, %f8918, %f8920, %f8922;
	mul.f32 	%f8926, %f8921, %f8921;
	fma.rn.f32 	%f8927, %f8920, %f8922, %f8924;
	mul.f32 	%f8928, %f8923, %f8923;
	fma.rn.f32 	%f8929, %f8922, %f8924, %f8926;
	mul.f32 	%f8930, %f8925, %f8925;
	fma.rn.f32 	%f8931, %f8924, %f8926, %f8928;
	mul.f32 	%f8932, %f8927, %f8927;
	fma.rn.f32 	%f8933, %f8926, %f8928, %f8930;
	mul.f32 	%f8934, %f8929, %f8929;
	fma.rn.f32 	%f8935, %f8928, %f8930, %f8932;
	mul.f32 	%f8936, %f8931, %f8931;
	fma.rn.f32 	%f8937, %f8930, %f8932, %f8934;
	mul.f32 	%f8938, %f8933, %f8933;
	fma.rn.f32 	%f8939, %f8932, %f8934, %f8936;
	mul.f32 	%f8940, %f8935, %f8935;
	fma.rn.f32 	%f8941, %f8934, %f8936, %f8938;
	mul.f32 	%f8942, %f8937, %f8937;
	fma.rn.f32 	%f8943, %f8936, %f8938, %f8940;
	mul.f32 	%f8944, %f8939, %f8939;
	fma.rn.f32 	%f8945, %f8938, %f8940, %f8942;
	mul.f32 	%f8946, %f8941, %f8941;
	fma.rn.f32 	%f8947, %f8940, %f8942, %f8944;
	mul.f32 	%f8948, %f8943, %f8943;
	fma.rn.f32 	%f8949, %f8942, %f8944, %f8946;
	mul.f32 	%f8950, %f8945, %f8945;
	fma.rn.f32 	%f8951, %f8944, %f8946, %f8948;
	mul.f32 	%f8952, %f8947, %f8947;
	fma.rn.f32 	%f8953, %f8946, %f8948, %f8950;
	mul.f32 	%f8954, %f8949, %f8949;
	fma.rn.f32 	%f8955, %f8948, %f8950, %f8952;
	mul.f32 	%f8956, %f8951, %f8951;
	fma.rn.f32 	%f8957, %f8950, %f8952, %f8954;
	mul.f32 	%f8958, %f8953, %f8953;
	fma.rn.f32 	%f8959, %f8952, %f8954, %f8956;
	mul.f32 	%f8960, %f8955, %f8955;
	fma.rn.f32 	%f8961, %f8954, %f8956, %f8958;
	mul.f32 	%f8962, %f8957, %f8957;
	fma.rn.f32 	%f8963, %f8956, %f8958, %f8960;
	mul.f32 	%f8964, %f8959, %f8959;
	fma.rn.f32 	%f8965, %f8958, %f8960, %f8962;
	mul.f32 	%f8966, %f8961, %f8961;
	fma.rn.f32 	%f8967, %f8960, %f8962, %f8964;
	mul.f32 	%f8968, %f8963, %f8963;
	fma.rn.f32 	%f8969, %f8962, %f8964, %f8966;
	mul.f32 	%f8970, %f8965, %f8965;
	fma.rn.f32 	%f8971, %f8964, %f8966, %f8968;
	mul.f32 	%f8972, %f8967, %f8967;
	fma.rn.f32 	%f8973, %f8966, %f8968, %f8970;
	mul.f32 	%f8974, %f8969, %f8969;
	fma.rn.f32 	%f8975, %f8968, %f8970, %f8972;
	mul.f32 	%f8976, %f8971, %f8971;
	fma.rn.f32 	%f8977, %f8970, %f8972, %f8974;
	mul.f32 	%f8978, %f8973, %f8973;
	fma.rn.f32 	%f8979, %f8972, %f8974, %f8976;
	mul.f32 	%f8980, %f8975, %f8975;
	fma.rn.f32 	%f8981, %f8974, %f8976, %f8978;
	mul.f32 	%f8982, %f8977, %f8977;
	fma.rn.f32 	%f8983, %f8976, %f8978, %f8980;
	mul.f32 	%f8984, %f8979, %f8979;
	fma.rn.f32 	%f8985, %f8978, %f8980, %f8982;
	mul.f32 	%f8986, %f8981, %f8981;
	fma.rn.f32 	%f8987, %f8980, %f8982, %f8984;
	mul.f32 	%f8988, %f8983, %f8983;
	fma.rn.f32 	%f8989, %f8982, %f8984, %f8986;
	mul.f32 	%f8990, %f8985, %f8985;
	fma.rn.f32 	%f8991, %f8984, %f8986, %f8988;
	mul.f32 	%f8992, %f8987, %f8987;
	fma.rn.f32 	%f8993, %f8986, %f8988, %f8990;
	mul.f32 	%f8994, %f8989, %f8989;
	fma.rn.f32 	%f8995, %f8988, %f8990, %f8992;
	mul.f32 	%f8996, %f8991, %f8991;
	fma.rn.f32 	%f8997, %f8990, %f8992, %f8994;
	mul.f32 	%f8998, %f8993, %f8993;
	fma.rn.f32 	%f8999, %f8992, %f8994, %f8996;
	mul.f32 	%f9000, %f8995, %f8995;
	fma.rn.f32 	%f9001, %f8994, %f8996, %f8998;
	mul.f32 	%f9002, %f8997, %f8997;
	fma.rn.f32 	%f9003, %f8996, %f8998, %f9000;
	mul.f32 	%f9004, %f8999, %f8999;
	fma.rn.f32 	%f9005, %f8998, %f9000, %f9002;
	mul.f32 	%f9006, %f9001, %f9001;
	fma.rn.f32 	%f9007, %f9000, %f9002, %f9004;
	mul.f32 	%f9008, %f9003, %f9003;
	fma.rn.f32 	%f9009, %f9002, %f9004, %f9006;
	mul.f32 	%f9010, %f9005, %f9005;
	fma.rn.f32 	%f9011, %f9004, %f9006, %f9008;
	mul.f32 	%f9012, %f9007, %f9007;
	fma.rn.f32 	%f9013, %f9006, %f9008, %f9010;
	mul.f32 	%f9014, %f9009, %f9009;
	fma.rn.f32 	%f9015, %f9008, %f9010, %f9012;
	mul.f32 	%f9016, %f9011, %f9011;
	fma.rn.f32 	%f9017, %f9010, %f9012, %f9014;
	mul.f32 	%f9018, %f9013, %f9013;
	fma.rn.f32 	%f9019, %f9012, %f9014, %f9016;
	mul.f32 	%f9020, %f9015, %f9015;
	fma.rn.f32 	%f9021, %f9014, %f9016, %f9018;
	mul.f32 	%f9022, %f9017, %f9017;
	fma.rn.f32 	%f9023, %f9016, %f9018, %f9020;
	mul.f32 	%f9024, %f9019, %f9019;
	fma.rn.f32 	%f9025, %f9018, %f9020, %f9022;
	mul.f32 	%f9026, %f9021, %f9021;
	fma.rn.f32 	%f9027, %f9020, %f9022, %f9024;
	mul.f32 	%f9028, %f9023, %f9023;
	fma.rn.f32 	%f9029, %f9022, %f9024, %f9026;
	mul.f32 	%f9030, %f9025, %f9025;
	fma.rn.f32 	%f9031, %f9024, %f9026, %f9028;
	mul.f32 	%f9032, %f9027, %f9027;
	fma.rn.f32 	%f9033, %f9026, %f9028, %f9030;
	mul.f32 	%f9034, %f9029, %f9029;
	fma.rn.f32 	%f9035, %f9028, %f9030, %f9032;
	mul.f32 	%f9036, %f9031, %f9031;
	fma.rn.f32 	%f9037, %f9030, %f9032, %f9034;
	mul.f32 	%f9038, %f9033, %f9033;
	fma.rn.f32 	%f9039, %f9032, %f9034, %f9036;
	mul.f32 	%f9040, %f9035, %f9035;
	fma.rn.f32 	%f9041, %f9034, %f9036, %f9038;
	mul.f32 	%f9042, %f9037, %f9037;
	fma.rn.f32 	%f9043, %f9036, %f9038, %f9040;
	mul.f32 	%f9044, %f9039, %f9039;
	fma.rn.f32 	%f9045, %f9038, %f9040, %f9042;
	mul.f32 	%f9046, %f9041, %f9041;
	fma.rn.f32 	%f9047, %f9040, %f9042, %f9044;
	mul.f32 	%f9048, %f9043, %f9043;
	fma.rn.f32 	%f9049, %f9042, %f9044, %f9046;
	mul.f32 	%f9050, %f9045, %f9045;
	fma.rn.f32 	%f9051, %f9044, %f9046, %f9048;
	mul.f32 	%f9052, %f9047, %f9047;
	fma.rn.f32 	%f9053, %f9046, %f9048, %f9050;
	mul.f32 	%f9054, %f9049, %f9049;
	fma.rn.f32 	%f9055, %f9048, %f9050, %f9052;
	mul.f32 	%f9056, %f9051, %f9051;
	fma.rn.f32 	%f9057, %f9050, %f9052, %f9054;
	mul.f32 	%f9058, %f9053, %f9053;
	fma.rn.f32 	%f9059, %f9052, %f9054, %f9056;
	mul.f32 	%f9060, %f9055, %f9055;
	fma.rn.f32 	%f9061, %f9054, %f9056, %f9058;
	mul.f32 	%f9062, %f9057, %f9057;
	fma.rn.f32 	%f9063, %f9056, %f9058, %f9060;
	mul.f32 	%f9064, %f9059, %f9059;
	fma.rn.f32 	%f9065, %f9058, %f9060, %f9062;
	mul.f32 	%f9066, %f9061, %f9061;
	fma.rn.f32 	%f9067, %f9060, %f9062, %f9064;
	mul.f32 	%f9068, %f9063, %f9063;
	fma.rn.f32 	%f9069, %f9062, %f9064, %f9066;
	mul.f32 	%f9070, %f9065, %f9065;
	fma.rn.f32 	%f9071, %f9064, %f9066, %f9068;
	mul.f32 	%f9072, %f9067, %f9067;
	fma.rn.f32 	%f9073, %f9066, %f9068, %f9070;
	mul.f32 	%f9074, %f9069, %f9069;
	fma.rn.f32 	%f9075, %f9068, %f9070, %f9072;
	mul.f32 	%f9076, %f9071, %f9071;
	fma.rn.f32 	%f9077, %f9070, %f9072, %f9074;
	mul.f32 	%f9078, %f9073, %f9073;
	fma.rn.f32 	%f9079, %f9072, %f9074, %f9076;
	mul.f32 	%f9080, %f9075, %f9075;
	fma.rn.f32 	%f9081, %f9074, %f9076, %f9078;
	mul.f32 	%f9082, %f9077, %f9077;
	fma.rn.f32 	%f9083, %f9076, %f9078, %f9080;
	mul.f32 	%f9084, %f9079, %f9079;
	fma.rn.f32 	%f9085, %f9078, %f9080, %f9082;
	mul.f32 	%f9086, %f9081, %f9081;
	fma.rn.f32 	%f9087, %f9080, %f9082, %f9084;
	mul.f32 	%f9088, %f9083, %f9083;
	fma.rn.f32 	%f9089, %f9082, %f9084, %f9086;
	mul.f32 	%f9090, %f9085, %f9085;
	fma.rn.f32 	%f9091, %f9084, %f9086, %f9088;
	mul.f32 	%f9092, %f9087, %f9087;
	fma.rn.f32 	%f9093, %f9086, %f9088, %f9090;
	mul.f32 	%f9094, %f9089, %f9089;
	fma.rn.f32 	%f9095, %f9088, %f9090, %f9092;
	mul.f32 	%f9096, %f9091, %f9091;
	fma.rn.f32 	%f9097, %f9090, %f9092, %f9094;
	mul.f32 	%f9098, %f9093, %f9093;
	fma.rn.f32 	%f9099, %f9092, %f9094, %f9096;
	mul.f32 	%f9100, %f9095, %f9095;
	fma.rn.f32 	%f9101, %f9094, %f9096, %f9098;
	mul.f32 	%f9102, %f9097, %f9097;
	fma.rn.f32 	%f9103, %f9096, %f9098, %f9100;
	mul.f32 	%f9104, %f9099, %f9099;
	fma.rn.f32 	%f9105, %f9098, %f9100, %f9102;
	mul.f32 	%f9106, %f9101, %f9101;
	fma.rn.f32 	%f9107, %f9100, %f9102, %f9104;
	mul.f32 	%f9108, %f9103, %f9103;
	fma.rn.f32 	%f9109, %f9102, %f9104, %f9106;
	mul.f32 	%f9110, %f9105, %f9105;
	fma.rn.f32 	%f9111, %f9104, %f9106, %f9108;
	mul.f32 	%f9112, %f9107, %f9107;
	fma.rn.f32 	%f9113, %f9106, %f9108, %f9110;
	mul.f32 	%f9114, %f9109, %f9109;
	fma.rn.f32 	%f9115, %f9108, %f9110, %f9112;
	mul.f32 	%f9116, %f9111, %f9111;
	fma.rn.f32 	%f9117, %f9110, %f9112, %f9114;
	mul.f32 	%f9118, %f9113, %f9113;
	fma.rn.f32 	%f9119, %f9112, %f9114, %f9116;
	mul.f32 	%f9120, %f9115, %f9115;
	fma.rn.f32 	%f9121, %f9114, %f9116, %f9118;
	mul.f32 	%f9122, %f9117, %f9117;
	fma.rn.f32 	%f9123, %f9116, %f9118, %f9120;
	mul.f32 	%f9124, %f9119, %f9119;
	fma.rn.f32 	%f9125, %f9118, %f9120, %f9122;
	mul.f32 	%f9126, %f9121, %f9121;
	fma.rn.f32 	%f9127, %f9120, %f9122, %f9124;
	mul.f32 	%f9128, %f9123, %f9123;
	fma.rn.f32 	%f9129, %f9122, %f9124, %f9126;
	mul.f32 	%f9130, %f9125, %f9125;
	fma.rn.f32 	%f9131, %f9124, %f9126, %f9128;
	mul.f32 	%f9132, %f9127, %f9127;
	fma.rn.f32 	%f9133, %f9126, %f9128, %f9130;
	mul.f32 	%f9134, %f9129, %f9129;
	fma.rn.f32 	%f9135, %f9128, %f9130, %f9132;
	mul.f32 	%f9136, %f9131, %f9131;
	fma.rn.f32 	%f9137, %f9130, %f9132, %f9134;
	mul.f32 	%f9138, %f9133, %f9133;
	fma.rn.f32 	%f9139, %f9132, %f9134, %f9136;
	mul.f32 	%f9140, %f9135, %f9135;
	fma.rn.f32 	%f9141, %f9134, %f9136, %f9138;
	mul.f32 	%f9142, %f9137, %f9137;
	fma.rn.f32 	%f9143, %f9136, %f9138, %f9140;
	mul.f32 	%f9144, %f9139, %f9139;
	fma.rn.f32 	%f9145, %f9138, %f9140, %f9142;
	mul.f32 	%f9146, %f9141, %f9141;
	fma.rn.f32 	%f9147, %f9140, %f9142, %f9144;
	mul.f32 	%f9148, %f9143, %f9143;
	fma.rn.f32 	%f9149, %f9142, %f9144, %f9146;
	mul.f32 	%f9150, %f9145, %f9145;
	fma.rn.f32 	%f9151, %f9144, %f9146, %f9148;
	mul.f32 	%f9152, %f9147, %f9147;
	fma.rn.f32 	%f9153, %f9146, %f9148, %f9150;
	mul.f32 	%f9154, %f9149, %f9149;
	fma.rn.f32 	%f9155, %f9148, %f9150, %f9152;
	mul.f32 	%f9156, %f9151, %f9151;
	fma.rn.f32 	%f9157, %f9150, %f9152, %f9154;
	mul.f32 	%f9158, %f9153, %f9153;
	fma.rn.f32 	%f9159, %f9152, %f9154, %f9156;
	mul.f32 	%f9160, %f9155, %f9155;
	fma.rn.f32 	%f9161, %f9154, %f9156, %f9158;
	mul.f32 	%f9162, %f9157, %f9157;
	fma.rn.f32 	%f9163, %f9156, %f9158, %f9160;
	mul.f32 	%f9164, %f9159, %f9159;
	fma.rn.f32 	%f9165, %f9158, %f9160, %f9162;
	mul.f32 	%f9166, %f9161, %f9161;
	fma.rn.f32 	%f9167, %f9160, %f9162, %f9164;
	mul.f32 	%f9168, %f9163, %f9163;
	fma.rn.f32 	%f9169, %f9162, %f9164, %f9166;
	mul.f32 	%f9170, %f9165, %f9165;
	fma.rn.f32 	%f9171, %f9164, %f9166, %f9168;
	mul.f32 	%f9172, %f9167, %f9167;
	fma.rn.f32 	%f9173, %f9166, %f9168, %f9170;
	mul.f32 	%f9174, %f9169, %f9169;
	fma.rn.f32 	%f9175, %f9168, %f9170, %f9172;
	mul.f32 	%f9176, %f9171, %f9171;
	fma.rn.f32 	%f9177, %f9170, %f9172, %f9174;
	mul.f32 	%f9178, %f9173, %f9173;
	fma.rn.f32 	%f9179, %f9172, %f9174, %f9176;
	mul.f32 	%f9180, %f9175, %f9175;
	fma.rn.f32 	%f9181, %f9174, %f9176, %f9178;
	mul.f32 	%f9182, %f9177, %f9177;
	fma.rn.f32 	%f9183, %f9176, %f9178, %f9180;
	mul.f32 	%f9184, %f9179, %f9179;
	fma.rn.f32 	%f9185, %f9178, %f9180, %f9182;
	mul.f32 	%f9186, %f9181, %f9181;
	fma.rn.f32 	%f9187, %f9180, %f9182, %f9184;
	mul.f32 	%f9188, %f9183, %f9183;
	fma.rn.f32 	%f9189, %f9182, %f9184, %f9186;
	mul.f32 	%f9190, %f9185, %f9185;
	fma.rn.f32 	%f9191, %f9184, %f9186, %f9188;
	mul.f32 	%f9192, %f9187, %f9187;
	fma.rn.f32 	%f9193, %f9186, %f9188, %f9190;
	mul.f32 	%f9194, %f9189, %f9189;
	fma.rn.f32 	%f9195, %f9188, %f9190, %f9192;
	mul.f32 	%f9196, %f9191, %f9191;
	fma.rn.f32 	%f9197, %f9190, %f9192, %f9194;
	mul.f32 	%f9198, %f9193, %f9193;
	fma.rn.f32 	%f9199, %f9192, %f9194, %f9196;
	mul.f32 	%f9200, %f9195, %f9195;
	fma.rn.f32 	%f9201, %f9194, %f9196, %f9198;
	mul.f32 	%f9202, %f9197, %f9197;
	fma.rn.f32 	%f9203, %f9196, %f9198, %f9200;
	mul.f32 	%f9204, %f9199, %f9199;
	fma.rn.f32 	%f9205, %f9198, %f9200, %f9202;
	mul.f32 	%f9206, %f9201, %f9201;
	fma.rn.f32 	%f9207, %f9200, %f9202, %f9204;
	mul.f32 	%f9208, %f9203, %f9203;
	fma.rn.f32 	%f9209, %f9202, %f9204, %f9206;
	mul.f32 	%f9210, %f9205, %f9205;
	fma.rn.f32 	%f9211, %f9204, %f9206, %f9208;
	mul.f32 	%f9212, %f9207, %f9207;
	fma.rn.f32 	%f9213, %f9206, %f9208, %f9210;
	mul.f32 	%f9214, %f9209, %f9209;
	fma.rn.f32 	%f9215, %f9208, %f9210, %f9212;
	mul.f32 	%f9216, %f9211, %f9211;
	fma.rn.f32 	%f9217, %f9210, %f9212, %f9214;
	mul.f32 	%f9218, %f9213, %f9213;
	fma.rn.f32 	%f9219, %f9212, %f9214, %f9216;
	mul.f32 	%f9220, %f9215, %f9215;
	fma.rn.f32 	%f9221, %f9214, %f9216, %f9218;
	mul.f32 	%f9222, %f9217, %f9217;
	fma.rn.f32 	%f9223, %f9216, %f9218, %f9220;
	mul.f32 	%f9224, %f9219, %f9219;
	fma.rn.f32 	%f9225, %f9218, %f9220, %f9222;
	mul.f32 	%f9226, %f9221, %f9221;
	fma.rn.f32 	%f9227, %f9220, %f9222, %f9224;
	mul.f32 	%f9228, %f9223, %f9223;
	fma.rn.f32 	%f9229, %f9222, %f9224, %f9226;
	mul.f32 	%f9230, %f9225, %f9225;
	fma.rn.f32 	%f9231, %f9224, %f9226, %f9228;
	mul.f32 	%f9232, %f9227, %f9227;
	fma.rn.f32 	%f9233, %f9226, %f9228, %f9230;
	mul.f32 	%f9234, %f9229, %f9229;
	fma.rn.f32 	%f9235, %f9228, %f9230, %f9232;
	mul.f32 	%f9236, %f9231, %f9231;
	fma.rn.f32 	%f9237, %f9230, %f9232, %f9234;
	mul.f32 	%f9238, %f9233, %f9233;
	fma.rn.f32 	%f9239, %f9232, %f9234, %f9236;
	mul.f32 	%f9240, %f9235, %f9235;
	fma.rn.f32 	%f9241, %f9234, %f9236, %f9238;
	mul.f32 	%f9242, %f9237, %f9237;
	fma.rn.f32 	%f9243, %f9236, %f9238, %f9240;
	mul.f32 	%f9244, %f9239, %f9239;
	fma.rn.f32 	%f9245, %f9238, %f9240, %f9242;
	mul.f32 	%f9246, %f9241, %f9241;
	fma.rn.f32 	%f9247, %f9240, %f9242, %f9244;
	mul.f32 	%f9248, %f9243, %f9243;
	fma.rn.f32 	%f9249, %f9242, %f9244, %f9246;
	mul.f32 	%f9250, %f9245, %f9245;
	fma.rn.f32 	%f9251, %f9244, %f9246, %f9248;
	mul.f32 	%f9252, %f9247, %f9247;
	fma.rn.f32 	%f9253, %f9246, %f9248, %f9250;
	mul.f32 	%f9254, %f9249, %f9249;
	fma.rn.f32 	%f9255, %f9248, %f9250, %f9252;
	mul.f32 	%f9256, %f9251, %f9251;
	fma.rn.f32 	%f9257, %f9250, %f9252, %f9254;
	mul.f32 	%f9258, %f9253, %f9253;
	fma.rn.f32 	%f9259, %f9252, %f9254, %f9256;
	mul.f32 	%f9260, %f9255, %f9255;
	fma.rn.f32 	%f9261, %f9254, %f9256, %f9258;
	mul.f32 	%f9262, %f9257, %f9257;
	fma.rn.f32 	%f9263, %f9256, %f9258, %f9260;
	mul.f32 	%f9264, %f9259, %f9259;
	fma.rn.f32 	%f9265, %f9258, %f9260, %f9262;
	mul.f32 	%f9266, %f9261, %f9261;
	fma.rn.f32 	%f9267, %f9260, %f9262, %f9264;
	mul.f32 	%f9268, %f9263, %f9263;
	fma.rn.f32 	%f9269, %f9262, %f9264, %f9266;
	mul.f32 	%f9270, %f9265, %f9265;
	fma.rn.f32 	%f9271, %f9264, %f9266, %f9268;
	mul.f32 	%f9272, %f9267, %f9267;
	fma.rn.f32 	%f9273, %f9266, %f9268, %f9270;
	mul.f32 	%f9274, %f9269, %f9269;
	fma.rn.f32 	%f9275, %f9268, %f9270, %f9272;
	mul.f32 	%f9276, %f9271, %f9271;
	fma.rn.f32 	%f9277, %f9270, %f9272, %f9274;
	mul.f32 	%f9278, %f9273, %f9273;
	fma.rn.f32 	%f9279, %f9272, %f9274, %f9276;
	mul.f32 	%f9280, %f9275, %f9275;
	fma.rn.f32 	%f9281, %f9274, %f9276, %f9278;
	mul.f32 	%f9282, %f9277, %f9277;
	fma.rn.f32 	%f9283, %f9276, %f9278, %f9280;
	mul.f32 	%f9284, %f9279, %f9279;
	fma.rn.f32 	%f9285, %f9278, %f9280, %f9282;
	mul.f32 	%f9286, %f9281, %f9281;
	fma.rn.f32 	%f9287, %f9280, %f9282, %f9284;
	mul.f32 	%f9288, %f9283, %f9283;
	fma.rn.f32 	%f9289, %f9282, %f9284, %f9286;
	mul.f32 	%f9290, %f9285, %f9285;
	fma.rn.f32 	%f9291, %f9284, %f9286, %f9288;
	mul.f32 	%f9292, %f9287, %f9287;
	fma.rn.f32 	%f9293, %f9286, %f9288, %f9290;
	mul.f32 	%f9294, %f9289, %f9289;
	fma.rn.f32 	%f9295, %f9288, %f9290, %f9292;
	mul.f32 	%f9296, %f9291, %f9291;
	fma.rn.f32 	%f9297, %f9290, %f9292, %f9294;
	mul.f32 	%f9298, %f9293, %f9293;
	fma.rn.f32 	%f9299, %f9292, %f9294, %f9296;
	mul.f32 	%f9300, %f9295, %f9295;
	fma.rn.f32 	%f9301, %f9294, %f9296, %f9298;
	mul.f32 	%f9302, %f9297, %f9297;
	fma.rn.f32 	%f9303, %f9296, %f9298, %f9300;
	mul.f32 	%f9304, %f9299, %f9299;
	fma.rn.f32 	%f9305, %f9298, %f9300, %f9302;
	mul.f32 	%f9306, %f9301, %f9301;
	fma.rn.f32 	%f9307, %f9300, %f9302, %f9304;
	mul.f32 	%f9308, %f9303, %f9303;
	fma.rn.f32 	%f9309, %f9302, %f9304, %f9306;
	mul.f32 	%f9310, %f9305, %f9305;
	fma.rn.f32 	%f9311, %f9304, %f9306, %f9308;
	mul.f32 	%f9312, %f9307, %f9307;
	fma.rn.f32 	%f9313, %f9306, %f9308, %f9310;
	mul.f32 	%f9314, %f9309, %f9309;
	fma.rn.f32 	%f9315, %f9308, %f9310, %f9312;
	mul.f32 	%f9316, %f9311, %f9311;
	fma.rn.f32 	%f9317, %f9310, %f9312, %f9314;
	mul.f32 	%f9318, %f9313, %f9313;
	fma.rn.f32 	%f9319, %f9312, %f9314, %f9316;
	mul.f32 	%f9320, %f9315, %f9315;
	fma.rn.f32 	%f9321, %f9314, %f9316, %f9318;
	mul.f32 	%f9322, %f9317, %f9317;
	fma.rn.f32 	%f9323, %f9316, %f9318, %f9320;
	mul.f32 	%f9324, %f9319, %f9319;
	fma.rn.f32 	%f9325, %f9318, %f9320, %f9322;
	mul.f32 	%f9326, %f9321, %f9321;
	fma.rn.f32 	%f9327, %f9320, %f9322, %f9324;
	mul.f32 	%f9328, %f9323, %f9323;
	fma.rn.f32 	%f9329, %f9322, %f9324, %f9326;
	mul.f32 	%f9330, %f9325, %f9325;
	fma.rn.f32 	%f9331, %f9324, %f9326, %f9328;
	mul.f32 	%f9332, %f9327, %f9327;
	fma.rn.f32 	%f9333, %f9326, %f9328, %f9330;
	mul.f32 	%f9334, %f9329, %f9329;
	fma.rn.f32 	%f9335, %f9328, %f9330, %f9332;
	mul.f32 	%f9336, %f9331, %f9331;
	fma.rn.f32 	%f9337, %f9330, %f9332, %f9334;
	mul.f32 	%f9338, %f9333, %f9333;
	fma.rn.f32 	%f9339, %f9332, %f9334, %f9336;
	mul.f32 	%f9340, %f9335, %f9335;
	fma.rn.f32 	%f9341, %f9334, %f9336, %f9338;
	mul.f32 	%f9342, %f9337, %f9337;
	fma.rn.f32 	%f9343, %f9336, %f9338, %f9340;
	mul.f32 	%f9344, %f9339, %f9339;
	fma.rn.f32 	%f9345, %f9338, %f9340, %f9342;
	mul.f32 	%f9346, %f9341, %f9341;
	fma.rn.f32 	%f9347, %f9340, %f9342, %f9344;
	mul.f32 	%f9348, %f9343, %f9343;
	fma.rn.f32 	%f9349, %f9342, %f9344, %f9346;
	mul.f32 	%f9350, %f9345, %f9345;
	fma.rn.f32 	%f9351, %f9344, %f9346, %f9348;
	mul.f32 	%f9352, %f9347, %f9347;
	fma.rn.f32 	%f9353, %f9346, %f9348, %f9350;
	mul.f32 	%f9354, %f9349, %f9349;
	fma.rn.f32 	%f9355, %f9348, %f9350, %f9352;
	mul.f32 	%f9356, %f9351, %f9351;
	fma.rn.f32 	%f9357, %f9350, %f9352, %f9354;
	mul.f32 	%f9358, %f9353, %f9353;
	fma.rn.f32 	%f9359, %f9352, %f9354, %f9356;
	mul.f32 	%f9360, %f9355, %f9355;
	fma.rn.f32 	%f9361, %f9354, %f9356, %f9358;
	mul.f32 	%f9362, %f9357, %f9357;
	fma.rn.f32 	%f9363, %f9356, %f9358, %f9360;
	mul.f32 	%f9364, %f9359, %f9359;
	fma.rn.f32 	%f9365, %f9358, %f9360, %f9362;
	mul.f32 	%f9366, %f9361, %f9361;
	fma.rn.f32 	%f9367, %f9360, %f9362, %f9364;
	mul.f32 	%f9368, %f9363, %f9363;
	fma.rn.f32 	%f9369, %f9362, %f9364, %f9366;
	mul.f32 	%f9370, %f9365, %f9365;
	fma.rn.f32 	%f9371, %f9364, %f9366, %f9368;
	mul.f32 	%f9372, %f9367, %f9367;
	fma.rn.f32 	%f9373, %f9366, %f9368, %f9370;
	mul.f32 	%f9374, %f9369, %f9369;
	fma.rn.f32 	%f9375, %f9368, %f9370, %f9372;
	mul.f32 	%f9376, %f9371, %f9371;
	fma.rn.f32 	%f9377, %f9370, %f9372, %f9374;
	mul.f32 	%f9378, %f9373, %f9373;
	fma.rn.f32 	%f9379, %f9372, %f9374, %f9376;
	mul.f32 	%f9380, %f9375, %f9375;
	fma.rn.f32 	%f9381, %f9374, %f9376, %f9378;
	mul.f32 	%f9382, %f9377, %f9377;
	fma.rn.f32 	%f9383, %f9376, %f9378, %f9380;
	mul.f32 	%f9384, %f9379, %f9379;
	fma.rn.f32 	%f9385, %f9378, %f9380, %f9382;
	mul.f32 	%f9386, %f9381, %f9381;
	fma.rn.f32 	%f9387, %f9380, %f9382, %f9384;
	mul.f32 	%f9388, %f9383, %f9383;
	fma.rn.f32 	%f9389, %f9382, %f9384, %f9386;
	mul.f32 	%f9390, %f9385, %f9385;
	fma.rn.f32 	%f9391, %f9384, %f9386, %f9388;
	fma.rn.f32 	%f9392, %f9386, %f9388, %f9390;
	mul.f32 	%f9393, %f9388, %f9390;
	fma.rn.f32 	%f9394, %f9387, %f9387, %f9393;
	add.f32 	%f9395, %f9390, %f9388;
	fma.rn.f32 	%f9396, %f9387, %f9387, %f9395;
	fma.rn.f32 	%f9397, %f9389, %f9389, %f9396;
	fma.rn.f32 	%f9398, %f9391, %f9391, %f9397;
	add.f32 	%f9399, %f9391, %f9398;
	add.f32 	%f9400, %f9392, %f9399;
	add.f32 	%f9401, %f9394, %f9400;
	add.f32 	%f13042, %f9401, 0f41000000;
	bra.uni 	$L__BB1_79;
$L__BB1_17:
	setp.gt.s32 	%p26, %r2, 11;
	@%p26 bra 	$L__BB1_25;
	setp.gt.s32 	%p32, %r2, 9;
	@%p32 bra 	$L__BB1_22;
	setp.eq.s32 	%p35, %r2, 8;
	@%p35 bra 	$L__BB1_67;
	setp.eq.s32 	%p36, %r2, 9;
	@%p36 bra 	$L__BB1_21;
	bra.uni 	$L__BB1_79;
$L__BB1_21:
	cvt.rn.f32.u32 	%f7842, %r1;
	mul.f32 	%f7843, %f7842, 0f308637BD;
	mov.u32 	%r19, %tid.y;
	cvt.rn.f32.u32 	%f7844, %r19;
	mul.f32 	%f7845, %f7844, 0f308637BD;
	fma.rn.f32 	%f7846, %f7843, %f7843, %f7843;
	mul.f32 	%f7847, %f7845, %f7845;
	fma.rn.f32 	%f7848, %f7843, %f7843, %f7845;
	fma.rn.f32 	%f7849, %f7845, %f7843, %f7847;
	mul.f32 	%f7850, %f7846, %f7846;
	fma.rn.f32 	%f7851, %f7847, %f7845, %f7847;
	mul.f32 	%f7852, %f7848, %f7848;
	fma.rn.f32 	%f7853, %f7847, %f7847, %f7850;
	mul.f32 	%f7854, %f7849, %f7849;
	fma.rn.f32 	%f7855, %f7847, %f7850, %f7852;
	mul.f32 	%f7856, %f7851, %f7851;
	fma.rn.f32 	%f7857, %f7852, %f7850, %f7854;
	mul.f32 	%f7858, %f7853, %f7853;
	fma.rn.f32 	%f7859, %f7854, %f7852, %f7856;
	mul.f32 	%f7860, %f7855, %f7855;
	fma.rn.f32 	%f7861, %f7854, %f7856, %f7858;
	mul.f32 	%f7862, %f7857, %f7857;
	fma.rn.f32 	%f7863, %f7856, %f7858, %f7860;
	mul.f32 	%f7864, %f7859, %f7859;
	fma.rn.f32 	%f7865, %f7858, %f7860, %f7862;
	mul.f32 	%f7866, %f7861, %f7861;
	fma.rn.f32 	%f7867, %f7860, %f7862, %f7864;
	mul.f32 	%f7868, %f7863, %f7863;
	fma.rn.f32 	%f7869, %f7862, %f7864, %f7866;
	mul.f32 	%f7870, %f7865, %f7865;
	fma.rn.f32 	%f7871, %f7864, %f7866, %f7868;
	mul.f32 	%f7872, %f7867, %f7867;
	fma.rn.f32 	%f7873, %f7866, %f7868, %f7870;
	mul.f32 	%f7874, %f7869, %f7869;
	fma.rn.f32 	%f7875, %f7868, %f7870, %f7872;
	mul.f32 	%f7876, %f7871, %f7871;
	fma.rn.f32 	%f7877, %f7870, %f7872, %f7874;
	mul.f32 	%f7878, %f7873, %f7873;
	fma.rn.f32 	%f7879, %f7872, %f7874, %f7876;
	mul.f32 	%f7880, %f7875, %f7875;
	fma.rn.f32 	%f7881, %f7874, %f7876, %f7878;
	mul.f32 	%f7882, %f7877, %f7877;
	fma.rn.f32 	%f7883, %f7876, %f7878, %f7880;
	mul.f32 	%f7884, %f7879, %f7879;
	fma.rn.f32 	%f7885, %f7878, %f7880, %f7882;
	mul.f32 	%f7886, %f7881, %f7881;
	fma.rn.f32 	%f7887, %f7880, %f7882, %f7884;
	mul.f32 	%f7888, %f7883, %f7883;
	fma.rn.f32 	%f7889, %f7882, %f7884, %f7886;
	mul.f32 	%f7890, %f7885, %f7885;
	fma.rn.f32 	%f7891, %f7884, %f7886, %f7888;
	mul.f32 	%f7892, %f7887, %f7887;
	fma.rn.f32 	%f7893, %f7886, %f7888, %f7890;
	mul.f32 	%f7894, %f7889, %f7889;
	fma.rn.f32 	%f7895, %f7888, %f7890, %f7892;
	mul.f32 	%f7896, %f7891, %f7891;
	fma.rn.f32 	%f7897, %f7890, %f7892, %f7894;
	mul.f32 	%f7898, %f7893, %f7893;
	fma.rn.f32 	%f7899, %f7892, %f7894, %f7896;
	mul.f32 	%f7900, %f7895, %f7895;
	fma.rn.f32 	%f7901, %f7894, %f7896, %f7898;
	mul.f32 	%f7902, %f7897, %f7897;
	fma.rn.f32 	%f7903, %f7896, %f7898, %f7900;
	mul.f32 	%f7904, %f7899, %f7899;
	fma.rn.f32 	%f7905, %f7898, %f7900, %f7902;
	mul.f32 	%f7906, %f7901, %f7901;
	fma.rn.f32 	%f7907, %f7900, %f7902, %f7904;
	mul.f32 	%f7908, %f7903, %f7903;
	fma.rn.f32 	%f7909, %f7902, %f7904, %f7906;
	mul.f32 	%f7910, %f7905, %f7905;
	fma.rn.f32 	%f7911, %f7904, %f7906, %f7908;
	mul.f32 	%f7912, %f7907, %f7907;
	fma.rn.f32 	%f7913, %f7906, %f7908, %f7910;
	mul.f32 	%f7914, %f7909, %f7909;
	fma.rn.f32 	%f7915, %f7908, %f7910, %f7912;
	mul.f32 	%f7916, %f7911, %f7911;
	fma.rn.f32 	%f7917, %f7910, %f7912, %f7914;
	mul.f32 	%f7918, %f7913, %f7913;
	fma.rn.f32 	%f7919, %f7912, %f7914, %f7916;
	mul.f32 	%f7920, %f7915, %f7915;
	fma.rn.f32 	%f7921, %f7914, %f7916, %f7918;
	mul.f32 	%f7922, %f7917, %f7917;
	fma.rn.f32 	%f7923, %f7916, %f7918, %f7920;
	mul.f32 	%f7924, %f7919, %f7919;
	fma.rn.f32 	%f7925, %f7918, %f7920, %f7922;
	mul.f32 	%f7926, %f7921, %f7921;
	fma.rn.f32 	%f7927, %f7920, %f7922, %f7924;
	mul.f32 	%f7928, %f7923, %f7923;
	fma.rn.f32 	%f7929, %f7922, %f7924, %f7926;
	mul.f32 	%f7930, %f7925, %f7925;
	fma.rn.f32 	%f7931, %f7924, %f7926, %f7928;
	mul.f32 	%f7932, %f7927, %f7927;
	fma.rn.f32 	%f7933, %f7926, %f7928, %f7930;
	mul.f32 	%f7934, %f7929, %f7929;
	fma.rn.f32 	%f7935, %f7928, %f7930, %f7932;
	mul.f32 	%f7936, %f7931, %f7931;
	fma.rn.f32 	%f7937, %f7930, %f7932, %f7934;
	mul.f32 	%f7938, %f7933, %f7933;
	fma.rn.f32 	%f7939, %f7932, %f7934, %f7936;
	mul.f32 	%f7940, %f7935, %f7935;
	fma.rn.f32 	%f7941, %f7934, %f7936, %f7938;
	mul.f32 	%f7942, %f7937, %f7937;
	fma.rn.f32 	%f7943, %f7936, %f7938, %f7940;
	mul.f32 	%f7944, %f7939, %f7939;
	fma.rn.f32 	%f7945, %f7938, %f7940, %f7942;
	mul.f32 	%f7946, %f7941, %f7941;
	fma.rn.f32 	%f7947, %f7940, %f7942, %f7944;
	mul.f32 	%f7948, %f7943, %f7943;
	fma.rn.f32 	%f7949, %f7942, %f7944, %f7946;
	mul.f32 	%f7950, %f7945, %f7945;
	fma.rn.f32 	%f7951, %f7944, %f7946, %f7948;
	mul.f32 	%f7952, %f7947, %f7947;
	fma.rn.f32 	%f7953, %f7946, %f7948, %f7950;
	mul.f32 	%f7954, %f7949, %f7949;
	fma.rn.f32 	%f7955, %f7948, %f7950, %f7952;
	mul.f32 	%f7956, %f7951, %f7951;
	fma.rn.f32 	%f7957, %f7950, %f7952, %f7954;
	mul.f32 	%f7958, %f7953, %f7953;
	fma.rn.f32 	%f7959, %f7952, %f7954, %f7956;
	mul.f32 	%f7960, %f7955, %f7955;
	fma.rn.f32 	%f7961, %f7954, %f7956, %f7958;
	mul.f32 	%f7962, %f7957, %f7957;
	fma.rn.f32 	%f7963, %f7956, %f7958, %f7960;
	mul.f32 	%f7964, %f7959, %f7959;
	fma.rn.f32 	%f7965, %f7958, %f7960, %f7962;
	mul.f32 	%f7966, %f7961, %f7961;
	fma.rn.f32 	%f7967, %f7960, %f7962, %f7964;
	mul.f32 	%f7968, %f7963, %f7963;
	fma.rn.f32 	%f7969, %f7962, %f7964, %f7966;
	mul.f32 	%f7970, %f7965, %f7965;
	fma.rn.f32 	%f7971, %f7964, %f7966, %f7968;
	mul.f32 	%f7972, %f7967, %f7967;
	fma.rn.f32 	%f7973, %f7966, %f7968, %f7970;
	mul.f32 	%f7974, %f7969, %f7969;
	fma.rn.f32 	%f7975, %f7968, %f7970, %f7972;
	mul.f32 	%f7976, %f7971, %f7971;
	fma.rn.f32 	%f7977, %f7970, %f7972, %f7974;
	mul.f32 	%f7978, %f7973, %f7973;
	fma.rn.f32 	%f7979, %f7972, %f7974, %f7976;
	mul.f32 	%f7980, %f7975, %f7975;
	fma.rn.f32 	%f7981, %f7974, %f7976, %f7978;
	mul.f32 	%f7982, %f7977, %f7977;
	fma.rn.f32 	%f7983, %f7976, %f7978, %f7980;
	mul.f32 	%f7984, %f7979, %f7979;
	fma.rn.f32 	%f7985, %f7978, %f7980, %f7982;
	mul.f32 	%f7986, %f7981, %f7981;
	fma.rn.f32 	%f7987, %f7980, %f7982, %f7984;
	mul.f32 	%f7988, %f7983, %f7983;
	fma.rn.f32 	%f7989, %f7982, %f7984, %f7986;
	mul.f32 	%f7990, %f7985, %f7985;
	fma.rn.f32 	%f7991, %f7984, %f7986, %f7988;
	mul.f32 	%f7992, %f7987, %f7987;
	fma.rn.f32 	%f7993, %f7986, %f7988, %f7990;
	mul.f32 	%f7994, %f7989, %f7989;
	fma.rn.f32 	%f7995, %f7988, %f7990, %f7992;
	mul.f32 	%f7996, %f7991, %f7991;
	fma.rn.f32 	%f7997, %f7990, %f7992, %f7994;
	mul.f32 	%f7998, %f7993, %f7993;
	fma.rn.f32 	%f7999, %f7992, %f7994, %f7996;
	mul.f32 	%f8000, %f7995, %f7995;
	fma.rn.f32 	%f8001, %f7994, %f7996, %f7998;
	mul.f32 	%f8002, %f7997, %f7997;
	fma.rn.f32 	%f8003, %f7996, %f7998, %f8000;
	mul.f32 	%f8004, %f7999, %f7999;
	fma.rn.f32 	%f8005, %f7998, %f8000, %f8002;
	mul.f32 	%f8006, %f8001, %f8001;
	fma.rn.f32 	%f8007, %f8000, %f8002, %f8004;
	mul.f32 	%f8008, %f8003, %f8003;
	fma.rn.f32 	%f8009, %f8002, %f8004, %f8006;
	mul.f32 	%f8010, %f8005, %f8005;
	fma.rn.f32 	%f8011, %f8004, %f8006, %f8008;
	mul.f32 	%f8012, %f8007, %f8007;
	fma.rn.f32 	%f8013, %f8006, %f8008, %f8010;
	mul.f32 	%f8014, %f8009, %f8009;
	fma.rn.f32 	%f8015, %f8008, %f8010, %f8012;
	mul.f32 	%f8016, %f8011, %f8011;
	fma.rn.f32 	%f8017, %f8010, %f8012, %f8014;
	mul.f32 	%f8018, %f8013, %f8013;
	fma.rn.f32 	%f8019, %f8012, %f8014, %f8016;
	mul.f32 	%f8020, %f8015, %f8015;
	fma.rn.f32 	%f8021, %f8014, %f8016, %f8018;
	mul.f32 	%f8022, %f8017, %f8017;
	fma.rn.f32 	%f8023, %f8016, %f8018, %f8020;
	mul.f32 	%f8024, %f8019, %f8019;
	fma.rn.f32 	%f8025, %f8018, %f8020, %f8022;
	mul.f32 	%f8026, %f8021, %f8021;
	fma.rn.f32 	%f8027, %f8020, %f8022, %f8024;
	mul.f32 	%f8028, %f8023, %f8023;
	fma.rn.f32 	%f8029, %f8022, %f8024, %f8026;
	mul.f32 	%f8030, %f8025, %f8025;
	fma.rn.f32 	%f8031, %f8024, %f8026, %f8028;
	mul.f32 	%f8032, %f8027, %f8027;
	fma.rn.f32 	%f8033, %f8026, %f8028, %f8030;
	mul.f32 	%f8034, %f8029, %f8029;
	fma.rn.f32 	%f8035, %f8028, %f8030, %f8032;
	mul.f32 	%f8036, %f8031, %f8031;
	fma.rn.f32 	%f8037, %f8030, %f8032, %f8034;
	mul.f32 	%f8038, %f8033, %f8033;
	fma.rn.f32 	%f8039, %f8032, %f8034, %f8036;
	mul.f32 	%f8040, %f8035, %f8035;
	fma.rn.f32 	%f8041, %f8034, %f8036, %f8038;
	mul.f32 	%f8042, %f8037, %f8037;
	fma.rn.f32 	%f8043, %f8036, %f8038, %f8040;
	mul.f32 	%f8044, %f8039, %f8039;
	fma.rn.f32 	%f8045, %f8038, %f8040, %f8042;
	mul.f32 	%f8046, %f8041, %f8041;
	fma.rn.f32 	%f8047, %f8040, %f8042, %f8044;
	mul.f32 	%f8048, %f8043, %f8043;
	fma.rn.f32 	%f8049, %f8042, %f8044, %f8046;
	mul.f32 	%f8050, %f8045, %f8045;
	fma.rn.f32 	%f8051, %f8044, %f8046, %f8048;
	mul.f32 	%f8052, %f8047, %f8047;
	fma.rn.f32 	%f8053, %f8046, %f8048, %f8050;
	mul.f32 	%f8054, %f8049, %f8049;
	fma.rn.f32 	%f8055, %f8048, %f8050, %f8052;
	mul.f32 	%f8056, %f8051, %f8051;
	fma.rn.f32 	%f8057, %f8050, %f8052, %f8054;
	mul.f32 	%f8058, %f8053, %f8053;
	fma.rn.f32 	%f8059, %f8052, %f8054, %f8056;
	mul.f32 	%f8060, %f8055, %f8055;
	fma.rn.f32 	%f8061, %f8054, %f8056, %f8058;
	mul.f32 	%f8062, %f8057, %f8057;
	fma.rn.f32 	%f8063, %f8056, %f8058, %f8060;
	mul.f32 	%f8064, %f8059, %f8059;
	fma.rn.f32 	%f8065, %f8058, %f8060, %f8062;
	mul.f32 	%f8066, %f8061, %f8061;
	fma.rn.f32 	%f8067, %f8060, %f8062, %f8064;
	mul.f32 	%f8068, %f8063, %f8063;
	fma.rn.f32 	%f8069, %f8062, %f8064, %f8066;
	mul.f32 	%f8070, %f8065, %f8065;
	fma.rn.f32 	%f8071, %f8064, %f8066, %f8068;
	mul.f32 	%f8072, %f8067, %f8067;
	fma.rn.f32 	%f8073, %f8066, %f8068, %f8070;
	mul.f32 	%f8074, %f8069, %f8069;
	fma.rn.f32 	%f8075, %f8068, %f8070, %f8072;
	mul.f32 	%f8076, %f8071, %f8071;
	fma.rn.f32 	%f8077, %f8070, %f8072, %f8074;
	mul.f32 	%f8078, %f8073, %f8073;
	fma.rn.f32 	%f8079, %f8072, %f8074, %f8076;
	mul.f32 	%f8080, %f8075, %f8075;
	fma.rn.f32 	%f8081, %f8074, %f8076, %f8078;
	mul.f32 	%f8082, %f8077, %f8077;
	fma.rn.f32 	%f8083, %f8076, %f8078, %f8080;
	mul.f32 	%f8084, %f8079, %f8079;
	fma.rn.f32 	%f8085, %f8078, %f8080, %f8082;
	mul.f32 	%f8086, %f8081, %f8081;
	fma.rn.f32 	%f8087, %f8080, %f8082, %f8084;
	mul.f32 	%f8088, %f8083, %f8083;
	fma.rn.f32 	%f8089, %f8082, %f8084, %f8086;
	mul.f32 	%f8090, %f8085, %f8085;
	fma.rn.f32 	%f8091, %f8084, %f8086, %f8088;
	mul.f32 	%f8092, %f8087, %f8087;
	fma.rn.f32 	%f8093, %f8086, %f8088, %f8090;
	mul.f32 	%f8094, %f8089, %f8089;
	fma.rn.f32 	%f8095, %f8088, %f8090, %f8092;
	mul.f32 	%f8096, %f8091, %f8091;
	fma.rn.f32 	%f8097, %f8090, %f8092, %f8094;
	mul.f32 	%f8098, %f8093, %f8093;
	fma.rn.f32 	%f8099, %f8092, %f8094, %f8096;
	mul.f32 	%f8100, %f8095, %f8095;
	fma.rn.f32 	%f8101, %f8094, %f8096, %f8098;
	mul.f32 	%f8102, %f8097, %f8097;
	fma.rn.f32 	%f8103, %f8096, %f8098, %f8100;
	mul.f32 	%f8104, %f8099, %f8099;
	fma.rn.f32 	%f8105, %f8098, %f8100, %f8102;
	mul.f32 	%f8106, %f8101, %f8101;
	fma.rn.f32 	%f8107, %f8100, %f8102, %f8104;
	mul.f32 	%f8108, %f8103, %f8103;
	fma.rn.f32 	%f8109, %f8102, %f8104, %f8106;
	mul.f32 	%f8110, %f8105, %f8105;
	fma.rn.f32 	%f8111, %f8104, %f8106, %f8108;
	mul.f32 	%f8112, %f8107, %f8107;
	fma.rn.f32 	%f8113, %f8106, %f8108, %f8110;
	mul.f32 	%f8114, %f8109, %f8109;
	fma.rn.f32 	%f8115, %f8108, %f8110, %f8112;
	mul.f32 	%f8116, %f8111, %f8111;
	fma.rn.f32 	%f8117, %f8110, %f8112, %f8114;
	mul.f32 	%f8118, %f8113, %f8113;
	fma.rn.f32 	%f8119, %f8112, %f8114, %f8116;
	mul.f32 	%f8120, %f8115, %f8115;
	fma.rn.f32 	%f8121, %f8114, %f8116, %f8118;
	mul.f32 	%f8122, %f8117, %f8117;
	fma.rn.f32 	%f8123, %f8116, %f8118, %f8120;
	mul.f32 	%f8124, %f8119, %f8119;
	fma.rn.f32 	%f8125, %f8118, %f8120, %f8122;
	mul.f32 	%f8126, %f8121, %f8121;
	fma.rn.f32 	%f8127, %f8120, %f8122, %f8124;
	mul.f32 	%f8128, %f8123, %f8123;
	fma.rn.f32 	%f8129, %f8122, %f8124, %f8126;
	mul.f32 	%f8130, %f8125, %f8125;
	fma.rn.f32 	%f8131, %f8124, %f8126, %f8128;
	mul.f32 	%f8132, %f8127, %f8127;
	fma.rn.f32 	%f8133, %f8126, %f8128, %f8130;
	mul.f32 	%f8134, %f8129, %f8129;
	fma.rn.f32 	%f8135, %f8128, %f8130, %f8132;
	mul.f32 	%f8136, %f8131, %f8131;
	fma.rn.f32 	%f8137, %f8130, %f8132, %f8134;
	mul.f32 	%f8138, %f8133, %f8133;
	fma.rn.f32 	%f8139, %f8132, %f8134, %f8136;
	mul.f32 	%f8140, %f8135, %f8135;
	fma.rn.f32 	%f8141, %f8134, %f8136, %f8138;
	mul.f32 	%f8142, %f8137, %f8137;
	fma.rn.f32 	%f8143, %f8136, %f8138, %f8140;
	mul.f32 	%f8144, %f8139, %f8139;
	fma.rn.f32 	%f8145, %f8138, %f8140, %f8142;
	mul.f32 	%f8146, %f8141, %f8141;
	fma.rn.f32 	%f8147, %f8140, %f8142, %f8144;
	mul.f32 	%f8148, %f8143, %f8143;
	fma.rn.f32 	%f8149, %f8142, %f8144, %f8146;
	mul.f32 	%f8150, %f8145, %f8145;
	fma.rn.f32 	%f8151, %f8144, %f8146, %f8148;
	mul.f32 	%f8152, %f8147, %f8147;
	fma.rn.f32 	%f8153, %f8146, %f8148, %f8150;
	mul.f32 	%f8154, %f8149, %f8149;
	fma.rn.f32 	%f8155, %f8148, %f8150, %f8152;
	mul.f32 	%f8156, %f8151, %f8151;
	fma.rn.f32 	%f8157, %f8150, %f8152, %f8154;
	mul.f32 	%f8158, %f8153, %f8153;
	fma.rn.f32 	%f8159, %f8152, %f8154, %f8156;
	mul.f32 	%f8160, %f8155, %f8155;
	fma.rn.f32 	%f8161, %f8154, %f8156, %f8158;
	mul.f32 	%f8162, %f8157, %f8157;
	fma.rn.f32 	%f8163, %f8156, %f8158, %f8160;
	mul.f32 	%f8164, %f8159, %f8159;
	fma.rn.f32 	%f8165, %f8158, %f8160, %f8162;
	mul.f32 	%f8166, %f8161, %f8161;
	fma.rn.f32 	%f8167, %f8160, %f8162, %f8164;
	mul.f32 	%f8168, %f8163, %f8163;
	fma.rn.f32 	%f8169, %f8162, %f8164, %f8166;
	mul.f32 	%f8170, %f8165, %f8165;
	fma.rn.f32 	%f8171, %f8164, %f8166, %f8168;
	mul.f32 	%f8172, %f8167, %f8167;
	fma.rn.f32 	%f8173, %f8166, %f8168, %f8170;
	mul.f32 	%f8174, %f8169, %f8169;
	fma.rn.f32 	%f8175, %f8168, %f8170, %f8172;
	mul.f32 	%f8176, %f8171, %f8171;
	fma.rn.f32 	%f8177, %f8170, %f8172, %f8174;
	mul.f32 	%f8178, %f8173, %f8173;
	fma.rn.f32 	%f8179, %f8172, %f8174, %f8176;
	mul.f32 	%f8180, %f8175, %f8175;
	fma.rn.f32 	%f8181, %f8174, %f8176, %f8178;
	mul.f32 	%f8182, %f8177, %f8177;
	fma.rn.f32 	%f8183, %f8176, %f8178, %f8180;
	mul.f32 	%f8184, %f8179, %f8179;
	fma.rn.f32 	%f8185, %f8178, %f8180, %f8182;
	mul.f32 	%f8186, %f8181, %f8181;
	fma.rn.f32 	%f8187, %f8180, %f8182, %f8184;
	mul.f32 	%f8188, %f8183, %f8183;
	fma.rn.f32 	%f8189, %f8182, %f8184, %f8186;
	mul.f32 	%f8190, %f8185, %f8185;
	fma.rn.f32 	%f8191, %f8184, %f8186, %f8188;
	mul.f32 	%f8192, %f8187, %f8187;
	fma.rn.f32 	%f8193, %f8186, %f8188, %f8190;
	mul.f32 	%f8194, %f8189, %f8189;
	fma.rn.f32 	%f8195, %f8188, %f8190, %f8192;
	mul.f32 	%f8196, %f8191, %f8191;
	fma.rn.f32 	%f8197, %f8190, %f8192, %f8194;
	mul.f32 	%f8198, %f8193, %f8193;
	fma.rn.f32 	%f8199, %f8192, %f8194, %f8196;
	mul.f32 	%f8200, %f8195, %f8195;
	fma.rn.f32 	%f8201, %f8194, %f8196, %f8198;
	mul.f32 	%f8202, %f8197, %f8197;
	fma.rn.f32 	%f8203, %f8196, %f8198, %f8200;
	mul.f32 	%f8204, %f8199, %f8199;
	fma.rn.f32 	%f8205, %f8198, %f8200, %f8202;
	mul.f32 	%f8206, %f8201, %f8201;
	fma.rn.f32 	%f8207, %f8200, %f8202, %f8204;
	mul.f32 	%f8208, %f8203, %f8203;
	fma.rn.f32 	%f8209, %f8202, %f8204, %f8206;
	mul.f32 	%f8210, %f8205, %f8205;
	fma.rn.f32 	%f8211, %f8204, %f8206, %f8208;
	mul.f32 	%f8212, %f8207, %f8207;
	fma.rn.f32 	%f8213, %f8206, %f8208, %f8210;
	mul.f32 	%f8214, %f8209, %f8209;
	fma.rn.f32 	%f8215, %f8208, %f8210, %f8212;
	mul.f32 	%f8216, %f8211, %f8211;
	fma.rn.f32 	%f8217, %f8210, %f8212, %f8214;
	mul.f32 	%f8218, %f8213, %f8213;
	fma.rn.f32 	%f8219, %f8212, %f8214, %f8216;
	mul.f32 	%f8220, %f8215, %f8215;
	fma.rn.f32 	%f8221, %f8214, %f8216, %f8218;
	mul.f32 	%f8222, %f8217, %f8217;
	fma.rn.f32 	%f8223, %f8216, %f8218, %f8220;
	mul.f32 	%f8224, %f8219, %f8219;
	fma.rn.f32 	%f8225, %f8218, %f8220, %f8222;
	mul.f32 	%f8226, %f8221, %f8221;
	fma.rn.f32 	%f8227, %f8220, %f8222, %f8224;
	mul.f32 	%f8228, %f8223, %f8223;
	fma.rn.f32 	%f8229, %f8222, %f8224, %f8226;
	mul.f32 	%f8230, %f8225, %f8225;
	fma.rn.f32 	%f8231, %f8224, %f8226, %f8228;
	mul.f32 	%f8232, %f8227, %f8227;
	fma.rn.f32 	%f8233, %f8226, %f8228, %f8230;
	mul.f32 	%f8234, %f8229, %f8229;
	fma.rn.f32 	%f8235, %f8228, %f8230, %f8232;
	mul.f32 	%f8236, %f8231, %f8231;
	fma.rn.f32 	%f8237, %f8230, %f8232, %f8234;
	mul.f32 	%f8238, %f8233, %f8233;
	fma.rn.f32 	%f8239, %f8232, %f8234, %f8236;
	mul.f32 	%f8240, %f8235, %f8235;
	fma.rn.f32 	%f8241, %f8234, %f8236, %f8238;
	mul.f32 	%f8242, %f8237, %f8237;
	fma.rn.f32 	%f8243, %f8236, %f8238, %f8240;
	mul.f32 	%f8244, %f8239, %f8239;
	fma.rn.f32 	%f8245, %f8238, %f8240, %f8242;
	mul.f32 	%f8246, %f8241, %f8241;
	fma.rn.f32 	%f8247, %f8240, %f8242, %f8244;
	mul.f32 	%f8248, %f8243, %f8243;
	fma.rn.f32 	%f8249, %f8242, %f8244, %f8246;
	mul.f32 	%f8250, %f8245, %f8245;
	fma.rn.f32 	%f8251, %f8244, %f8246, %f8248;
	mul.f32 	%f8252, %f8247, %f8247;
	fma.rn.f32 	%f8253, %f8246, %f8248, %f8250;
	mul.f32 	%f8254, %f8249, %f8249;
	fma.rn.f32 	%f8255, %f8248, %f8250, %f8252;
	mul.f32 	%f8256, %f8251, %f8251;
	fma.rn.f32 	%f8257, %f8250, %f8252, %f8254;
	mul.f32 	%f8258, %f8253, %f8253;
	fma.rn.f32 	%f8259, %f8252, %f8254, %f8256;
	mul.f32 	%f8260, %f8255, %f8255;
	fma.rn.f32 	%f8261, %f8254, %f8256, %f8258;
	mul.f32 	%f8262, %f8257, %f8257;
	fma.rn.f32 	%f8263, %f8256, %f8258, %f8260;
	mul.f32 	%f8264, %f8259, %f8259;
	fma.rn.f32 	%f8265, %f8258, %f8260, %f8262;
	mul.f32 	%f8266, %f8261, %f8261;
	fma.rn.f32 	%f8267, %f8260, %f8262, %f8264;
	mul.f32 	%f8268, %f8263, %f8263;
	fma.rn.f32 	%f8269, %f8262, %f8264, %f8266;
	mul.f32 	%f8270, %f8265, %f8265;
	fma.rn.f32 	%f8271, %f8264, %f8266, %f8268;
	mul.f32 	%f8272, %f8267, %f8267;
	fma.rn.f32 	%f8273, %f8266, %f8268, %f8270;
	mul.f32 	%f8274, %f8269, %f8269;
	fma.rn.f32 	%f8275, %f8268, %f8270, %f8272;
	mul.f32 	%f8276, %f8271, %f8271;
	fma.rn.f32 	%f8277, %f8270, %f8272, %f8274;
	mul.f32 	%f8278, %f8273, %f8273;
	fma.rn.f32 	%f8279, %f8272, %f8274, %f8276;
	mul.f32 	%f8280, %f8275, %f8275;
	fma.rn.f32 	%f8281, %f8274, %f8276, %f8278;
	mul.f32 	%f8282, %f8277, %f8277;
	fma.rn.f32 	%f8283, %f8276, %f8278, %f8280;
	mul.f32 	%f8284, %f8279, %f8279;
	fma.rn.f32 	%f8285, %f8278, %f8280, %f8282;
	mul.f32 	%f8286, %f8281, %f8281;
	fma.rn.f32 	%f8287, %f8280, %f8282, %f8284;
	mul.f32 	%f8288, %f8283, %f8283;
	fma.rn.f32 	%f8289, %f8282, %f8284, %f8286;
	mul.f32 	%f8290, %f8285, %f8285;
	fma.rn.f32 	%f8291, %f8284, %f8286, %f8288;
	mul.f32 	%f8292, %f8287, %f8287;
	fma.rn.f32 	%f8293, %f8286, %f8288, %f8290;
	mul.f32 	%f8294, %f8289, %f8289;
	fma.rn.f32 	%f8295, %f8288, %f8290, %f8292;
	mul.f32 	%f8296, %f8291, %f8291;
	fma.rn.f32 	%f8297, %f8290, %f8292, %f8294;
	mul.f32 	%f8298, %f8293, %f8293;
	fma.rn.f32 	%f8299, %f8292, %f8294, %f8296;
	mul.f32 	%f8300, %f8295, %f8295;
	fma.rn.f32 	%f8301, %f8294, %f8296, %f8298;
	mul.f32 	%f8302, %f8297, %f8297;
	fma.rn.f32 	%f8303, %f8296, %f8298, %f8300;
	mul.f32 	%f8304, %f8299, %f8299;
	fma.rn.f32 	%f8305, %f8298, %f8300, %f8302;
	mul.f32 	%f8306, %f8301, %f8301;
	fma.rn.f32 	%f8307, %f8300, %f8302, %f8304;
	mul.f32 	%f8308, %f8303, %f8303;
	fma.rn.f32 	%f8309, %f8302, %f8304, %f8306;
	mul.f32 	%f8310, %f8305, %f8305;
	fma.rn.f32 	%f8311, %f8304, %f8306, %f8308;
	mul.f32 	%f8312, %f8307, %f8307;
	fma.rn.f32 	%f8313, %f8306, %f8308, %f8310;
	mul.f32 	%f8314, %f8309, %f8309;
	fma.rn.f32 	%f8315, %f8308, %f8310, %f8312;
	mul.f32 	%f8316, %f8311, %f8311;
	fma.rn.f32 	%f8317, %f8310, %f8312, %f8314;
	mul.f32 	%f8318, %f8313, %f8313;
	fma.rn.f32 	%f8319, %f8312, %f8314, %f8316;
	mul.f32 	%f8320, %f8315, %f8315;
	fma.rn.f32 	%f8321, %f8314, %f8316, %f8318;
	mul.f32 	%f8322, %f8317, %f8317;
	fma.rn.f32 	%f8323, %f8316, %f8318, %f8320;
	mul.f32 	%f8324, %f8319, %f8319;
	fma.rn.f32 	%f8325, %f8318, %f8320, %f8322;
	mul.f32 	%f8326, %f8321, %f8321;
	fma.rn.f32 	%f8327, %f8320, %f8322, %f8324;
	mul.f32 	%f8328, %f8323, %f8323;
	fma.rn.f32 	%f8329, %f8322, %f8324, %f8326;
	mul.f32 	%f8330, %f8325, %f8325;
	fma.rn.f32 	%f8331, %f8324, %f8326, %f8328;
	mul.f32 	%f8332, %f8327, %f8327;
	fma.rn.f32 	%f8333, %f8326, %f8328, %f8330;
	mul.f32 	%f8334, %f8329, %f8329;
	fma.rn.f32 	%f8335, %f8328, %f8330, %f8332;
	mul.f32 	%f8336, %f8331, %f8331;
	fma.rn.f32 	%f8337, %f8330, %f8332, %f8334;
	mul.f32 	%f8338, %f8333, %f8333;
	fma.rn.f32 	%f8339, %f8332, %f8334, %f8336;
	mul.f32 	%f8340, %f8335, %f8335;
	fma.rn.f32 	%f8341, %f8334, %f8336, %f8338;
	mul.f32 	%f8342, %f8337, %f8337;
	fma.rn.f32 	%f8343, %f8336, %f8338, %f8340;
	mul.f32 	%f8344, %f8339, %f8339;
	fma.rn.f32 	%f8345, %f8338, %f8340, %f8342;
	mul.f32 	%f8346, %f8341, %f8341;
	fma.rn.f32 	%f8347, %f8340, %f8342, %f8344;
	mul.f32 	%f8348, %f8343, %f8343;
	fma.rn.f32 	%f8349, %f8342, %f8344, %f8346;
	mul.f32 	%f8350, %f8345, %f8345;
	fma.rn.f32 	%f8351, %f8344, %f8346, %f8348;
	fma.rn.f32 	%f8352, %f8346, %f8348, %f8350;
	mul.f32 	%f8353, %f8348, %f8350;
	fma.rn.f32 	%f8354, %f8347, %f8347, %f8353;
	add.f32 	%f8355, %f8350, %f8348;
	fma.rn.f32 	%f8356, %f8347, %f8347, %f8355;
	fma.rn.f32 	%f8357, %f8349, %f8349, %f8356;
	fma.rn.f32 	%f8358, %f8351, %f8351, %f8357;
	add.f32 	%f8359, %f8351, %f8358;
	add.f32 	%f8360, %f8352, %f8359;
	add.f32 	%f8361, %f8354, %f8360;
	add.f32 	%f13042, %f8361, 0f41200000;
	bra.uni 	$L__BB1_79;
$L__BB1_22:
	setp.eq.s32 	%p33, %r2, 10;
	@%p33 bra 	$L__BB1_68;
	setp.eq.s32 	%p34, %r2, 11;
	@%p34 bra 	$L__BB1_24;
	bra.uni 	$L__BB1_79;
$L__BB1_24:
	cvt.rn.f32.u32 	%f6802, %r1;
	mul.f32 	%f6803, %f6802, 0f308637BD;
	mov.u32 	%r17, %tid.y;
	cvt.rn.f32.u32 	%f6804, %r17;
	mul.f32 	%f6805, %f6804, 0f308637BD;
	fma.rn.f32 	%f6806, %f6803, %f6803, %f6803;
	mul.f32 	%f6807, %f6805, %f6805;
	fma.rn.f32 	%f6808, %f6803, %f6803, %f6805;
	fma.rn.f32 	%f6809, %f6805, %f6803, %f6807;
	mul.f32 	%f6810, %f6806, %f6806;
	fma.rn.f32 	%f6811, %f6807, %f6805, %f6807;
	mul.f32 	%f6812, %f6808, %f6808;
	fma.rn.f32 	%f6813, %f6807, %f6807, %f6810;
	mul.f32 	%f6814, %f6809, %f6809;
	fma.rn.f32 	%f6815, %f6807, %f6810, %f6812;
	mul.f32 	%f6816, %f6811, %f6811;
	fma.rn.f32 	%f6817, %f6812, %f6810, %f6814;
	mul.f32 	%f6818, %f6813, %f6813;
	fma.rn.f32 	%f6819, %f6814, %f6812, %f6816;
	mul.f32 	%f6820, %f6815, %f6815;
	fma.rn.f32 	%f6821, %f6814, %f6816, %f6818;
	mul.f32 	%f6822, %f6817, %f6817;
	fma.rn.f32 	%f6823, %f6816, %f6818, %f6820;
	mul.f32 	%f6824, %f6819, %f6819;
	fma.rn.f32 	%f6825, %f6818, %f6820, %f6822;
	mul.f32 	%f6826, %f6821, %f6821;
	fma.rn.f32 	%f6827, %f6820, %f6822, %f6824;
	mul.f32 	%f6828, %f6823, %f6823;
	fma.rn.f32 	%f6829, %f6822, %f6824, %f6826;
	mul.f32 	%f6830, %f6825, %f6825;
	fma.rn.f32 	%f6831, %f6824, %f6826, %f6828;
	mul.f32 	%f6832, %f6827, %f6827;
	fma.rn.f32 	%f6833, %f6826, %f6828, %f6830;
	mul.f32 	%f6834, %f6829, %f6829;
	fma.rn.f32 	%f6835, %f6828, %f6830, %f6832;
	mul.f32 	%f6836, %f6831, %f6831;
	fma.rn.f32 	%f6837, %f6830, %f6832, %f6834;
	mul.f32 	%f6838, %f6833, %f6833;
	fma.rn.f32 	%f6839, %f6832, %f6834, %f6836;
	mul.f32 	%f6840, %f6835, %f6835;
	fma.rn.f32 	%f6841, %f6834, %f6836, %f6838;
	mul.f32 	%f6842, %f6837, %f6837;
	fma.rn.f32 	%f6843, %f6836, %f6838, %f6840;
	mul.f32 	%f6844, %f6839, %f6839;
	fma.rn.f32 	%f6845, %f6838, %f6840, %f6842;
	mul.f32 	%f6846, %f6841, %f6841;
	fma.rn.f32 	%f6847, %f6840, %f6842, %f6844;
	mul.f32 	%f6848, %f6843, %f6843;
	fma.rn.f32 	%f6849, %f6842, %f6844, %f6846;
	mul.f32 	%f6850, %f6845, %f6845;
	fma.rn.f32 	%f6851, %f6844, %f6846, %f6848;
	mul.f32 	%f6852, %f6847, %f6847;
	fma.rn.f32 	%f6853, %f6846, %f6848, %f6850;
	mul.f32 	%f6854, %f6849, %f6849;
	fma.rn.f32 	%f6855, %f6848, %f6850, %f6852;
	mul.f32 	%f6856, %f6851, %f6851;
	fma.rn.f32 	%f6857, %f6850, %f6852, %f6854;
	mul.f32 	%f6858, %f6853, %f6853;
	fma.rn.f32 	%f6859, %f6852, %f6854, %f6856;
	mul.f32 	%f6860, %f6855, %f6855;
	fma.rn.f32 	%f6861, %f6854, %f6856, %f6858;
	mul.f32 	%f6862, %f6857, %f6857;
	fma.rn.f32 	%f6863, %f6856, %f6858, %f6860;
	mul.f32 	%f6864, %f6859, %f6859;
	fma.rn.f32 	%f6865, %f6858, %f6860, %f6862;
	mul.f32 	%f6866, %f6861, %f6861;
	fma.rn.f32 	%f6867, %f6860, %f6862, %f6864;
	mul.f32 	%f6868, %f6863, %f6863;
	fma.rn.f32 	%f6869, %f6862, %f6864, %f6866;
	mul.f32 	%f6870, %f6865, %f6865;
	fma.rn.f32 	%f6871, %f6864, %f6866, %f6868;
	mul.f32 	%f6872, %f6867, %f6867;
	fma.rn.f32 	%f6873, %f6866, %f6868, %f6870;
	mul.f32 	%f6874, %f6869, %f6869;
	fma.rn.f32 	%f6875, %f6868, %f6870, %f6872;
	mul.f32 	%f6876, %f6871, %f6871;
	fma.rn.f32 	%f6877, %f6870, %f6872, %f6874;
	mul.f32 	%f6878, %f6873, %f6873;
	fma.rn.f32 	%f6879, %f6872, %f6874, %f6876;
	mul.f32 	%f6880, %f6875, %f6875;
	fma.rn.f32 	%f6881, %f6874, %f6876, %f6878;
	mul.f32 	%f6882, %f6877, %f6877;
	fma.rn.f32 	%f6883, %f6876, %f6878, %f6880;
	mul.f32 	%f6884, %f6879, %f6879;
	fma.rn.f32 	%f6885, %f6878, %f6880, %f6882;
	mul.f32 	%f6886, %f6881, %f6881;
	fma.rn.f32 	%f6887, %f6880, %f6882, %f6884;
	mul.f32 	%f6888, %f6883, %f6883;
	fma.rn.f32 	%f6889, %f6882, %f6884, %f6886;
	mul.f32 	%f6890, %f6885, %f6885;
	fma.rn.f32 	%f6891, %f6884, %f6886, %f6888;
	mul.f32 	%f6892, %f6887, %f6887;
	fma.rn.f32 	%f6893, %f6886, %f6888, %f6890;
	mul.f32 	%f6894, %f6889, %f6889;
	fma.rn.f32 	%f6895, %f6888, %f6890, %f6892;
	mul.f32 	%f6896, %f6891, %f6891;
	fma.rn.f32 	%f6897, %f6890, %f6892, %f6894;
	mul.f32 	%f6898, %f6893, %f6893;
	fma.rn.f32 	%f6899, %f6892, %f6894, %f6896;
	mul.f32 	%f6900, %f6895, %f6895;
	fma.rn.f32 	%f6901, %f6894, %f6896, %f6898;
	mul.f32 	%f6902, %f6897, %f6897;
	fma.rn.f32 	%f6903, %f6896, %f6898, %f6900;
	mul.f32 	%f6904, %f6899, %f6899;
	fma.rn.f32 	%f6905, %f6898, %f6900, %f6902;
	mul.f32 	%f6906, %f6901, %f6901;
	fma.rn.f32 	%f6907, %f6900, %f6902, %f6904;
	mul.f32 	%f6908, %f6903, %f6903;
	fma.rn.f32 	%f6909, %f6902, %f6904, %f6906;
	mul.f32 	%f6910, %f6905, %f6905;
	fma.rn.f32 	%f6911, %f6904, %f6906, %f6908;
	mul.f32 	%f6912, %f6907, %f6907;
	fma.rn.f32 	%f6913, %f6906, %f6908, %f6910;
	mul.f32 	%f6914, %f6909, %f6909;
	fma.rn.f32 	%f6915, %f6908, %f6910, %f6912;
	mul.f32 	%f6916, %f6911, %f6911;
	fma.rn.f32 	%f6917, %f6910, %f6912, %f6914;
	mul.f32 	%f6918, %f6913, %f6913;
	fma.rn.f32 	%f6919, %f6912, %f6914, %f6916;
	mul.f32 	%f6920, %f6915, %f6915;
	fma.rn.f32 	%f6921, %f6914, %f6916, %f6918;
	mul.f32 	%f6922, %f6917, %f6917;
	fma.rn.f32 	%f6923, %f6916, %f6918, %f6920;
	mul.f32 	%f6924, %f6919, %f6919;
	fma.rn.f32 	%f6925, %f6918, %f6920, %f6922;
	mul.f32 	%f6926, %f6921, %f6921;
	fma.rn.f32 	%f6927, %f6920, %f6922, %f6924;
	mul.f32 	%f6928, %f6923, %f6923;
	fma.rn.f32 	%f6929, %f6922, %f6924, %f6926;
	mul.f32 	%f6930, %f6925, %f6925;
	fma.rn.f32 	%f6931, %f6924, %f6926, %f6928;
	mul.f32 	%f6932, %f6927, %f6927;
	fma.rn.f32 	%f6933, %f6926, %f6928, %f6930;
	mul.f32 	%f6934, %f6929, %f6929;
	fma.rn.f32 	%f6935, %f6928, %f6930, %f6932;
	mul.f32 	%f6936, %f6931, %f6931;
	fma.rn.f32 	%f6937, %f6930, %f6932, %f6934;
	mul.f32 	%f6938, %f6933, %f6933;
	fma.rn.f32 	%f6939, %f6932, %f6934, %f6936;
	mul.f32 	%f6940, %f6935, %f6935;
	fma.rn.f32 	%f6941, %f6934, %f6936, %f6938;
	mul.f32 	%f6942, %f6937, %f6937;
	fma.rn.f32 	%f6943, %f6936, %f6938, %f6940;
	mul.f32 	%f6944, %f6939, %f6939;
	fma.rn.f32 	%f6945, %f6938, %f6940, %f6942;
	mul.f32 	%f6946, %f6941, %f6941;
	fma.rn.f32 	%f6947, %f6940, %f6942, %f6944;
	mul.f32 	%f6948, %f6943, %f6943;
	fma.rn.f32 	%f6949, %f6942, %f6944, %f6946;
	mul.f32 	%f6950, %f6945, %f6945;
	fma.rn.f32 	%f6951, %f6944, %f6946, %f6948;
	mul.f32 	%f6952, %f6947, %f6947;
	fma.rn.f32 	%f6953, %f6946, %f6948, %f6950;
	mul.f32 	%f6954, %f6949, %f6949;
	fma.rn.f32 	%f6955, %f6948, %f6950, %f6952;
	mul.f32 	%f6956, %f6951, %f6951;
	fma.rn.f32 	%f6957, %f6950, %f6952, %f6954;
	mul.f32 	%f6958, %f6953, %f6953;
	fma.rn.f32 	%f6959, %f6952, %f6954, %f6956;
	mul.f32 	%f6960, %f6955, %f6955;
	fma.rn.f32 	%f6961, %f6954, %f6956, %f6958;
	mul.f32 	%f6962, %f6957, %f6957;
	fma.rn.f32 	%f6963, %f6956, %f6958, %f6960;
	mul.f32 	%f6964, %f6959, %f6959;
	fma.rn.f32 	%f6965, %f6958, %f6960, %f6962;
	mul.f32 	%f6966, %f6961, %f6961;
	fma.rn.f32 	%f6967, %f6960, %f6962, %f6964;
	mul.f32 	%f6968, %f6963, %f6963;
	fma.rn.f32 	%f6969, %f6962, %f6964, %f6966;
	mul.f32 	%f6970, %f6965, %f6965;
	fma.rn.f32 	%f6971, %f6964, %f6966, %f6968;
	mul.f32 	%f6972, %f6967, %f6967;
	fma.rn.f32 	%f6973, %f6966, %f6968, %f6970;
	mul.f32 	%f6974, %f6969, %f6969;
	fma.rn.f32 	%f6975, %f6968, %f6970, %f6972;
	mul.f32 	%f6976, %f6971, %f6971;
	fma.rn.f32 	%f6977, %f6970, %f6972, %f6974;
	mul.f32 	%f6978, %f6973, %f6973;
	fma.rn.f32 	%f6979, %f6972, %f6974, %f6976;
	mul.f32 	%f6980, %f6975, %f6975;
	fma.rn.f32 	%f6981, %f6974, %f6976, %f6978;
	mul.f32 	%f6982, %f6977, %f6977;
	fma.rn.f32 	%f6983, %f6976, %f6978, %f6980;
	mul.f32 	%f6984, %f6979, %f6979;
	fma.rn.f32 	%f6985, %f6978, %f6980, %f6982;
	mul.f32 	%f6986, %f6981, %f6981;
	fma.rn.f32 	%f6987, %f6980, %f6982, %f6984;
	mul.f32 	%f6988, %f6983, %f6983;
	fma.rn.f32 	%f6989, %f6982, %f6984, %f6986;
	mul.f32 	%f6990, %f6985, %f6985;
	fma.rn.f32 	%f6991, %f6984, %f6986, %f6988;
	mul.f32 	%f6992, %f6987, %f6987;
	fma.rn.f32 	%f6993, %f6986, %f6988, %f6990;
	mul.f32 	%f6994, %f6989, %f6989;
	fma.rn.f32 	%f6995, %f6988, %f6990, %f6992;
	mul.f32 	%f6996, %f6991, %f6991;
	fma.rn.f32 	%f6997, %f6990, %f6992, %f6994;
	mul.f32 	%f6998, %f6993, %f6993;
	fma.rn.f32 	%f6999, %f6992, %f6994, %f6996;
	mul.f32 	%f7000, %f6995, %f6995;
	fma.rn.f32 	%f7001, %f6994, %f6996, %f6998;
	mul.f32 	%f7002, %f6997, %f6997;
	fma.rn.f32 	%f7003, %f6996, %f6998, %f7000;
	mul.f32 	%f7004, %f6999, %f6999;
	fma.rn.f32 	%f7005, %f6998, %f7000, %f7002;
	mul.f32 	%f7006, %f7001, %f7001;
	fma.rn.f32 	%f7007, %f7000, %f7002, %f7004;
	mul.f32 	%f7008, %f7003, %f7003;
	fma.rn.f32 	%f7009, %f7002, %f7004, %f7006;
	mul.f32 	%f7010, %f7005, %f7005;
	fma.rn.f32 	%f7011, %f7004, %f7006, %f7008;
	mul.f32 	%f7012, %f7007, %f7007;
	fma.rn.f32 	%f7013, %f7006, %f7008, %f7010;
	mul.f32 	%f7014, %f7009, %f7009;
	fma.rn.f32 	%f7015, %f7008, %f7010, %f7012;
	mul.f32 	%f7016, %f7011, %f7011;
	fma.rn.f32 	%f7017, %f7010, %f7012, %f7014;
	mul.f32 	%f7018, %f7013, %f7013;
	fma.rn.f32 	%f7019, %f7012, %f7014, %f7016;
	mul.f32 	%f7020, %f7015, %f7015;
	fma.rn.f32 	%f7021, %f7014, %f7016, %f7018;
	mul.f32 	%f7022, %f7017, %f7017;
	fma.rn.f32 	%f7023, %f7016, %f7018, %f7020;
	mul.f32 	%f7024, %f7019, %f7019;
	fma.rn.f32 	%f7025, %f7018, %f7020, %f7022;
	mul.f32 	%f7026, %f7021, %f7021;
	fma.rn.f32 	%f7027, %f7020, %f7022, %f7024;
	mul.f32 	%f7028, %f7023, %f7023;
	fma.rn.f32 	%f7029, %f7022, %f7024, %f7026;
	mul.f32 	%f7030, %f7025, %f7025;
	fma.rn.f32 	%f7031, %f7024, %f7026, %f7028;
	mul.f32 	%f7032, %f7027, %f7027;
	fma.rn.f32 	%f7033, %f7026, %f7028, %f7030;
	mul.f32 	%f7034, %f7029, %f7029;
	fma.rn.f32 	%f7035, %f7028, %f7030, %f7032;
	mul.f32 	%f7036, %f7031, %f7031;
	fma.rn.f32 	%f7037, %f7030, %f7032, %f7034;
	mul.f32 	%f7038, %f7033, %f7033;
	fma.rn.f32 	%f7039, %f7032, %f7034, %f7036;
	mul.f32 	%f7040, %f7035, %f7035;
	fma.rn.f32 	%f7041, %f7034, %f7036, %f7038;
	mul.f32 	%f7042, %f7037, %f7037;
	fma.rn.f32 	%f7043, %f7036, %f7038, %f7040;
	mul.f32 	%f7044, %f7039, %f7039;
	fma.rn.f32 	%f7045, %f7038, %f7040, %f7042;
	mul.f32 	%f7046, %f7041, %f7041;
	fma.rn.f32 	%f7047, %f7040, %f7042, %f7044;
	mul.f32 	%f7048, %f7043, %f7043;
	fma.rn.f32 	%f7049, %f7042, %f7044, %f7046;
	mul.f32 	%f7050, %f7045, %f7045;
	fma.rn.f32 	%f7051, %f7044, %f7046, %f7048;
	mul.f32 	%f7052, %f7047, %f7047;
	fma.rn.f32 	%f7053, %f7046, %f7048, %f7050;
	mul.f32 	%f7054, %f7049, %f7049;
	fma.rn.f32 	%f7055, %f7048, %f7050, %f7052;
	mul.f32 	%f7056, %f7051, %f7051;
	fma.rn.f32 	%f7057, %f7050, %f7052, %f7054;
	mul.f32 	%f7058, %f7053, %f7053;
	fma.rn.f32 	%f7059, %f7052, %f7054, %f7056;
	mul.f32 	%f7060, %f7055, %f7055;
	fma.rn.f32 	%f7061, %f7054, %f7056, %f7058;
	mul.f32 	%f7062, %f7057, %f7057;
	fma.rn.f32 	%f7063, %f7056, %f7058, %f7060;
	mul.f32 	%f7064, %f7059, %f7059;
	fma.rn.f32 	%f7065, %f7058, %f7060, %f7062;
	mul.f32 	%f7066, %f7061, %f7061;
	fma.rn.f32 	%f7067, %f7060, %f7062, %f7064;
	mul.f32 	%f7068, %f7063, %f7063;
	fma.rn.f32 	%f7069, %f7062, %f7064, %f7066;
	mul.f32 	%f7070, %f7065, %f7065;
	fma.rn.f32 	%f7071, %f7064, %f7066, %f7068;
	mul.f32 	%f7072, %f7067, %f7067;
	fma.rn.f32 	%f7073, %f7066, %f7068, %f7070;
	mul.f32 	%f7074, %f7069, %f7069;
	fma.rn.f32 	%f7075, %f7068, %f7070, %f7072;
	mul.f32 	%f7076, %f7071, %f7071;
	fma.rn.f32 	%f7077, %f7070, %f7072, %f7074;
	mul.f32 	%f7078, %f7073, %f7073;
	fma.rn.f32 	%f7079, %f7072, %f7074, %f7076;
	mul.f32 	%f7080, %f7075, %f7075;
	fma.rn.f32 	%f7081, %f7074, %f7076, %f7078;
	mul.f32 	%f7082, %f7077, %f7077;
	fma.rn.f32 	%f7083, %f7076, %f7078, %f7080;
	mul.f32 	%f7084, %f7079, %f7079;
	fma.rn.f32 	%f7085, %f7078, %f7080, %f7082;
	mul.f32 	%f7086, %f7081, %f7081;
	fma.rn.f32 	%f7087, %f7080, %f7082, %f7084;
	mul.f32 	%f7088, %f7083, %f7083;
	fma.rn.f32 	%f7089, %f7082, %f7084, %f7086;
	mul.f32 	%f7090, %f7085, %f7085;
	fma.rn.f32 	%f7091, %f7084, %f7086, %f7088;
	mul.f32 	%f7092, %f7087, %f7087;
	fma.rn.f32 	%f7093, %f7086, %f7088, %f7090;
	mul.f32 	%f7094, %f7089, %f7089;
	fma.rn.f32 	%f7095, %f7088, %f7090, %f7092;
	mul.f32 	%f7096, %f7091, %f7091;
	fma.rn.f32 	%f7097, %f7090, %f7092, %f7094;
	mul.f32 	%f7098, %f7093, %f7093;
	fma.rn.f32 	%f7099, %f7092, %f7094, %f7096;
	mul.f32 	%f7100, %f7095, %f7095;
	fma.rn.f32 	%f7101, %f7094, %f7096, %f7098;
	mul.f32 	%f7102, %f7097, %f7097;
	fma.rn.f32 	%f7103, %f7096, %f7098, %f7100;
	mul.f32 	%f7104, %f7099, %f7099;
	fma.rn.f32 	%f7105, %f7098, %f7100, %f7102;
	mul.f32 	%f7106, %f7101, %f7101;
	fma.rn.f32 	%f7107, %f7100, %f7102, %f7104;
	mul.f32 	%f7108, %f7103, %f7103;
	fma.rn.f32 	%f7109, %f7102, %f7104, %f7106;
	mul.f32 	%f7110, %f7105, %f7105;
	fma.rn.f32 	%f7111, %f7104, %f7106, %f7108;
	mul.f32 	%f7112, %f7107, %f7107;
	fma.rn.f32 	%f7113, %f7106, %f7108, %f7110;
	mul.f32 	%f7114, %f7109, %f7109;
	fma.rn.f32 	%f7115, %f7108, %f7110, %f7112;
	mul.f32 	%f7116, %f7111, %f7111;
	fma.rn.f32 	%f7117, %f7110, %f7112, %f7114;
	mul.f32 	%f7118, %f7113, %f7113;
	fma.rn.f32 	%f7119, %f7112, %f7114, %f7116;
	mul.f32 	%f7120, %f7115, %f7115;
	fma.rn.f32 	%f7121, %f7114, %f7116, %f7118;
	mul.f32 	%f7122, %f7117, %f7117;
	fma.rn.f32 	%f7123, %f7116, %f7118, %f7120;
	mul.f32 	%f7124, %f7119, %f7119;
	fma.rn.f32 	%f7125, %f7118, %f7120, %f7122;
	mul.f32 	%f7126, %f7121, %f7121;
	fma.rn.f32 	%f7127, %f7120, %f7122, %f7124;
	mul.f32 	%f7128, %f7123, %f7123;
	fma.rn.f32 	%f7129, %f7122, %f7124, %f7126;
	mul.f32 	%f7130, %f7125, %f7125;
	fma.rn.f32 	%f7131, %f7124, %f7126, %f7128;
	mul.f32 	%f7132, %f7127, %f7127;
	fma.rn.f32 	%f7133, %f7126, %f7128, %f7130;
	mul.f32 	%f7134, %f7129, %f7129;
	fma.rn.f32 	%f7135, %f7128, %f7130, %f7132;
	mul.f32 	%f7136, %f7131, %f7131;
	fma.rn.f32 	%f7137, %f7130, %f7132, %f7134;
	mul.f32 	%f7138, %f7133, %f7133;
	fma.rn.f32 	%f7139, %f7132, %f7134, %f7136;
	mul.f32 	%f7140, %f7135, %f7135;
	fma.rn.f32 	%f7141, %f7134, %f7136, %f7138;
	mul.f32 	%f7142, %f7137, %f7137;
	fma.rn.f32 	%f7143, %f7136, %f7138, %f7140;
	mul.f32 	%f7144, %f7139, %f7139;
	fma.rn.f32 	%f7145, %f7138, %f7140, %f7142;
	mul.f32 	%f7146, %f7141, %f7141;
	fma.rn.f32 	%f7147, %f7140, %f7142, %f7144;
	mul.f32 	%f7148, %f7143, %f7143;
	fma.rn.f32 	%f7149, %f7142, %f7144, %f7146;
	mul.f32 	%f7150, %f7145, %f7145;
	fma.rn.f32 	%f7151, %f7144, %f7146, %f7148;
	mul.f32 	%f7152, %f7147, %f7147;
	fma.rn.f32 	%f7153, %f7146, %f7148, %f7150;
	mul.f32 	%f7154, %f7149, %f7149;
	fma.rn.f32 	%f7155, %f7148, %f7150, %f7152;
	mul.f32 	%f7156, %f7151, %f7151;
	fma.rn.f32 	%f7157, %f7150, %f7152, %f7154;
	mul.f32 	%f7158, %f7153, %f7153;
	fma.rn.f32 	%f7159, %f7152, %f7154, %f7156;
	mul.f32 	%f7160, %f7155, %f7155;
	fma.rn.f32 	%f7161, %f7154, %f7156, %f7158;
	mul.f32 	%f7162, %f7157, %f7157;
	fma.rn.f32 	%f7163, %f7156, %f7158, %f7160;
	mul.f32 	%f7164, %f7159, %f7159;
	fma.rn.f32 	%f7165, %f7158, %f7160, %f7162;
	mul.f32 	%f7166, %f7161, %f7161;
	fma.rn.f32 	%f7167, %f7160, %f7162, %f7164;
	mul.f32 	%f7168, %f7163, %f7163;
	fma.rn.f32 	%f7169, %f7162, %f7164, %f7166;
	mul.f32 	%f7170, %f7165, %f7165;
	fma.rn.f32 	%f7171, %f7164, %f7166, %f7168;
	mul.f32 	%f7172, %f7167, %f7167;
	fma.rn.f32 	%f7173, %f7166, %f7168, %f7170;
	mul.f32 	%f7174, %f7169, %f7169;
	fma.rn.f32 	%f7175, %f7168, %f7170, %f7172;
	mul.f32 	%f7176, %f7171, %f7171;
	fma.rn.f32 	%f7177, %f7170, %f7172, %f7174;
	mul.f32 	%f7178, %f7173, %f7173;
	fma.rn.f32 	%f7179, %f7172, %f7174, %f7176;
	mul.f32 	%f7180, %f7175, %f7175;
	fma.rn.f32 	%f7181, %f7174, %f7176, %f7178;
	mul.f32 	%f7182, %f7177, %f7177;
	fma.rn.f32 	%f7183, %f7176, %f7178, %f7180;
	mul.f32 	%f7184, %f7179, %f7179;
	fma.rn.f32 	%f7185, %f7178, %f7180, %f7182;
	mul.f32 	%f7186, %f7181, %f7181;
	fma.rn.f32 	%f7187, %f7180, %f7182, %f7184;
	mul.f32 	%f7188, %f7183, %f7183;
	fma.rn.f32 	%f7189, %f7182, %f7184, %f7186;
	mul.f32 	%f7190, %f7185, %f7185;
	fma.rn.f32 	%f7191, %f7184, %f7186, %f7188;
	mul.f32 	%f7192, %f7187, %f7187;
	fma.rn.f32 	%f7193, %f7186, %f7188, %f7190;
	mul.f32 	%f7194, %f7189, %f7189;
	fma.rn.f32 	%f7195, %f7188, %f7190, %f7192;
	mul.f32 	%f7196, %f7191, %f7191;
	fma.rn.f32 	%f7197, %f7190, %f7192, %f7194;
	mul.f32 	%f7198, %f7193, %f7193;
	fma.rn.f32 	%f7199, %f7192, %f7194, %f7196;
	mul.f32 	%f7200, %f7195, %f7195;
	fma.rn.f32 	%f7201, %f7194, %f7196, %f7198;
	mul.f32 	%f7202, %f7197, %f7197;
	fma.rn.f32 	%f7203, %f7196, %f7198, %f7200;
	mul.f32 	%f7204, %f7199, %f7199;
	fma.rn.f32 	%f7205, %f7198, %f7200, %f7202;
	mul.f32 	%f7206, %f7201, %f7201;
	fma.rn.f32 	%f7207, %f7200, %f7202, %f7204;
	mul.f32 	%f7208, %f7203, %f7203;
	fma.rn.f32 	%f7209, %f7202, %f7204, %f7206;
	mul.f32 	%f7210, %f7205, %f7205;
	fma.rn.f32 	%f7211, %f7204, %f7206, %f7208;
	mul.f32 	%f7212, %f7207, %f7207;
	fma.rn.f32 	%f7213, %f7206, %f7208, %f7210;
	mul.f32 	%f7214, %f7209, %f7209;
	fma.rn.f32 	%f7215, %f7208, %f7210, %f7212;
	mul.f32 	%f7216, %f7211, %f7211;
	fma.rn.f32 	%f7217, %f7210, %f7212, %f7214;
	mul.f32 	%f7218, %f7213, %f7213;
	fma.rn.f32 	%f7219, %f7212, %f7214, %f7216;
	mul.f32 	%f7220, %f7215, %f7215;
	fma.rn.f32 	%f7221, %f7214, %f7216, %f7218;
	mul.f32 	%f7222, %f7217, %f7217;
	fma.rn.f32 	%f7223, %f7216, %f7218, %f7220;
	mul.f32 	%f7224, %f7219, %f7219;
	fma.rn.f32 	%f7225, %f7218, %f7220, %f7222;
	mul.f32 	%f7226, %f7221, %f7221;
	fma.rn.f32 	%f7227, %f7220, %f7222, %f7224;
	mul.f32 	%f7228, %f7223, %f7223;
	fma.rn.f32 	%f7229, %f7222, %f7224, %f7226;
	mul.f32 	%f7230, %f7225, %f7225;
	fma.rn.f32 	%f7231, %f7224, %f7226, %f7228;
	mul.f32 	%f7232, %f7227, %f7227;
	fma.rn.f32 	%f7233, %f7226, %f7228, %f7230;
	mul.f32 	%f7234, %f7229, %f7229;
	fma.rn.f32 	%f7235, %f7228, %f7230, %f7232;
	mul.f32 	%f7236, %f7231, %f7231;
	fma.rn.f32 	%f7237, %f7230, %f7232, %f7234;
	mul.f32 	%f7238, %f7233, %f7233;
	fma.rn.f32 	%f7239, %f7232, %f7234, %f7236;
	mul.f32 	%f7240, %f7235, %f7235;
	fma.rn.f32 	%f7241, %f7234, %f7236, %f7238;
	mul.f32 	%f7242, %f7237, %f7237;
	fma.rn.f32 	%f7243, %f7236, %f7238, %f7240;
	mul.f32 	%f7244, %f7239, %f7239;
	fma.rn.f32 	%f7245, %f7238, %f7240, %f7242;
	mul.f32 	%f7246, %f7241, %f7241;
	fma.rn.f32 	%f7247, %f7240, %f7242, %f7244;
	mul.f32 	%f7248, %f7243, %f7243;
	fma.rn.f32 	%f7249, %f7242, %f7244, %f7246;
	mul.f32 	%f7250, %f7245, %f7245;
	fma.rn.f32 	%f7251, %f7244, %f7246, %f7248;
	mul.f32 	%f7252, %f7247, %f7247;
	fma.rn.f32 	%f7253, %f7246, %f7248, %f7250;
	mul.f32 	%f7254, %f7249, %f7249;
	fma.rn.f32 	%f7255, %f7248, %f7250, %f7252;
	mul.f32 	%f7256, %f7251, %f7251;
	fma.rn.f32 	%f7257, %f7250, %f7252, %f7254;
	mul.f32 	%f7258, %f7253, %f7253;
	fma.rn.f32 	%f7259, %f7252, %f7254, %f7256;
	mul.f32 	%f7260, %f7255, %f7255;
	fma.rn.f32 	%f7261, %f7254, %f7256, %f7258;
	mul.f32 	%f7262, %f7257, %f7257;
	fma.rn.f32 	%f7263, %f7256, %f7258, %f7260;
	mul.f32 	%f7264, %f7259, %f7259;
	fma.rn.f32 	%f7265, %f7258, %f7260, %f7262;
	mul.f32 	%f7266, %f7261, %f7261;
	fma.rn.f32 	%f7267, %f7260, %f7262, %f7264;
	mul.f32 	%f7268, %f7263, %f7263;
	fma.rn.f32 	%f7269, %f7262, %f7264, %f7266;
	mul.f32 	%f7270, %f7265, %f7265;
	fma.rn.f32 	%f7271, %f7264, %f7266, %f7268;
	mul.f32 	%f7272, %f7267, %f7267;
	fma.rn.f32 	%f7273, %f7266, %f7268, %f7270;
	mul.f32 	%f7274, %f7269, %f7269;
	fma.rn.f32 	%f7275, %f7268, %f7270, %f7272;
	mul.f32 	%f7276, %f7271, %f7271;
	fma.rn.f32 	%f7277, %f7270, %f7272, %f7274;
	mul.f32 	%f7278, %f7273, %f7273;
	fma.rn.f32 	%f7279, %f7272, %f7274, %f7276;
	mul.f32 	%f7280, %f7275, %f7275;
	fma.rn.f32 	%f7281, %f7274, %f7276, %f7278;
	mul.f32 	%f7282, %f7277, %f7277;
	fma.rn.f32 	%f7283, %f7276, %f7278, %f7280;
	mul.f32 	%f7284, %f7279, %f7279;
	fma.rn.f32 	%f7285, %f7278, %f7280, %f7282;
	mul.f32 	%f7286, %f7281, %f7281;
	fma.rn.f32 	%f7287, %f7280, %f7282, %f7284;
	mul.f32 	%f7288, %f7283, %f7283;
	fma.rn.f32 	%f7289, %f7282, %f7284, %f7286;
	mul.f32 	%f7290, %f7285, %f7285;
	fma.rn.f32 	%f7291, %f7284, %f7286, %f7288;
	mul.f32 	%f7292, %f7287, %f7287;
	fma.rn.f32 	%f7293, %f7286, %f7288, %f7290;
	mul.f32 	%f7294, %f7289, %f7289;
	fma.rn.f32 	%f7295, %f7288, %f7290, %f7292;
	mul.f32 	%f7296, %f7291, %f7291;
	fma.rn.f32 	%f7297, %f7290, %f7292, %f7294;
	mul.f32 	%f7298, %f7293, %f7293;
	fma.rn.f32 	%f7299, %f7292, %f7294, %f7296;
	mul.f32 	%f7300, %f7295, %f7295;
	fma.rn.f32 	%f7301, %f7294, %f7296, %f7298;
	mul.f32 	%f7302, %f7297, %f7297;
	fma.rn.f32 	%f7303, %f7296, %f7298, %f7300;
	mul.f32 	%f7304, %f7299, %f7299;
	fma.rn.f32 	%f7305, %f7298, %f7300, %f7302;
	mul.f32 	%f7306, %f7301, %f7301;
	fma.rn.f32 	%f7307, %f7300, %f7302, %f7304;
	mul.f32 	%f7308, %f7303, %f7303;
	fma.rn.f32 	%f7309, %f7302, %f7304, %f7306;
	mul.f32 	%f7310, %f7305, %f7305;
	fma.rn.f32 	%f7311, %f7304, %f7306, %f7308;
	fma.rn.f32 	%f7312, %f7306, %f7308, %f7310;
	mul.f32 	%f7313, %f7308, %f7310;
	fma.rn.f32 	%f7314, %f7307, %f7307, %f7313;
	add.f32 	%f7315, %f7310, %f7308;
	fma.rn.f32 	%f7316, %f7307, %f7307, %f7315;
	fma.rn.f32 	%f7317, %f7309, %f7309, %f7316;
	fma.rn.f32 	%f7318, %f7311, %f7311, %f7317;
	add.f32 	%f7319, %f7311, %f7318;
	add.f32 	%f7320, %f7312, %f7319;
	add.f32 	%f7321, %f7314, %f7320;
	add.f32 	%f13042, %f7321, 0f41400000;
	bra.uni 	$L__BB1_79;
$L__BB1_25:
	setp.gt.s32 	%p27, %r2, 13;
	@%p27 bra 	$L__BB1_29;
	setp.eq.s32 	%p30, %r2, 12;
	@%p30 bra 	$L__BB1_69;
	setp.eq.s32 	%p31, %r2, 13;
	@%p31 bra 	$L__BB1_28;
	bra.uni 	$L__BB1_79;
$L__BB1_28:
	cvt.rn.f32.u32 	%f5762, %r1;
	mul.f32 	%f5763, %f5762, 0f308637BD;
	mov.u32 	%r15, %tid.y;
	cvt.rn.f32.u32 	%f5764, %r15;
	mul.f32 	%f5765, %f5764, 0f308637BD;
	fma.rn.f32 	%f5766, %f5763, %f5763, %f5763;
	mul.f32 	%f5767, %f5765, %f5765;
	fma.rn.f32 	%f5768, %f5763, %f5763, %f5765;
	fma.rn.f32 	%f5769, %f5765, %f5763, %f5767;
	mul.f32 	%f5770, %f5766, %f5766;
	fma.rn.f32 	%f5771, %f5767, %f5765, %f5767;
	mul.f32 	%f5772, %f5768, %f5768;
	fma.rn.f32 	%f5773, %f5767, %f5767, %f5770;
	mul.f32 	%f5774, %f5769, %f5769;
	fma.rn.f32 	%f5775, %f5767, %f5770, %f5772;
	mul.f32 	%f5776, %f5771, %f5771;
	fma.rn.f32 	%f5777, %f5772, %f5770, %f5774;
	mul.f32 	%f5778, %f5773, %f5773;
	fma.rn.f32 	%f5779, %f5774, %f5772, %f5776;
	mul.f32 	%f5780, %f5775, %f5775;
	fma.rn.f32 	%f5781, %f5774, %f5776, %f5778;
	mul.f32 	%f5782, %f5777, %f5777;
	fma.rn.f32 	%f5783, %f5776, %f5778, %f5780;
	mul.f32 	%f5784, %f5779, %f5779;
	fma.rn.f32 	%f5785, %f5778, %f5780, %f5782;
	mul.f32 	%f5786, %f5781, %f5781;
	fma.rn.f32 	%f5787, %f5780, %f5782, %f5784;
	mul.f32 	%f5788, %f5783, %f5783;
	fma.rn.f32 	%f5789, %f5782, %f5784, %f5786;
	mul.f32 	%f5790, %f5785, %f5785;
	fma.rn.f32 	%f5791, %f5784, %f5786, %f5788;
	mul.f32 	%f5792, %f5787, %f5787;
	fma.rn.f32 	%f5793, %f5786, %f5788, %f5790;
	mul.f32 	%f5794, %f5789, %f5789;
	fma.rn.f32 	%f5795, %f5788, %f5790, %f5792;
	mul.f32 	%f5796, %f5791, %f5791;
	fma.rn.f32 	%f5797, %f5790, %f5792, %f5794;
	mul.f32 	%f5798, %f5793, %f5793;
	fma.rn.f32 	%f5799, %f5792, %f5794, %f5796;
	mul.f32 	%f5800, %f5795, %f5795;
	fma.rn.f32 	%f5801, %f5794, %f5796, %f5798;
	mul.f32 	%f5802, %f5797, %f5797;
	fma.rn.f32 	%f5803, %f5796, %f5798, %f5800;
	mul.f32 	%f5804, %f5799, %f5799;
	fma.rn.f32 	%f5805, %f5798, %f5800, %f5802;
	mul.f32 	%f5806, %f5801, %f5801;
	fma.rn.f32 	%f5807, %f5800, %f5802, %f5804;
	mul.f32 	%f5808, %f5803, %f5803;
	fma.rn.f32 	%f5809, %f5802, %f5804, %f5806;
	mul.f32 	%f5810, %f5805, %f5805;
	fma.rn.f32 	%f5811, %f5804, %f5806, %f5808;
	mul.f32 	%f5812, %f5807, %f5807;
	fma.rn.f32 	%f5813, %f5806, %f5808, %f5810;
	mul.f32 	%f5814, %f5809, %f5809;
	fma.rn.f32 	%f5815, %f5808, %f5810, %f5812;
	mul.f32 	%f5816, %f5811, %f5811;
	fma.rn.f32 	%f5817, %f5810, %f5812, %f5814;
	mul.f32 	%f5818, %f5813, %f5813;
	fma.rn.f32 	%f5819, %f5812, %f5814, %f5816;
	mul.f32 	%f5820, %f5815, %f5815;
	fma.rn.f32 	%f5821, %f5814, %f5816, %f5818;
	mul.f32 	%f5822, %f5817, %f5817;
	fma.rn.f32 	%f5823, %f5816, %f5818, %f5820;
	mul.f32 	%f5824, %f5819, %f5819;
	fma.rn.f32 	%f5825, %f5818, %f5820, %f5822;
	mul.f32 	%f5826, %f5821, %f5821;
	fma.rn.f32 	%f5827, %f5820, %f5822, %f5824;
	mul.f32 	%f5828, %f5823, %f5823;
	fma.rn.f32 	%f5829, %f5822, %f5824, %f5826;
	mul.f32 	%f5830, %f5825, %f5825;
	fma.rn.f32 	%f5831, %f5824, %f5826, %f5828;
	mul.f32 	%f5832, %f5827, %f5827;
	fma.rn.f32 	%f5833, %f5826, %f5828, %f5830;
	mul.f32 	%f5834, %f5829, %f5829;
	fma.rn.f32 	%f5835, %f5828, %f5830, %f5832;
	mul.f32 	%f5836, %f5831, %f5831;
	fma.rn.f32 	%f5837, %f5830, %f5832, %f5834;
	mul.f32 	%f5838, %f5833, %f5833;
	fma.rn.f32 	%f5839, %f5832, %f5834, %f5836;
	mul.f32 	%f5840, %f5835, %f5835;
	fma.rn.f32 	%f5841, %f5834, %f5836, %f5838;
	mul.f32 	%f5842, %f5837, %f5837;
	fma.rn.f32 	%f5843, %f5836, %f5838, %f5840;
	mul.f32 	%f5844, %f5839, %f5839;
	fma.rn.f32 	%f5845, %f5838, %f5840, %f5842;
	mul.f32 	%f5846, %f5841, %f5841;
	fma.rn.f32 	%f5847, %f5840, %f5842, %f5844;
	mul.f32 	%f5848, %f5843, %f5843;
	fma.rn.f32 	%f5849, %f5842, %f5844, %f5846;
	mul.f32 	%f5850, %f5845, %f5845;
	fma.rn.f32 	%f5851, %f5844, %f5846, %f5848;
	mul.f32 	%f5852, %f5847, %f5847;
	fma.rn.f32 	%f5853, %f5846, %f5848, %f5850;
	mul.f32 	%f5854, %f5849, %f5849;
	fma.rn.f32 	%f5855, %f5848, %f5850, %f5852;
	mul.f32 	%f5856, %f5851, %f5851;
	fma.rn.f32 	%f5857, %f5850, %f5852, %f5854;
	mul.f32 	%f5858, %f5853, %f5853;
	fma.rn.f32 	%f5859, %f5852, %f5854, %f5856;
	mul.f32 	%f5860, %f5855, %f5855;
	fma.rn.f32 	%f5861, %f5854, %f5856, %f5858;
	mul.f32 	%f5862, %f5857, %f5857;
	fma.rn.f32 	%f5863, %f5856, %f5858, %f5860;
	mul.f32 	%f5864, %f5859, %f5859;
	fma.rn.f32 	%f5865, %f5858, %f5860, %f5862;
	mul.f32 	%f5866, %f5861, %f5861;
	fma.rn.f32 	%f5867, %f5860, %f5862, %f5864;
	mul.f32 	%f5868, %f5863, %f5863;
	fma.rn.f32 	%f5869, %f5862, %f5864, %f5866;
	mul.f32 	%f5870, %f5865, %f5865;
	fma.rn.f32 	%f5871, %f5864, %f5866, %f5868;
	mul.f32 	%f5872, %f5867, %f5867;
	fma.rn.f32 	%f5873, %f5866, %f5868, %f5870;
	mul.f32 	%f5874, %f5869, %f5869;
	fma.rn.f32 	%f5875, %f5868, %f5870, %f5872;
	mul.f32 	%f5876, %f5871, %f5871;
	fma.rn.f32 	%f5877, %f5870, %f5872, %f5874;
	mul.f32 	%f5878, %f5873, %f5873;
	fma.rn.f32 	%f5879, %f5872, %f5874, %f5876;
	mul.f32 	%f5880, %f5875, %f5875;
	fma.rn.f32 	%f5881, %f5874, %f5876, %f5878;
	mul.f32 	%f5882, %f5877, %f5877;
	fma.rn.f32 	%f5883, %f5876, %f5878, %f5880;
	mul.f32 	%f5884, %f5879, %f5879;
	fma.rn.f32 	%f5885, %f5878, %f5880, %f5882;
	mul.f32 	%f5886, %f5881, %f5881;
	fma.rn.f32 	%f5887, %f5880, %f5882, %f5884;
	mul.f32 	%f5888, %f5883, %f5883;
	fma.rn.f32 	%f5889, %f5882, %f5884, %f5886;
	mul.f32 	%f5890, %f5885, %f5885;
	fma.rn.f32 	%f5891, %f5884, %f5886, %f5888;
	mul.f32 	%f5892, %f5887, %f5887;
	fma.rn.f32 	%f5893, %f5886, %f5888, %f5890;
	mul.f32 	%f5894, %f5889, %f5889;
	fma.rn.f32 	%f5895, %f5888, %f5890, %f5892;
	mul.f32 	%f5896, %f5891, %f5891;
	fma.rn.f32 	%f5897, %f5890, %f5892, %f5894;
	mul.f32 	%f5898, %f5893, %f5893;
	fma.rn.f32 	%f5899, %f5892, %f5894, %f5896;
	mul.f32 	%f5900, %f5895, %f5895;
	fma.rn.f32 	%f5901, %f5894, %f5896, %f5898;
	mul.f32 	%f5902, %f5897, %f5897;
	fma.rn.f32 	%f5903, %f5896, %f5898, %f5900;
	mul.f32 	%f5904, %f5899, %f5899;
	fma.rn.f32 	%f5905, %f5898, %f5900, %f5902;
	mul.f32 	%f5906, %f5901, %f5901;
	fma.rn.f32 	%f5907, %f5900, %f5902, %f5904;
	mul.f32 	%f5908, %f5903, %f5903;
	fma.rn.f32 	%f5909, %f5902, %f5904, %f5906;
	mul.f32 	%f5910, %f5905, %f5905;
	fma.rn.f32 	%f5911, %f5904, %f5906, %f5908;
	mul.f32 	%f5912, %f5907, %f5907;
	fma.rn.f32 	%f5913, %f5906, %f5908, %f5910;
	mul.f32 	%f5914, %f5909, %f5909;
	fma.rn.f32 	%f5915, %f5908, %f5910, %f5912;
	mul.f32 	%f5916, %f5911, %f5911;
	fma.rn.f32 	%f5917, %f5910, %f5912, %f5914;
	mul.f32 	%f5918, %f5913, %f5913;
	fma.rn.f32 	%f5919, %f5912, %f5914, %f5916;
	mul.f32 	%f5920, %f5915, %f5915;
	fma.rn.f32 	%f5921, %f5914, %f5916, %f5918;
	mul.f32 	%f5922, %f5917, %f5917;
	fma.rn.f32 	%f5923, %f5916, %f5918, %f5920;
	mul.f32 	%f5924, %f5919, %f5919;
	fma.rn.f32 	%f5925, %f5918, %f5920, %f5922;
	mul.f32 	%f5926, %f5921, %f5921;
	fma.rn.f32 	%f5927, %f5920, %f5922, %f5924;
	mul.f32 	%f5928, %f5923, %f5923;
	fma.rn.f32 	%f5929, %f5922, %f5924, %f5926;
	mul.f32 	%f5930, %f5925, %f5925;
	fma.rn.f32 	%f5931, %f5924, %f5926, %f5928;
	mul.f32 	%f5932, %f5927, %f5927;
	fma.rn.f32 	%f5933, %f5926, %f5928, %f5930;
	mul.f32 	%f5934, %f5929, %f5929;
	fma.rn.f32 	%f5935, %f5928, %f5930, %f5932;
	mul.f32 	%f5936, %f5931, %f5931;
	fma.rn.f32 	%f5937, %f5930, %f5932, %f5934;
	mul.f32 	%f5938, %f5933, %f5933;
	fma.rn.f32 	%f5939, %f5932, %f5934, %f5936;
	mul.f32 	%f5940, %f5935, %f5935;
	fma.rn.f32 	%f5941, %f5934, %f5936, %f5938;
	mul.f32 	%f5942, %f5937, %f5937;
	fma.rn.f32 	%f5943, %f5936, %f5938, %f5940;
	mul.f32 	%f5944, %f5939, %f5939;
	fma.rn.f32 	%f5945, %f5938, %f5940, %f5942;
	mul.f32 	%f5946, %f5941, %f5941;
	fma.rn.f32 	%f5947, %f5940, %f5942, %f5944;
	mul.f32 	%f5948, %f5943, %f5943;
	fma.rn.f32 	%f5949, %f5942, %f5944, %f5946;
	mul.f32 	%f5950, %f5945, %f5945;
	fma.rn.f32 	%f5951, %f5944, %f5946, %f5948;
	mul.f32 	%f5952, %f5947, %f5947;
	fma.rn.f32 	%f5953, %f5946, %f5948, %f5950;
	mul.f32 	%f5954, %f5949, %f5949;
	fma.rn.f32 	%f5955, %f5948, %f5950, %f5952;
	mul.f32 	%f5956, %f5951, %f5951;
	fma.rn.f32 	%f5957, %f5950, %f5952, %f5954;
	mul.f32 	%f5958, %f5953, %f5953;
	fma.rn.f32 	%f5959, %f5952, %f5954, %f5956;
	mul.f32 	%f5960, %f5955, %f5955;
	fma.rn.f32 	%f5961, %f5954, %f5956, %f5958;
	mul.f32 	%f5962, %f5957, %f5957;
	fma.rn.f32 	%f5963, %f5956, %f5958, %f5960;
	mul.f32 	%f5964, %f5959, %f5959;
	fma.rn.f32 	%f5965, %f5958, %f5960, %f5962;
	mul.f32 	%f5966, %f5961, %f5961;
	fma.rn.f32 	%f5967, %f5960, %f5962, %f5964;
	mul.f32 	%f5968, %f5963, %f5963;
	fma.rn.f32 	%f5969, %f5962, %f5964, %f5966;
	mul.f32 	%f5970, %f5965, %f5965;
	fma.rn.f32 	%f5971, %f5964, %f5966, %f5968;
	mul.f32 	%f5972, %f5967, %f5967;
	fma.rn.f32 	%f5973, %f5966, %f5968, %f5970;
	mul.f32 	%f5974, %f5969, %f5969;
	fma.rn.f32 	%f5975, %f5968, %f5970, %f5972;
	mul.f32 	%f5976, %f5971, %f5971;
	fma.rn.f32 	%f5977, %f5970, %f5972, %f5974;
	mul.f32 	%f5978, %f5973, %f5973;
	fma.rn.f32 	%f5979, %f5972, %f5974, %f5976;
	mul.f32 	%f5980, %f5975, %f5975;
	fma.rn.f32 	%f5981, %f5974, %f5976, %f5978;
	mul.f32 	%f5982, %f5977, %f5977;
	fma.rn.f32 	%f5983, %f5976, %f5978, %f5980;
	mul.f32 	%f5984, %f5979, %f5979;
	fma.rn.f32 	%f5985, %f5978, %f5980, %f5982;
	mul.f32 	%f5986, %f5981, %f5981;
	fma.rn.f32 	%f5987, %f5980, %f5982, %f5984;
	mul.f32 	%f5988, %f5983, %f5983;
	fma.rn.f32 	%f5989, %f5982, %f5984, %f5986;
	mul.f32 	%f5990, %f5985, %f5985;
	fma.rn.f32 	%f5991, %f5984, %f5986, %f5988;
	mul.f32 	%f5992, %f5987, %f5987;
	fma.rn.f32 	%f5993, %f5986, %f5988, %f5990;
	mul.f32 	%f5994, %f5989, %f5989;
	fma.rn.f32 	%f5995, %f5988, %f5990, %f5992;
	mul.f32 	%f5996, %f5991, %f5991;
	fma.rn.f32 	%f5997, %f5990, %f5992, %f5994;
	mul.f32 	%f5998, %f5993, %f5993;
	fma.rn.f32 	%f5999, %f5992, %f5994, %f5996;
	mul.f32 	%f6000, %f5995, %f5995;
	fma.rn.f32 	%f6001, %f5994, %f5996, %f5998;
	mul.f32 	%f6002, %f5997, %f5997;
	fma.rn.f32 	%f6003, %f5996, %f5998, %f6000;
	mul.f32 	%f6004, %f5999, %f5999;
	fma.rn.f32 	%f6005, %f5998, %f6000, %f6002;
	mul.f32 	%f6006, %f6001, %f6001;
	fma.rn.f32 	%f6007, %f6000, %f6002, %f6004;
	mul.f32 	%f6008, %f6003, %f6003;
	fma.rn.f32 	%f6009, %f6002, %f6004, %f6006;
	mul.f32 	%f6010, %f6005, %f6005;
	fma.rn.f32 	%f6011, %f6004, %f6006, %f6008;
	mul.f32 	%f6012, %f6007, %f6007;
	fma.rn.f32 	%f6013, %f6006, %f6008, %f6010;
	mul.f32 	%f6014, %f6009, %f6009;
	fma.rn.f32 	%f6015, %f6008, %f6010, %f6012;
	mul.f32 	%f6016, %f6011, %f6011;
	fma.rn.f32 	%f6017, %f6010, %f6012, %f6014;
	mul.f32 	%f6018, %f6013, %f6013;
	fma.rn.f32 	%f6019, %f6012, %f6014, %f6016;
	mul.f32 	%f6020, %f6015, %f6015;
	fma.rn.f32 	%f6021, %f6014, %f6016, %f6018;
	mul.f32 	%f6022, %f6017, %f6017;
	fma.rn.f32 	%f6023, %f6016, %f6018, %f6020;
	mul.f32 	%f6024, %f6019, %f6019;
	fma.rn.f32 	%f6025, %f6018, %f6020, %f6022;
	mul.f32 	%f6026, %f6021, %f6021;
	fma.rn.f32 	%f6027, %f6020, %f6022, %f6024;
	mul.f32 	%f6028, %f6023, %f6023;
	fma.rn.f32 	%f6029, %f6022, %f6024, %f6026;
	mul.f32 	%f6030, %f6025, %f6025;
	fma.rn.f32 	%f6031, %f6024, %f6026, %f6028;
	mul.f32 	%f6032, %f6027, %f6027;
	fma.rn.f32 	%f6033, %f6026, %f6028, %f6030;
	mul.f32 	%f6034, %f6029, %f6029;
	fma.rn.f32 	%f6035, %f6028, %f6030, %f6032;
	mul.f32 	%f6036, %f6031, %f6031;
	fma.rn.f32 	%f6037, %f6030, %f6032, %f6034;
	mul.f32 	%f6038, %f6033, %f6033;
	fma.rn.f32 	%f6039, %f6032, %f6034, %f6036;
	mul.f32 	%f6040, %f6035, %f6035;
	fma.rn.f32 	%f6041, %f6034, %f6036, %f6038;
	mul.f32 	%f6042, %f6037, %f6037;
	fma.rn.f32 	%f6043, %f6036, %f6038, %f6040;
	mul.f32 	%f6044, %f6039, %f6039;
	fma.rn.f32 	%f6045, %f6038, %f6040, %f6042;
	mul.f32 	%f6046, %f6041, %f6041;
	fma.rn.f32 	%f6047, %f6040, %f6042, %f6044;
	mul.f32 	%f6048, %f6043, %f6043;
	fma.rn.f32 	%f6049, %f6042, %f6044, %f6046;
	mul.f32 	%f6050, %f6045, %f6045;
	fma.rn.f32 	%f6051, %f6044, %f6046, %f6048;
	mul.f32 	%f6052, %f6047, %f6047;
	fma.rn.f32 	%f6053, %f6046, %f6048, %f6050;
	mul.f32 	%f6054, %f6049, %f6049;
	fma.rn.f32 	%f6055, %f6048, %f6050, %f6052;
	mul.f32 	%f6056, %f6051, %f6051;
	fma.rn.f32 	%f6057, %f6050, %f6052, %f6054;
	mul.f32 	%f6058, %f6053, %f6053;
	fma.rn.f32 	%f6059, %f6052, %f6054, %f6056;
	mul.f32 	%f6060, %f6055, %f6055;
	fma.rn.f32 	%f6061, %f6054, %f6056, %f6058;
	mul.f32 	%f6062, %f6057, %f6057;
	fma.rn.f32 	%f6063, %f6056, %f6058, %f6060;
	mul.f32 	%f6064, %f6059, %f6059;
	fma.rn.f32 	%f6065, %f6058, %f6060, %f6062;
	mul.f32 	%f6066, %f6061, %f6061;
	fma.rn.f32 	%f6067, %f6060, %f6062, %f6064;
	mul.f32 	%f6068, %f6063, %f6063;
	fma.rn.f32 	%f6069, %f6062, %f6064, %f6066;
	mul.f32 	%f6070, %f6065, %f6065;
	fma.rn.f32 	%f6071, %f6064, %f6066, %f6068;
	mul.f32 	%f6072, %f6067, %f6067;
	fma.rn.f32 	%f6073, %f6066, %f6068, %f6070;
	mul.f32 	%f6074, %f6069, %f6069;
	fma.rn.f32 	%f6075, %f6068, %f6070, %f6072;
	mul.f32 	%f6076, %f6071, %f6071;
	fma.rn.f32 	%f6077, %f6070, %f6072, %f6074;
	mul.f32 	%f6078, %f6073, %f6073;
	fma.rn.f32 	%f6079, %f6072, %f6074, %f6076;
	mul.f32 	%f6080, %f6075, %f6075;
	fma.rn.f32 	%f6081, %f6074, %f6076, %f6078;
	mul.f32 	%f6082, %f6077, %f6077;
	fma.rn.f32 	%f6083, %f6076, %f6078, %f6080;
	mul.f32 	%f6084, %f6079, %f6079;
	fma.rn.f32 	%f6085, %f6078, %f6080, %f6082;
	mul.f32 	%f6086, %f6081, %f6081;
	fma.rn.f32 	%f6087, %f6080, %f6082, %f6084;
	mul.f32 	%f6088, %f6083, %f6083;
	fma.rn.f32 	%f6089, %f6082, %f6084, %f6086;
	mul.f32 	%f6090, %f6085, %f6085;
	fma.rn.f32 	%f6091, %f6084, %f6086, %f6088;
	mul.f32 	%f6092, %f6087, %f6087;
	fma.rn.f32 	%f6093, %f6086, %f6088, %f6090;
	mul.f32 	%f6094, %f6089, %f6089;
	fma.rn.f32 	%f6095, %f6088, %f6090, %f6092;
	mul.f32 	%f6096, %f6091, %f6091;
	fma.rn.f32 	%f6097, %f6090, %f6092, %f6094;
	mul.f32 	%f6098, %f6093, %f6093;
	fma.rn.f32 	%f6099, %f6092, %f6094, %f6096;
	mul.f32 	%f6100, %f6095, %f6095;
	fma.rn.f32 	%f6101, %f6094, %f6096, %f6098;
	mul.f32 	%f6102, %f6097, %f6097;
	fma.rn.f32 	%f6103, %f6096, %f6098, %f6100;
	mul.f32 	%f6104, %f6099, %f6099;
	fma.rn.f32 	%f6105, %f6098, %f6100, %f6102;
	mul.f32 	%f6106, %f6101, %f6101;
	fma.rn.f32 	%f6107, %f6100, %f6102, %f6104;
	mul.f32 	%f6108, %f6103, %f6103;
	fma.rn.f32 	%f6109, %f6102, %f6104, %f6106;
	mul.f32 	%f6110, %f6105, %f6105;
	fma.rn.f32 	%f6111, %f6104, %f6106, %f6108;
	mul.f32 	%f6112, %f6107, %f6107;
	fma.rn.f32 	%f6113, %f6106, %f6108, %f6110;
	mul.f32 	%f6114, %f6109, %f6109;
	fma.rn.f32 	%f6115, %f6108, %f6110, %f6112;
	mul.f32 	%f6116, %f6111, %f6111;
	fma.rn.f32 	%f6117, %f6110, %f6112, %f6114;
	mul.f32 	%f6118, %f6113, %f6113;
	fma.rn.f32 	%f6119, %f6112, %f6114, %f6116;
	mul.f32 	%f6120, %f6115, %f6115;
	fma.rn.f32 	%f6121, %f6114, %f6116, %f6118;
	mul.f32 	%f6122, %f6117, %f6117;
	fma.rn.f32 	%f6123, %f6116, %f6118, %f6120;
	mul.f32 	%f6124, %f6119, %f6119;
	fma.rn.f32 	%f6125, %f6118, %f6120, %f6122;
	mul.f32 	%f6126, %f6121, %f6121;
	fma.rn.f32 	%f6127, %f6120, %f6122, %f6124;
	mul.f32 	%f6128, %f6123, %f6123;
	fma.rn.f32 	%f6129, %f6122, %f6124, %f6126;
	mul.f32 	%f6130, %f6125, %f6125;
	fma.rn.f32 	%f6131, %f6124, %f6126, %f6128;
	mul.f32 	%f6132, %f6127, %f6127;
	fma.rn.f32 	%f6133, %f6126, %f6128, %f6130;
	mul.f32 	%f6134, %f6129, %f6129;
	fma.rn.f32 	%f6135, %f6128, %f6130, %f6132;
	mul.f32 	%f6136, %f6131, %f6131;
	fma.rn.f32 	%f6137, %f6130, %f6132, %f6134;
	mul.f32 	%f6138, %f6133, %f6133;
	fma.rn.f32 	%f6139, %f6132, %f6134, %f6136;
	mul.f32 	%f6140, %f6135, %f6135;
	fma.rn.f32 	%f6141, %f6134, %f6136, %f6138;
	mul.f32 	%f6142, %f6137, %f6137;
	fma.rn.f32 	%f6143, %f6136, %f6138, %f6140;
	mul.f32 	%f6144, %f6139, %f6139;
	fma.rn.f32 	%f6145, %f6138, %f6140, %f6142;
	mul.f32 	%f6146, %f6141, %f6141;
	fma.rn.f32 	%f6147, %f6140, %f6142, %f6144;
	mul.f32 	%f6148, %f6143, %f6143;
	fma.rn.f32 	%f6149, %f6142, %f6144, %f6146;
	mul.f32 	%f6150, %f6145, %f6145;
	fma.rn.f32 	%f6151, %f6144, %f6146, %f6148;
	mul.f32 	%f6152, %f6147, %f6147;
	fma.rn.f32 	%f6153, %f6146, %f6148, %f6150;
	mul.f32 	%f6154, %f6149, %f6149;
	fma.rn.f32 	%f6155, %f6148, %f6150, %f6152;
	mul.f32 	%f6156, %f6151, %f6151;
	fma.rn.f32 	%f6157, %f6150, %f6152, %f6154;
	mul.f32 	%f6158, %f6153, %f6153;
	fma.rn.f32 	%f6159, %f6152, %f6154, %f6156;
	mul.f32 	%f6160, %f6155, %f6155;
	fma.rn.f32 	%f6161, %f6154, %f6156, %f6158;
	mul.f32 	%f6162, %f6157, %f6157;
	fma.rn.f32 	%f6163, %f6156, %f6158, %f6160;
	mul.f32 	%f6164, %f6159, %f6159;
	fma.rn.f32 	%f6165, %f6158, %f6160, %f6162;
	mul.f32 	%f6166, %f6161, %f6161;
	fma.rn.f32 	%f6167, %f6160, %f6162, %f6164;
	mul.f32 	%f6168, %f6163, %f6163;
	fma.rn.f32 	%f6169, %f6162, %f6164, %f6166;
	mul.f32 	%f6170, %f6165, %f6165;
	fma.rn.f32 	%f6171, %f6164, %f6166, %f6168;
	mul.f32 	%f6172, %f6167, %f6167;
	fma.rn.f32 	%f6173, %f6166, %f6168, %f6170;
	mul.f32 	%f6174, %f6169, %f6169;
	fma.rn.f32 	%f6175, %f6168, %f6170, %f6172;
	mul.f32 	%f6176, %f6171, %f6171;
	fma.rn.f32 	%f6177, %f6170, %f6172, %f6174;
	mul.f32 	%f6178, %f6173, %f6173;
	fma.rn.f32 	%f6179, %f6172, %f6174, %f6176;
	mul.f32 	%f6180, %f6175, %f6175;
	fma.rn.f32 	%f6181, %f6174, %f6176, %f6178;
	mul.f32 	%f6182, %f6177, %f6177;
	fma.rn.f32 	%f6183, %f6176, %f6178, %f6180;
	mul.f32 	%f6184, %f6179, %f6179;
	fma.rn.f32 	%f6185, %f6178, %f6180, %f6182;
	mul.f32 	%f6186, %f6181, %f6181;
	fma.rn.f32 	%f6187, %f6180, %f6182, %f6184;
	mul.f32 	%f6188, %f6183, %f6183;
	fma.rn.f32 	%f6189, %f6182, %f6184, %f6186;
	mul.f32 	%f6190, %f6185, %f6185;
	fma.rn.f32 	%f6191, %f6184, %f6186, %f6188;
	mul.f32 	%f6192, %f6187, %f6187;
	fma.rn.f32 	%f6193, %f6186, %f6188, %f6190;
	mul.f32 	%f6194, %f6189, %f6189;
	fma.rn.f32 	%f6195, %f6188, %f6190, %f6192;
	mul.f32 	%f6196, %f6191, %f6191;
	fma.rn.f32 	%f6197, %f6190, %f6192, %f6194;
	mul.f32 	%f6198, %f6193, %f6193;
	fma.rn.f32 	%f6199, %f6192, %f6194, %f6196;
	mul.f32 	%f6200, %f6195, %f6195;
	fma.rn.f32 	%f6201, %f6194, %f6196, %f6198;
	mul.f32 	%f6202, %f6197, %f6197;
	fma.rn.f32 	%f6203, %f6196, %f6198, %f6200;
	mul.f32 	%f6204, %f6199, %f6199;
	fma.rn.f32 	%f6205, %f6198, %f6200, %f6202;
	mul.f32 	%f6206, %f6201, %f6201;
	fma.rn.f32 	%f6207, %f6200, %f6202, %f6204;
	mul.f32 	%f6208, %f6203, %f6203;
	fma.rn.f32 	%f6209, %f6202, %f6204, %f6206;
	mul.f32 	%f6210, %f6205, %f6205;
	fma.rn.f32 	%f6211, %f6204, %f6206, %f6208;
	mul.f32 	%f6212, %f6207, %f6207;
	fma.rn.f32 	%f6213, %f6206, %f6208, %f6210;
	mul.f32 	%f6214, %f6209, %f6209;
	fma.rn.f32 	%f6215, %f6208, %f6210, %f6212;
	mul.f32 	%f6216, %f6211, %f6211;
	fma.rn.f32 	%f6217, %f6210, %f6212, %f6214;
	mul.f32 	%f6218, %f6213, %f6213;
	fma.rn.f32 	%f6219, %f6212, %f6214, %f6216;
	mul.f32 	%f6220, %f6215, %f6215;
	fma.rn.f32 	%f6221, %f6214, %f6216, %f6218;
	mul.f32 	%f6222, %f6217, %f6217;
	fma.rn.f32 	%f6223, %f6216, %f6218, %f6220;
	mul.f32 	%f6224, %f6219, %f6219;
	fma.rn.f32 	%f6225, %f6218, %f6220, %f6222;
	mul.f32 	%f6226, %f6221, %f6221;
	fma.rn.f32 	%f6227, %f6220, %f6222, %f6224;
	mul.f32 	%f6228, %f6223, %f6223;
	fma.rn.f32 	%f6229, %f6222, %f6224, %f6226;
	mul.f32 	%f6230, %f6225, %f6225;
	fma.rn.f32 	%f6231, %f6224, %f6226, %f6228;
	mul.f32 	%f6232, %f6227, %f6227;
	fma.rn.f32 	%f6233, %f6226, %f6228, %f6230;
	mul.f32 	%f6234, %f6229, %f6229;
	fma.rn.f32 	%f6235, %f6228, %f6230, %f6232;
	mul.f32 	%f6236, %f6231, %f6231;
	fma.rn.f32 	%f6237, %f6230, %f6232, %f6234;
	mul.f32 	%f6238, %f6233, %f6233;
	fma.rn.f32 	%f6239, %f6232, %f6234, %f6236;
	mul.f32 	%f6240, %f6235, %f6235;
	fma.rn.f32 	%f6241, %f6234, %f6236, %f6238;
	mul.f32 	%f6242, %f6237, %f6237;
	fma.rn.f32 	%f6243, %f6236, %f6238, %f6240;
	mul.f32 	%f6244, %f6239, %f6239;
	fma.rn.f32 	%f6245, %f6238, %f6240, %f6242;
	mul.f32 	%f6246, %f6241, %f6241;
	fma.rn.f32 	%f6247, %f6240, %f6242, %f6244;
	mul.f32 	%f6248, %f6243, %f6243;
	fma.rn.f32 	%f6249, %f6242, %f6244, %f6246;
	mul.f32 	%f6250, %f6245, %f6245;
	fma.rn.f32 	%f6251, %f6244, %f6246, %f6248;
	mul.f32 	%f6252, %f6247, %f6247;
	fma.rn.f32 	%f6253, %f6246, %f6248, %f6250;
	mul.f32 	%f6254, %f6249, %f6249;
	fma.rn.f32 	%f6255, %f6248, %f6250, %f6252;
	mul.f32 	%f6256, %f6251, %f6251;
	fma.rn.f32 	%f6257, %f6250, %f6252, %f6254;
	mul.f32 	%f6258, %f6253, %f6253;
	fma.rn.f32 	%f6259, %f6252, %f6254, %f6256;
	mul.f32 	%f6260, %f6255, %f6255;
	fma.rn.f32 	%f6261, %f6254, %f6256, %f6258;
	mul.f32 	%f6262, %f6257, %f6257;
	fma.rn.f32 	%f6263, %f6256, %f6258, %f6260;
	mul.f32 	%f6264, %f6259, %f6259;
	fma.rn.f32 	%f6265, %f6258, %f6260, %f6262;
	mul.f32 	%f6266, %f6261, %f6261;
	fma.rn.f32 	%f6267, %f6260, %f6262, %f6264;
	mul.f32 	%f6268, %f6263, %f6263;
	fma.rn.f32 	%f6269, %f6262, %f6264, %f6266;
	mul.f32 	%f6270, %f6265, %f6265;
	fma.rn.f32 	%f6271, %f6264, %f6266, %f6268;
	fma.rn.f32 	%f6272, %f6266, %f6268, %f6270;
	mul.f32 	%f6273, %f6268, %f6270;
	fma.rn.f32 	%f6274, %f6267, %f6267, %f6273;
	add.f32 	%f6275, %f6270, %f6268;
	fma.rn.f32 	%f6276, %f6267, %f6267, %f6275;
	fma.rn.f32 	%f6277, %f6269, %f6269, %f6276;
	fma.rn.f32 	%f6278, %f6271, %f6271, %f6277;
	add.f32 	%f6279, %f6271, %f6278;
	add.f32 	%f6280, %f6272, %f6279;
	add.f32 	%f6281, %f6274, %f6280;
	add.f32 	%f13042, %f6281, 0f41600000;
	bra.uni 	$L__BB1_79;
$L__BB1_29:
	setp.eq.s32 	%p28, %r2, 14;
	@%p28 bra 	$L__BB1_70;
	setp.eq.s32 	%p29, %r2, 15;
	@%p29 bra 	$L__BB1_31;
	bra.uni 	$L__BB1_79;
$L__BB1_31:
	cvt.rn.f32.u32 	%f4722, %r1;
	mul.f32 	%f4723, %f4722, 0f308637BD;
	mov.u32 	%r13, %tid.y;
	cvt.rn.f32.u32 	%f4724, %r13;
	mul.f32 	%f4725, %f4724, 0f308637BD;
	fma.rn.f32 	%f4726, %f4723, %f4723, %f4723;
	mul.f32 	%f4727, %f4725, %f4725;
	fma.rn.f32 	%f4728, %f4723, %f4723, %f4725;
	fma.rn.f32 	%f4729, %f4725, %f4723, %f4727;
	mul.f32 	%f4730, %f4726, %f4726;
	fma.rn.f32 	%f4731, %f4727, %f4725, %f4727;
	mul.f32 	%f4732, %f4728, %f4728;
	fma.rn.f32 	%f4733, %f4727, %f4727, %f4730;
	mul.f32 	%f4734, %f4729, %f4729;
	fma.rn.f32 	%f4735, %f4727, %f4730, %f4732;
	mul.f32 	%f4736, %f4731, %f4731;
	fma.rn.f32 	%f4737, %f4732, %f4730, %f4734;
	mul.f32 	%f4738, %f4733, %f4733;
	fma.rn.f32 	%f4739, %f4734, %f4732, %f4736;
	mul.f32 	%f4740, %f4735, %f4735;
	fma.rn.f32 	%f4741, %f4734, %f4736, %f4738;
	mul.f32 	%f4742, %f4737, %f4737;
	fma.rn.f32 	%f4743, %f4736, %f4738, %f4740;
	mul.f32 	%f4744, %f4739, %f4739;
	fma.rn.f32 	%f4745, %f4738, %f4740, %f4742;
	mul.f32 	%f4746, %f4741, %f4741;
	fma.rn.f32 	%f4747, %f4740, %f4742, %f4744;
	mul.f32 	%f4748, %f4743, %f4743;
	fma.rn.f32 	%f4749, %f4742, %f4744, %f4746;
	mul.f32 	%f4750, %f4745, %f4745;
	fma.rn.f32 	%f4751, %f4744, %f4746, %f4748;
	mul.f32 	%f4752, %f4747, %f4747;
	fma.rn.f32 	%f4753, %f4746, %f4748, %f4750;
	mul.f32 	%f4754, %f4749, %f4749;
	fma.rn.f32 	%f4755, %f4748, %f4750, %f4752;
	mul.f32 	%f4756, %f4751, %f4751;
	fma.rn.f32 	%f4757, %f4750, %f4752, %f4754;
	mul.f32 	%f4758, %f4753, %f4753;
	fma.rn.f32 	%f4759, %f4752, %f4754, %f4756;
	mul.f32 	%f4760, %f4755, %f4755;
	fma.rn.f32 	%f4761, %f4754, %f4756, %f4758;
	mul.f32 	%f4762, %f4757, %f4757;
	fma.rn.f32 	%f4763, %f4756, %f4758, %f4760;
	mul.f32 	%f4764, %f4759, %f4759;
	fma.rn.f32 	%f4765, %f4758, %f4760, %f4762;
	mul.f32 	%f4766, %f4761, %f4761;
	fma.rn.f32 	%f4767, %f4760, %f4762, %f4764;
	mul.f32 	%f4768, %f4763, %f4763;
	fma.rn.f32 	%f4769, %f4762, %f4764, %f4766;
	mul.f32 	%f4770, %f4765, %f4765;
	fma.rn.f32 	%f4771, %f4764, %f4766, %f4768;
	mul.f32 	%f4772, %f4767, %f4767;
	fma.rn.f32 	%f4773, %f4766, %f4768, %f4770;
	mul.f32 	%f4774, %f4769, %f4769;
	fma.rn.f32 	%f4775, %f4768, %f4770, %f4772;
	mul.f32 	%f4776, %f4771, %f4771;
	fma.rn.f32 	%f4777, %f4770, %f4772, %f4774;
	mul.f32 	%f4778, %f4773, %f4773;
	fma.rn.f32 	%f4779, %f4772, %f4774, %f4776;
	mul.f32 	%f4780, %f4775, %f4775;
	fma.rn.f32 	%f4781, %f4774, %f4776, %f4778;
	mul.f32 	%f4782, %f4777, %f4777;
	fma.rn.f32 	%f4783, %f4776, %f4778, %f4780;
	mul.f32 	%f4784, %f4779, %f4779;
	fma.rn.f32 	%f4785, %f4778, %f4780, %f4782;
	mul.f32 	%f4786, %f4781, %f4781;
	fma.rn.f32 	%f4787, %f4780, %f4782, %f4784;
	mul.f32 	%f4788, %f4783, %f4783;
	fma.rn.f32 	%f4789, %f4782, %f4784, %f4786;
	mul.f32 	%f4790, %f4785, %f4785;
	fma.rn.f32 	%f4791, %f4784, %f4786, %f4788;
	mul.f32 	%f4792, %f4787, %f4787;
	fma.rn.f32 	%f4793, %f4786, %f4788, %f4790;
	mul.f32 	%f4794, %f4789, %f4789;
	fma.rn.f32 	%f4795, %f4788, %f4790, %f4792;
	mul.f32 	%f4796, %f4791, %f4791;
	fma.rn.f32 	%f4797, %f4790, %f4792, %f4794;
	mul.f32 	%f4798, %f4793, %f4793;
	fma.rn.f32 	%f4799, %f4792, %f4794, %f4796;
	mul.f32 	%f4800, %f4795, %f4795;
	fma.rn.f32 	%f4801, %f4794, %f4796, %f4798;
	mul.f32 	%f4802, %f4797, %f4797;
	fma.rn.f32 	%f4803, %f4796, %f4798, %f4800;
	mul.f32 	%f4804, %f4799, %f4799;
	fma.rn.f32 	%f4805, %f4798, %f4800, %f4802;
	mul.f32 	%f4806, %f4801, %f4801;
	fma.rn.f32 	%f4807, %f4800, %f4802, %f4804;
	mul.f32 	%f4808, %f4803, %f4803;
	fma.rn.f32 	%f4809, %f4802, %f4804, %f4806;
	mul.f32 	%f4810, %f4805, %f4805;
	fma.rn.f32 	%f4811, %f4804, %f4806, %f4808;
	mul.f32 	%f4812, %f4807, %f4807;
	fma.rn.f32 	%f4813, %f4806, %f4808, %f4810;
	mul.f32 	%f4814, %f4809, %f4809;
	fma.rn.f32 	%f4815, %f4808, %f4810, %f4812;
	mul.f32 	%f4816, %f4811, %f4811;
	fma.rn.f32 	%f4817, %f4810, %f4812, %f4814;
	mul.f32 	%f4818, %f4813, %f4813;
	fma.rn.f32 	%f4819, %f4812, %f4814, %f4816;
	mul.f32 	%f4820, %f4815, %f4815;
	fma.rn.f32 	%f4821, %f4814, %f4816, %f4818;
	mul.f32 	%f4822, %f4817, %f4817;
	fma.rn.f32 	%f4823, %f4816, %f4818, %f4820;
	mul.f32 	%f4824, %f4819, %f4819;
	fma.rn.f32 	%f4825, %f4818, %f4820, %f4822;
	mul.f32 	%f4826, %f4821, %f4821;
	fma.rn.f32 	%f4827, %f4820, %f4822, %f4824;
	mul.f32 	%f4828, %f4823, %f4823;
	fma.rn.f32 	%f4829, %f4822, %f4824, %f4826;
	mul.f32 	%f4830, %f4825, %f4825;
	fma.rn.f32 	%f4831, %f4824, %f4826, %f4828;
	mul.f32 	%f4832, %f4827, %f4827;
	fma.rn.f32 	%f4833, %f4826, %f4828, %f4830;
	mul.f32 	%f4834, %f4829, %f4829;
	fma.rn.f32 	%f4835, %f4828, %f4830, %f4832;
	mul.f32 	%f4836, %f4831, %f4831;
	fma.rn.f32 	%f4837, %f4830, %f4832, %f4834;
	mul.f32 	%f4838, %f4833, %f4833;
	fma.rn.f32 	%f4839, %f4832, %f4834, %f4836;
	mul.f32 	%f4840, %f4835, %f4835;
	fma.rn.f32 	%f4841, %f4834, %f4836, %f4838;
	mul.f32 	%f4842, %f4837, %f4837;
	fma.rn.f32 	%f4843, %f4836, %f4838, %f4840;
	mul.f32 	%f4844, %f4839, %f4839;
	fma.rn.f32 	%f4845, %f4838, %f4840, %f4842;
	mul.f32 	%f4846, %f4841, %f4841;
	fma.rn.f32 	%f4847, %f4840, %f4842, %f4844;
	mul.f32 	%f4848, %f4843, %f4843;
	fma.rn.f32 	%f4849, %f4842, %f4844, %f4846;
	mul.f32 	%f4850, %f4845, %f4845;
	fma.rn.f32 	%f4851, %f4844, %f4846, %f4848;
	mul.f32 	%f4852, %f4847, %f4847;
	fma.rn.f32 	%f4853, %f4846, %f4848, %f4850;
	mul.f32 	%f4854, %f4849, %f4849;
	fma.rn.f32 	%f4855, %f4848, %f4850, %f4852;
	mul.f32 	%f4856, %f4851, %f4851;
	fma.rn.f32 	%f4857, %f4850, %f4852, %f4854;
	mul.f32 	%f4858, %f4853, %f4853;
	fma.rn.f32 	%f4859, %f4852, %f4854, %f4856;
	mul.f32 	%f4860, %f4855, %f4855;
	fma.rn.f32 	%f4861, %f4854, %f4856, %f4858;
	mul.f32 	%f4862, %f4857, %f4857;
	fma.rn.f32 	%f4863, %f4856, %f4858, %f4860;
	mul.f32 	%f4864, %f4859, %f4859;
	fma.rn.f32 	%f4865, %f4858, %f4860, %f4862;
	mul.f32 	%f4866, %f4861, %f4861;
	fma.rn.f32 	%f4867, %f4860, %f4862, %f4864;
	mul.f32 	%f4868, %f4863, %f4863;
	fma.rn.f32 	%f4869, %f4862, %f4864, %f4866;
	mul.f32 	%f4870, %f4865, %f4865;
	fma.rn.f32 	%f4871, %f4864, %f4866, %f4868;
	mul.f32 	%f4872, %f4867, %f4867;
	fma.rn.f32 	%f4873, %f4866, %f4868, %f4870;
	mul.f32 	%f4874, %f4869, %f4869;
	fma.rn.f32 	%f4875, %f4868, %f4870, %f4872;
	mul.f32 	%f4876, %f4871, %f4871;
	fma.rn.f32 	%f4877, %f4870, %f4872, %f4874;
	mul.f32 	%f4878, %f4873, %f4873;
	fma.rn.f32 	%f4879, %f4872, %f4874, %f4876;
	mul.f32 	%f4880, %f4875, %f4875;
	fma.rn.f32 	%f4881, %f4874, %f4876, %f4878;
	mul.f32 	%f4882, %f4877, %f4877;
	fma.rn.f32 	%f4883, %f4876, %f4878, %f4880;
	mul.f32 	%f4884, %f4879, %f4879;
	fma.rn.f32 	%f4885, %f4878, %f4880, %f4882;
	mul.f32 	%f4886, %f4881, %f4881;
	fma.rn.f32 	%f4887, %f4880, %f4882, %f4884;
	mul.f32 	%f4888, %f4883, %f4883;
	fma.rn.f32 	%f4889, %f4882, %f4884, %f4886;
	mul.f32 	%f4890, %f4885, %f4885;
	fma.rn.f32 	%f4891, %f4884, %f4886, %f4888;
	mul.f32 	%f4892, %f4887, %f4887;
	fma.rn.f32 	%f4893, %f4886, %f4888, %f4890;
	mul.f32 	%f4894, %f4889, %f4889;
	fma.rn.f32 	%f4895, %f4888, %f4890, %f4892;
	mul.f32 	%f4896, %f4891, %f4891;
	fma.rn.f32 	%f4897, %f4890, %f4892, %f4894;
	mul.f32 	%f4898, %f4893, %f4893;
	fma.rn.f32 	%f4899, %f4892, %f4894, %f4896;
	mul.f32 	%f4900, %f4895, %f4895;
	fma.rn.f32 	%f4901, %f4894, %f4896, %f4898;
	mul.f32 	%f4902, %f4897, %f4897;
	fma.rn.f32 	%f4903, %f4896, %f4898, %f4900;
	mul.f32 	%f4904, %f4899, %f4899;
	fma.rn.f32 	%f4905, %f4898, %f4900, %f4902;
	mul.f32 	%f4906, %f4901, %f4901;
	fma.rn.f32 	%f4907, %f4900, %f4902, %f4904;
	mul.f32 	%f4908, %f4903, %f4903;
	fma.rn.f32 	%f4909, %f4902, %f4904, %f4906;
	mul.f32 	%f4910, %f4905, %f4905;
	fma.rn.f32 	%f4911, %f4904, %f4906, %f4908;
	mul.f32 	%f4912, %f4907, %f4907;
	fma.rn.f32 	%f4913, %f4906, %f4908, %f4910;
	mul.f32 	%f4914, %f4909, %f4909;
	fma.rn.f32 	%f4915, %f4908, %f4910, %f4912;
	mul.f32 	%f4916, %f4911, %f4911;
	fma.rn.f32 	%f4917, %f4910, %f4912, %f4914;
	mul.f32 	%f4918, %f4913, %f4913;
	fma.rn.f32 	%f4919, %f4912, %f4914, %f4916;
	mul.f32 	%f4920, %f4915, %f4915;
	fma.rn.f32 	%f4921, %f4914, %f4916, %f4918;
	mul.f32 	%f4922, %f4917, %f4917;
	fma.rn.f32 	%f4923, %f4916, %f4918, %f4920;
	mul.f32 	%f4924, %f4919, %f4919;
	fma.rn.f32 	%f4925, %f4918, %f4920, %f4922;
	mul.f32 	%f4926, %f4921, %f4921;
	fma.rn.f32 	%f4927, %f4920, %f4922, %f4924;
	mul.f32 	%f4928, %f4923, %f4923;
	fma.rn.f32 	%f4929, %f4922, %f4924, %f4926;
	mul.f32 	%f4930, %f4925, %f4925;
	fma.rn.f32 	%f4931, %f4924, %f4926, %f4928;
	mul.f32 	%f4932, %f4927, %f4927;
	fma.rn.f32 	%f4933, %f4926, %f4928, %f4930;
	mul.f32 	%f4934, %f4929, %f4929;
	fma.rn.f32 	%f4935, %f4928, %f4930, %f4932;
	mul.f32 	%f4936, %f4931, %f4931;
	fma.rn.f32 	%f4937, %f4930, %f4932, %f4934;
	mul.f32 	%f4938, %f4933, %f4933;
	fma.rn.f32 	%f4939, %f4932, %f4934, %f4936;
	mul.f32 	%f4940, %f4935, %f4935;
	fma.rn.f32 	%f4941, %f4934, %f4936, %f4938;
	mul.f32 	%f4942, %f4937, %f4937;
	fma.rn.f32 	%f4943, %f4936, %f4938, %f4940;
	mul.f32 	%f4944, %f4939, %f4939;
	fma.rn.f32 	%f4945, %f4938, %f4940, %f4942;
	mul.f32 	%f4946, %f4941, %f4941;
	fma.rn.f32 	%f4947, %f4940, %f4942, %f4944;
	mul.f32 	%f4948, %f4943, %f4943;
	fma.rn.f32 	%f4949, %f4942, %f4944, %f4946;
	mul.f32 	%f4950, %f4945, %f4945;
	fma.rn.f32 	%f4951, %f4944, %f4946, %f4948;
	mul.f32 	%f4952, %f4947, %f4947;
	fma.rn.f32 	%f4953, %f4946, %f4948, %f4950;
	mul.f32 	%f4954, %f4949, %f4949;
	fma.rn.f32 	%f4955, %f4948, %f4950, %f4952;
	mul.f32 	%f4956, %f4951, %f4951;
	fma.rn.f32 	%f4957, %f4950, %f4952, %f4954;
	mul.f32 	%f4958, %f4953, %f4953;
	fma.rn.f32 	%f4959, %f4952, %f4954, %f4956;
	mul.f32 	%f4960, %f4955, %f4955;
	fma.rn.f32 	%f4961, %f4954, %f4956, %f4958;
	mul.f32 	%f4962, %f4957, %f4957;
	fma.rn.f32 	%f4963, %f4956, %f4958, %f4960;
	mul.f32 	%f4964, %f4959, %f4959;
	fma.rn.f32 	%f4965, %f4958, %f4960, %f4962;
	mul.f32 	%f4966, %f4961, %f4961;
	fma.rn.f32 	%f4967, %f4960, %f4962, %f4964;
	mul.f32 	%f4968, %f4963, %f4963;
	fma.rn.f32 	%f4969, %f4962, %f4964, %f4966;
	mul.f32 	%f4970, %f4965, %f4965;
	fma.rn.f32 	%f4971, %f4964, %f4966, %f4968;
	mul.f32 	%f4972, %f4967, %f4967;
	fma.rn.f32 	%f4973, %f4966, %f4968, %f4970;
	mul.f32 	%f4974, %f4969, %f4969;
	fma.rn.f32 	%f4975, %f4968, %f4970, %f4972;
	mul.f32 	%f4976, %f4971, %f4971;
	fma.rn.f32 	%f4977, %f4970, %f4972, %f4974;
	mul.f32 	%f4978, %f4973, %f4973;
	fma.rn.f32 	%f4979, %f4972, %f4974, %f4976;
	mul.f32 	%f4980, %f4975, %f4975;
	fma.rn.f32 	%f4981, %f4974, %f4976, %f4978;
	mul.f32 	%f4982, %f4977, %f4977;
	fma.rn.f32 	%f4983, %f4976, %f4978, %f4980;
	mul.f32 	%f4984, %f4979, %f4979;
	fma.rn.f32 	%f4985, %f4978, %f4980, %f4982;
	mul.f32 	%f4986, %f4981, %f4981;
	fma.rn.f32 	%f4987, %f4980, %f4982, %f4984;
	mul.f32 	%f4988, %f4983, %f4983;
	fma.rn.f32 	%f4989, %f4982, %f4984, %f4986;
	mul.f32 	%f4990, %f4985, %f4985;
	fma.rn.f32 	%f4991, %f4984, %f4986, %f4988;
	mul.f32 	%f4992, %f4987, %f4987;
	fma.rn.f32 	%f4993, %f4986, %f4988, %f4990;
	mul.f32 	%f4994, %f4989, %f4989;
	fma.rn.f32 	%f4995, %f4988, %f4990, %f4992;
	mul.f32 	%f4996, %f4991, %f4991;
	fma.rn.f32 	%f4997, %f4990, %f4992, %f4994;
	mul.f32 	%f4998, %f4993, %f4993;
	fma.rn.f32 	%f4999, %f4992, %f4994, %f4996;
	mul.f32 	%f5000, %f4995, %f4995;
	fma.rn.f32 	%f5001, %f4994, %f4996, %f4998;
	mul.f32 	%f5002, %f4997, %f4997;
	fma.rn.f32 	%f5003, %f4996, %f4998, %f5000;
	mul.f32 	%f5004, %f4999, %f4999;
	fma.rn.f32 	%f5005, %f4998, %f5000, %f5002;
	mul.f32 	%f5006, %f5001, %f5001;
	fma.rn.f32 	%f5007, %f5000, %f5002, %f5004;
	mul.f32 	%f5008, %f5003, %f5003;
	fma.rn.f32 	%f5009, %f5002, %f5004, %f5006;
	mul.f32 	%f5010, %f5005, %f5005;
	fma.rn.f32 	%f5011, %f5004, %f5006, %f5008;
	mul.f32 	%f5012, %f5007, %f5007;
	fma.rn.f32 	%f5013, %f5006, %f5008, %f5010;
	mul.f32 	%f5014, %f5009, %f5009;
	fma.rn.f32 	%f5015, %f5008, %f5010, %f5012;
	mul.f32 	%f5016, %f5011, %f5011;
	fma.rn.f32 	%f5017, %f5010, %f5012, %f5014;
	mul.f32 	%f5018, %f5013, %f5013;
	fma.rn.f32 	%f5019, %f5012, %f5014, %f5016;
	mul.f32 	%f5020, %f5015, %f5015;
	fma.rn.f32 	%f5021, %f5014, %f5016, %f5018;
	mul.f32 	%f5022, %f5017, %f5017;
	fma.rn.f32 	%f5023, %f5016, %f5018, %f5020;
	mul.f32 	%f5024, %f5019, %f5019;
	fma.rn.f32 	%f5025, %f5018, %f5020, %f5022;
	mul.f32 	%f5026, %f5021, %f5021;
	fma.rn.f32 	%f5027, %f5020, %f5022, %f5024;
	mul.f32 	%f5028, %f5023, %f5023;
	fma.rn.f32 	%f5029, %f5022, %f5024, %f5026;
	mul.f32 	%f5030, %f5025, %f5025;
	fma.rn.f32 	%f5031, %f5024, %f5026, %f5028;
	mul.f32 	%f5032, %f5027, %f5027;
	fma.rn.f32 	%f5033, %f5026, %f5028, %f5030;
	mul.f32 	%f5034, %f5029, %f5029;
	fma.rn.f32 	%f5035, %f5028, %f5030, %f5032;
	mul.f32 	%f5036, %f5031, %f5031;
	fma.rn.f32 	%f5037, %f5030, %f5032, %f5034;
	mul.f32 	%f5038, %f5033, %f5033;
	fma.rn.f32 	%f5039, %f5032, %f5034, %f5036;
	mul.f32 	%f5040, %f5035, %f5035;
	fma.rn.f32 	%f5041, %f5034, %f5036, %f5038;
	mul.f32 	%f5042, %f5037, %f5037;
	fma.rn.f32 	%f5043, %f5036, %f5038, %f5040;
	mul.f32 	%f5044, %f5039, %f5039;
	fma.rn.f32 	%f5045, %f5038, %f5040, %f5042;
	mul.f32 	%f5046, %f5041, %f5041;
	fma.rn.f32 	%f5047, %f5040, %f5042, %f5044;
	mul.f32 	%f5048, %f5043, %f5043;
	fma.rn.f32 	%f5049, %f5042, %f5044, %f5046;
	mul.f32 	%f5050, %f5045, %f5045;
	fma.rn.f32 	%f5051, %f5044, %f5046, %f5048;
	mul.f32 	%f5052, %f5047, %f5047;
	fma.rn.f32 	%f5053, %f5046, %f5048, %f5050;
	mul.f32 	%f5054, %f5049, %f5049;
	fma.rn.f32 	%f5055, %f5048, %f5050, %f5052;
	mul.f32 	%f5056, %f5051, %f5051;
	fma.rn.f32 	%f5057, %f5050, %f5052, %f5054;
	mul.f32 	%f5058, %f5053, %f5053;
	fma.rn.f32 	%f5059, %f5052, %f5054, %f5056;
	mul.f32 	%f5060, %f5055, %f5055;
	fma.rn.f32 	%f5061, %f5054, %f5056, %f5058;
	mul.f32 	%f5062, %f5057, %f5057;
	fma.rn.f32 	%f5063, %f5056, %f5058, %f5060;
	mul.f32 	%f5064, %f5059, %f5059;
	fma.rn.f32 	%f5065, %f5058, %f5060, %f5062;
	mul.f32 	%f5066, %f5061, %f5061;
	fma.rn.f32 	%f5067, %f5060, %f5062, %f5064;
	mul.f32 	%f5068, %f5063, %f5063;
	fma.rn.f32 	%f5069, %f5062, %f5064, %f5066;
	mul.f32 	%f5070, %f5065, %f5065;
	fma.rn.f32 	%f5071, %f5064, %f5066, %f5068;
	mul.f32 	%f5072, %f5067, %f5067;
	fma.rn.f32 	%f5073, %f5066, %f5068, %f5070;
	mul.f32 	%f5074, %f5069, %f5069;
	fma.rn.f32 	%f5075, %f5068, %f5070, %f5072;
	mul.f32 	%f5076, %f5071, %f5071;
	fma.rn.f32 	%f5077, %f5070, %f5072, %f5074;
	mul.f32 	%f5078, %f5073, %f5073;
	fma.rn.f32 	%f5079, %f5072, %f5074, %f5076;
	mul.f32 	%f5080, %f5075, %f5075;
	fma.rn.f32 	%f5081, %f5074, %f5076, %f5078;
	mul.f32 	%f5082, %f5077, %f5077;
	fma.rn.f32 	%f5083, %f5076, %f5078, %f5080;
	mul.f32 	%f5084, %f5079, %f5079;
	fma.rn.f32 	%f5085, %f5078, %f5080, %f5082;
	mul.f32 	%f5086, %f5081, %f5081;
	fma.rn.f32 	%f5087, %f5080, %f5082, %f5084;
	mul.f32 	%f5088, %f5083, %f5083;
	fma.rn.f32 	%f5089, %f5082, %f5084, %f5086;
	mul.f32 	%f5090, %f5085, %f5085;
	fma.rn.f32 	%f5091, %f5084, %f5086, %f5088;
	mul.f32 	%f5092, %f5087, %f5087;
	fma.rn.f32 	%f5093, %f5086, %f5088, %f5090;
	mul.f32 	%f5094, %f5089, %f5089;
	fma.rn.f32 	%f5095, %f5088, %f5090, %f5092;
	mul.f32 	%f5096, %f5091, %f5091;
	fma.rn.f32 	%f5097, %f5090, %f5092, %f5094;
	mul.f32 	%f5098, %f5093, %f5093;
	fma.rn.f32 	%f5099, %f5092, %f5094, %f5096;
	mul.f32 	%f5100, %f5095, %f5095;
	fma.rn.f32 	%f5101, %f5094, %f5096, %f5098;
	mul.f32 	%f5102, %f5097, %f5097;
	fma.rn.f32 	%f5103, %f5096, %f5098, %f5100;
	mul.f32 	%f5104, %f5099, %f5099;
	fma.rn.f32 	%f5105, %f5098, %f5100, %f5102;
	mul.f32 	%f5106, %f5101, %f5101;
	fma.rn.f32 	%f5107, %f5100, %f5102, %f5104;
	mul.f32 	%f5108, %f5103, %f5103;
	fma.rn.f32 	%f5109, %f5102, %f5104, %f5106;
	mul.f32 	%f5110, %f5105, %f5105;
	fma.rn.f32 	%f5111, %f5104, %f5106, %f5108;
	mul.f32 	%f5112, %f5107, %f5107;
	fma.rn.f32 	%f5113, %f5106, %f5108, %f5110;
	mul.f32 	%f5114, %f5109, %f5109;
	fma.rn.f32 	%f5115, %f5108, %f5110, %f5112;
	mul.f32 	%f5116, %f5111, %f5111;
	fma.rn.f32 	%f5117, %f5110, %f5112, %f5114;
	mul.f32 	%f5118, %f5113, %f5113;
	fma.rn.f32 	%f5119, %f5112, %f5114, %f5116;
	mul.f32 	%f5120, %f5115, %f5115;
	fma.rn.f32 	%f5121, %f5114, %f5116, %f5118;
	mul.f32 	%f5122, %f5117, %f5117;
	fma.rn.f32 	%f5123, %f5116, %f5118, %f5120;
	mul.f32 	%f5124, %f5119, %f5119;
	fma.rn.f32 	%f5125, %f5118, %f5120, %f5122;
	mul.f32 	%f5126, %f5121, %f5121;
	fma.rn.f32 	%f5127, %f5120, %f5122, %f5124;
	mul.f32 	%f5128, %f5123, %f5123;
	fma.rn.f32 	%f5129, %f5122, %f5124, %f5126;
	mul.f32 	%f5130, %f5125, %f5125;
	fma.rn.f32 	%f5131, %f5124, %f5126, %f5128;
	mul.f32 	%f5132, %f5127, %f5127;
	fma.rn.f32 	%f5133, %f5126, %f5128, %f5130;
	mul.f32 	%f5134, %f5129, %f5129;
	fma.rn.f32 	%f5135, %f5128, %f5130, %f5132;
	mul.f32 	%f5136, %f5131, %f5131;
	fma.rn.f32 	%f5137, %f5130, %f5132, %f5134;
	mul.f32 	%f5138, %f5133, %f5133;
	fma.rn.f32 	%f5139, %f5132, %f5134, %f5136;
	mul.f32 	%f5140, %f5135, %f5135;
	fma.rn.f32 	%f5141, %f5134, %f5136, %f5138;
	mul.f32 	%f5142, %f5137, %f5137;
	fma.rn.f32 	%f5143, %f5136, %f5138, %f5140;
	mul.f32 	%f5144, %f5139, %f5139;
	fma.rn.f32 	%f5145, %f5138, %f5140, %f5142;
	mul.f32 	%f5146, %f5141, %f5141;
	fma.rn.f32 	%f5147, %f5140, %f5142, %f5144;
	mul.f32 	%f5148, %f5143, %f5143;
	fma.rn.f32 	%f5149, %f5142, %f5144, %f5146;
	mul.f32 	%f5150, %f5145, %f5145;
	fma.rn.f32 	%f5151, %f5144, %f5146, %f5148;
	mul.f32 	%f5152, %f5147, %f5147;
	fma.rn.f32 	%f5153, %f5146, %f5148, %f5150;
	mul.f32 	%f5154, %f5149, %f5149;
	fma.rn.f32 	%f5155, %f5148, %f5150, %f5152;
	mul.f32 	%f5156, %f5151, %f5151;
	fma.rn.f32 	%f5157, %f5150, %f5152, %f5154;
	mul.f32 	%f5158, %f5153, %f5153;
	fma.rn.f32 	%f5159, %f5152, %f5154, %f5156;
	mul.f32 	%f5160, %f5155, %f5155;
	fma.rn.f32 	%f5161, %f5154, %f5156, %f5158;
	mul.f32 	%f5162, %f5157, %f5157;
	fma.rn.f32 	%f5163, %f5156, %f5158, %f5160;
	mul.f32 	%f5164, %f5159, %f5159;
	fma.rn.f32 	%f5165, %f5158, %f5160, %f5162;
	mul.f32 	%f5166, %f5161, %f5161;
	fma.rn.f32 	%f5167, %f5160, %f5162, %f5164;
	mul.f32 	%f5168, %f5163, %f5163;
	fma.rn.f32 	%f5169, %f5162, %f5164, %f5166;
	mul.f32 	%f5170, %f5165, %f5165;
	fma.rn.f32 	%f5171, %f5164, %f5166, %f5168;
	mul.f32 	%f5172, %f5167, %f5167;
	fma.rn.f32 	%f5173, %f5166, %f5168, %f5170;
	mul.f32 	%f5174, %f5169, %f5169;
	fma.rn.f32 	%f5175, %f5168, %f5170, %f5172;
	mul.f32 	%f5176, %f5171, %f5171;
	fma.rn.f32 	%f5177, %f5170, %f5172, %f5174;
	mul.f32 	%f5178, %f5173, %f5173;
	fma.rn.f32 	%f5179, %f5172, %f5174, %f5176;
	mul.f32 	%f5180, %f5175, %f5175;
	fma.rn.f32 	%f5181, %f5174, %f5176, %f5178;
	mul.f32 	%f5182, %f5177, %f5177;
	fma.rn.f32 	%f5183, %f5176, %f5178, %f5180;
	mul.f32 	%f5184, %f5179, %f5179;
	fma.rn.f32 	%f5185, %f5178, %f5180, %f5182;
	mul.f32 	%f5186, %f5181, %f5181;
	fma.rn.f32 	%f5187, %f5180, %f5182, %f5184;
	mul.f32 	%f5188, %f5183, %f5183;
	fma.rn.f32 	%f5189, %f5182, %f5184, %f5186;
	mul.f32 	%f5190, %f5185, %f5185;
	fma.rn.f32 	%f5191, %f5184, %f5186, %f5188;
	mul.f32 	%f5192, %f5187, %f5187;
	fma.rn.f32 	%f5193, %f5186, %f5188, %f5190;
	mul.f32 	%f5194, %f5189, %f5189;
	fma.rn.f32 	%f5195, %f5188, %f5190, %f5192;
	mul.f32 	%f5196, %f5191, %f5191;
	fma.rn.f32 	%f5197, %f5190, %f5192, %f5194;
	mul.f32 	%f5198, %f5193, %f5193;
	fma.rn.f32 	%f5199, %f5192, %f5194, %f5196;
	mul.f32 	%f5200, %f5195, %f5195;
	fma.rn.f32 	%f5201, %f5194, %f5196, %f5198;
	mul.f32 	%f5202, %f5197, %f5197;
	fma.rn.f32 	%f5203, %f5196, %f5198, %f5200;
	mul.f32 	%f5204, %f5199, %f5199;
	fma.rn.f32 	%f5205, %f5198, %f5200, %f5202;
	mul.f32 	%f5206, %f5201, %f5201;
	fma.rn.f32 	%f5207, %f5200, %f5202, %f5204;
	mul.f32 	%f5208, %f5203, %f5203;
	fma.rn.f32 	%f5209, %f5202, %f5204, %f5206;
	mul.f32 	%f5210, %f5205, %f5205;
	fma.rn.f32 	%f5211, %f5204, %f5206, %f5208;
	mul.f32 	%f5212, %f5207, %f5207;
	fma.rn.f32 	%f5213, %f5206, %f5208, %f5210;
	mul.f32 	%f5214, %f5209, %f5209;
	fma.rn.f32 	%f5215, %f5208, %f5210, %f5212;
	mul.f32 	%f5216, %f5211, %f5211;
	fma.rn.f32 	%f5217, %f5210, %f5212, %f5214;
	mul.f32 	%f5218, %f5213, %f5213;
	fma.rn.f32 	%f5219, %f5212, %f5214, %f5216;
	mul.f32 	%f5220, %f5215, %f5215;
	fma.rn.f32 	%f5221, %f5214, %f5216, %f5218;
	mul.f32 	%f5222, %f5217, %f5217;
	fma.rn.f32 	%f5223, %f5216, %f5218, %f5220;
	mul.f32 	%f5224, %f5219, %f5219;
	fma.rn.f32 	%f5225, %f5218, %f5220, %f5222;
	mul.f32 	%f5226, %f5221, %f5221;
	fma.rn.f32 	%f5227, %f5220, %f5222, %f5224;
	mul.f32 	%f5228, %f5223, %f5223;
	fma.rn.f32 	%f5229, %f5222, %f5224, %f5226;
	mul.f32 	%f5230, %f5225, %f5225;
	fma.rn.f32 	%f5231, %f5224, %f5226, %f5228;
	fma.rn.f32 	%f5232, %f5226, %f5228, %f5230;
	mul.f32 	%f5233, %f5228, %f5230;
	fma.rn.f32 	%f5234, %f5227, %f5227, %f5233;
	add.f32 	%f5235, %f5230, %f5228;
	fma.rn.f32 	%f5236, %f5227, %f5227, %f5235;
	fma.rn.f32 	%f5237, %f5229, %f5229, %f5236;
	fma.rn.f32 	%f5238, %f5231, %f5231, %f5237;
	add.f32 	%f5239, %f5231, %f5238;
	add.f32 	%f5240, %f5232, %f5239;
	add.f32 	%f5241, %f5234, %f5240;
	add.f32 	%f13042, %f5241, 0f41800000;
	bra.uni 	$L__BB1_79;
$L__BB1_32:
	setp.gt.s32 	%p2, %r2, 23;
	@%p2 bra 	$L__BB1_48;
	setp.gt.s32 	%p14, %r2, 19;
	@%p14 bra 	$L__BB1_41;
	setp.gt.s32 	%p20, %r2, 17;
	@%p20 bra 	$L__BB1_38;
	setp.eq.s32 	%p23, %r2, 16;
	@%p23 bra 	$L__BB1_71;
	setp.eq.s32 	%p24, %r2, 17;
	@%p24 bra 	$L__BB1_37;
	bra.uni 	$L__BB1_79;
$L__BB1_37:
	cvt.rn.f32.u32 	%f3682, %r1;
	mul.f32 	%f3683, %f3682, 0f308637BD;
	mov.u32 	%r11, %tid.y;
	cvt.rn.f32.u32 	%f3684, %r11;
	mul.f32 	%f3685, %f3684, 0f308637BD;
	fma.rn.f32 	%f3686, %f3683, %f3683, %f3683;
	mul.f32 	%f3687, %f3685, %f3685;
	fma.rn.f32 	%f3688, %f3683, %f3683, %f3685;
	fma.rn.f32 	%f3689, %f3685, %f3683, %f3687;
	mul.f32 	%f3690, %f3686, %f3686;
	fma.rn.f32 	%f3691, %f3687, %f3685, %f3687;
	mul.f32 	%f3692, %f3688, %f3688;
	fma.rn.f32 	%f3693, %f3687, %f3687, %f3690;
	mul.f32 	%f3694, %f3689, %f3689;
	fma.rn.f32 	%f3695, %f3687, %f3690, %f3692;
	mul.f32 	%f3696, %f3691, %f3691;
	fma.rn.f32 	%f3697, %f3692, %f3690, %f3694;
	mul.f32 	%f3698, %f3693, %f3693;
	fma.rn.f32 	%f3699, %f3694, %f3692, %f3696;
	mul.f32 	%f3700, %f3695, %f3695;
	fma.rn.f32 	%f3701, %f3694, %f3696, %f3698;
	mul.f32 	%f3702, %f3697, %f3697;
	fma.rn.f32 	%f3703, %f3696, %f3698, %f3700;
	mul.f32 	%f3704, %f3699, %f3699;
	fma.rn.f32 	%f3705, %f3698, %f3700, %f3702;
	mul.f32 	%f3706, %f3701, %f3701;
	fma.rn.f32 	%f3707, %f3700, %f3702, %f3704;
	mul.f32 	%f3708, %f3703, %f3703;
	fma.rn.f32 	%f3709, %f3702, %f3704, %f3706;
	mul.f32 	%f3710, %f3705, %f3705;
	fma.rn.f32 	%f3711, %f3704, %f3706, %f3708;
	mul.f32 	%f3712, %f3707, %f3707;
	fma.rn.f32 	%f3713, %f3706, %f3708, %f3710;
	mul.f32 	%f3714, %f3709, %f3709;
	fma.rn.f32 	%f3715, %f3708, %f3710, %f3712;
	mul.f32 	%f3716, %f3711, %f3711;
	fma.rn.f32 	%f3717, %f3710, %f3712, %f3714;
	mul.f32 	%f3718, %f3713, %f3713;
	fma.rn.f32 	%f3719, %f3712, %f3714, %f3716;
	mul.f32 	%f3720, %f3715, %f3715;
	fma.rn.f32 	%f3721, %f3714, %f3716, %f3718;
	mul.f32 	%f3722, %f3717, %f3717;
	fma.rn.f32 	%f3723, %f3716, %f3718, %f3720;
	mul.f32 	%f3724, %f3719, %f3719;
	fma.rn.f32 	%f3725, %f3718, %f3720, %f3722;
	mul.f32 	%f3726, %f3721, %f3721;
	fma.rn.f32 	%f3727, %f3720, %f3722, %f3724;
	mul.f32 	%f3728, %f3723, %f3723;
	fma.rn.f32 	%f3729, %f3722, %f3724, %f3726;
	mul.f32 	%f3730, %f3725, %f3725;
	fma.rn.f32 	%f3731, %f3724, %f3726, %f3728;
	mul.f32 	%f3732, %f3727, %f3727;
	fma.rn.f32 	%f3733, %f3726, %f3728, %f3730;
	mul.f32 	%f3734, %f3729, %f3729;
	fma.rn.f32 	%f3735, %f3728, %f3730, %f3732;
	mul.f32 	%f3736, %f3731, %f3731;
	fma.rn.f32 	%f3737, %f3730, %f3732, %f3734;
	mul.f32 	%f3738, %f3733, %f3733;
	fma.rn.f32 	%f3739, %f3732, %f3734, %f3736;
	mul.f32 	%f3740, %f3735, %f3735;
	fma.rn.f32 	%f3741, %f3734, %f3736, %f3738;
	mul.f32 	%f3742, %f3737, %f3737;
	fma.rn.f32 	%f3743, %f3736, %f3738, %f3740;
	mul.f32 	%f3744, %f3739, %f3739;
	fma.rn.f32 	%f3745, %f3738, %f3740, %f3742;
	mul.f32 	%f3746, %f3741, %f3741;
	fma.rn.f32 	%f3747, %f3740, %f3742, %f3744;
	mul.f32 	%f3748, %f3743, %f3743;
	fma.rn.f32 	%f3749, %f3742, %f3744, %f3746;
	mul.f32 	%f3750, %f3745, %f3745;
	fma.rn.f32 	%f3751, %f3744, %f3746, %f3748;
	mul.f32 	%f3752, %f3747, %f3747;
	fma.rn.f32 	%f3753, %f3746, %f3748, %f3750;
	mul.f32 	%f3754, %f3749, %f3749;
	fma.rn.f32 	%f3755, %f3748, %f3750, %f3752;
	mul.f32 	%f3756, %f3751, %f3751;
	fma.rn.f32 	%f3757, %f3750, %f3752, %f3754;
	mul.f32 	%f3758, %f3753, %f3753;
	fma.rn.f32 	%f3759, %f3752, %f3754, %f3756;
	mul.f32 	%f3760, %f3755, %f3755;
	fma.rn.f32 	%f3761, %f3754, %f3756, %f3758;
	mul.f32 	%f3762, %f3757, %f3757;
	fma.rn.f32 	%f3763, %f3756, %f3758, %f3760;
	mul.f32 	%f3764, %f3759, %f3759;
	fma.rn.f32 	%f3765, %f3758, %f3760, %f3762;
	mul.f32 	%f3766, %f3761, %f3761;
	fma.rn.f32 	%f3767, %f3760, %f3762, %f3764;
	mul.f32 	%f3768, %f3763, %f3763;
	fma.rn.f32 	%f3769, %f3762, %f3764, %f3766;
	mul.f32 	%f3770, %f3765, %f3765;
	fma.rn.f32 	%f3771, %f3764, %f3766, %f3768;
	mul.f32 	%f3772, %f3767, %f3767;
	fma.rn.f32 	%f3773, %f3766, %f3768, %f3770;
	mul.f32 	%f3774, %f3769, %f3769;
	fma.rn.f32 	%f3775, %f3768, %f3770, %f3772;
	mul.f32 	%f3776, %f3771, %f3771;
	fma.rn.f32 	%f3777, %f3770, %f3772, %f3774;
	mul.f32 	%f3778, %f3773, %f3773;
	fma.rn.f32 	%f3779, %f3772, %f3774, %f3776;
	mul.f32 	%f3780, %f3775, %f3775;
	fma.rn.f32 	%f3781, %f3774, %f3776, %f3778;
	mul.f32 	%f3782, %f3777, %f3777;
	fma.rn.f32 	%f3783, %f3776, %f3778, %f3780;
	mul.f32 	%f3784, %f3779, %f3779;
	fma.rn.f32 	%f3785, %f3778, %f3780, %f3782;
	mul.f32 	%f3786, %f3781, %f3781;
	fma.rn.f32 	%f3787, %f3780, %f3782, %f3784;
	mul.f32 	%f3788, %f3783, %f3783;
	fma.rn.f32 	%f3789, %f3782, %f3784, %f3786;
	mul.f32 	%f3790, %f3785, %f3785;
	fma.rn.f32 	%f3791, %f3784, %f3786, %f3788;
	mul.f32 	%f3792, %f3787, %f3787;
	fma.rn.f32 	%f3793, %f3786, %f3788, %f3790;
	mul.f32 	%f3794, %f3789, %f3789;
	fma.rn.f32 	%f3795, %f3788, %f3790, %f3792;
	mul.f32 	%f3796, %f3791, %f3791;
	fma.rn.f32 	%f3797, %f3790, %f3792, %f3794;
	mul.f32 	%f3798, %f3793, %f3793;
	fma.rn.f32 	%f3799, %f3792, %f3794, %f3796;
	mul.f32 	%f3800, %f3795, %f3795;
	fma.rn.f32 	%f3801, %f3794, %f3796, %f3798;
	mul.f32 	%f3802, %f3797, %f3797;
	fma.rn.f32 	%f3803, %f3796, %f3798, %f3800;
	mul.f32 	%f3804, %f3799, %f3799;
	fma.rn.f32 	%f3805, %f3798, %f3800, %f3802;
	mul.f32 	%f3806, %f3801, %f3801;
	fma.rn.f32 	%f3807, %f3800, %f3802, %f3804;
	mul.f32 	%f3808, %f3803, %f3803;
	fma.rn.f32 	%f3809, %f3802, %f3804, %f3806;
	mul.f32 	%f3810, %f3805, %f3805;
	fma.rn.f32 	%f3811, %f3804, %f3806, %f3808;
	mul.f32 	%f3812, %f3807, %f3807;
	fma.rn.f32 	%f3813, %f3806, %f3808, %f3810;
	mul.f32 	%f3814, %f3809, %f3809;
	fma.rn.f32 	%f3815, %f3808, %f3810, %f3812;
	mul.f32 	%f3816, %f3811, %f3811;
	fma.rn.f32 	%f3817, %f3810, %f3812, %f3814;
	mul.f32 	%f3818, %f3813, %f3813;
	fma.rn.f32 	%f3819, %f3812, %f3814, %f3816;
	mul.f32 	%f3820, %f3815, %f3815;
	fma.rn.f32 	%f3821, %f3814, %f3816, %f3818;
	mul.f32 	%f3822, %f3817, %f3817;
	fma.rn.f32 	%f3823, %f3816, %f3818, %f3820;
	mul.f32 	%f3824, %f3819, %f3819;
	fma.rn.f32 	%f3825, %f3818, %f3820, %f3822;
	mul.f32 	%f3826, %f3821, %f3821;
	fma.rn.f32 	%f3827, %f3820, %f3822, %f3824;
	mul.f32 	%f3828, %f3823, %f3823;
	fma.rn.f32 	%f3829, %f3822, %f3824, %f3826;
	mul.f32 	%f3830, %f3825, %f3825;
	fma.rn.f32 	%f3831, %f3824, %f3826, %f3828;
	mul.f32 	%f3832, %f3827, %f3827;
	fma.rn.f32 	%f3833, %f3826, %f3828, %f3830;
	mul.f32 	%f3834, %f3829, %f3829;
	fma.rn.f32 	%f3835, %f3828, %f3830, %f3832;
	mul.f32 	%f3836, %f3831, %f3831;
	fma.rn.f32 	%f3837, %f3830, %f3832, %f3834;
	mul.f32 	%f3838, %f3833, %f3833;
	fma.rn.f32 	%f3839, %f3832, %f3834, %f3836;
	mul.f32 	%f3840, %f3835, %f3835;
	fma.rn.f32 	%f3841, %f3834, %f3836, %f3838;
	mul.f32 	%f3842, %f3837, %f3837;
	fma.rn.f32 	%f3843, %f3836, %f3838, %f3840;
	mul.f32 	%f3844, %f3839, %f3839;
	fma.rn.f32 	%f3845, %f3838, %f3840, %f3842;
	mul.f32 	%f3846, %f3841, %f3841;
	fma.rn.f32 	%f3847, %f3840, %f3842, %f3844;
	mul.f32 	%f3848, %f3843, %f3843;
	fma.rn.f32 	%f3849, %f3842, %f3844, %f3846;
	mul.f32 	%f3850, %f3845, %f3845;
	fma.rn.f32 	%f3851, %f3844, %f3846, %f3848;
	mul.f32 	%f3852, %f3847, %f3847;
	fma.rn.f32 	%f3853, %f3846, %f3848, %f3850;
	mul.f32 	%f3854, %f3849, %f3849;
	fma.rn.f32 	%f3855, %f3848, %f3850, %f3852;
	mul.f32 	%f3856, %f3851, %f3851;
	fma.rn.f32 	%f3857, %f3850, %f3852, %f3854;
	mul.f32 	%f3858, %f3853, %f3853;
	fma.rn.f32 	%f3859, %f3852, %f3854, %f3856;
	mul.f32 	%f3860, %f3855, %f3855;
	fma.rn.f32 	%f3861, %f3854, %f3856, %f3858;
	mul.f32 	%f3862, %f3857, %f3857;
	fma.rn.f32 	%f3863, %f3856, %f3858, %f3860;
	mul.f32 	%f3864, %f3859, %f3859;
	fma.rn.f32 	%f3865, %f3858, %f3860, %f3862;
	mul.f32 	%f3866, %f3861, %f3861;
	fma.rn.f32 	%f3867, %f3860, %f3862, %f3864;
	mul.f32 	%f3868, %f3863, %f3863;
	fma.rn.f32 	%f3869, %f3862, %f3864, %f3866;
	mul.f32 	%f3870, %f3865, %f3865;
	fma.rn.f32 	%f3871, %f3864, %f3866, %f3868;
	mul.f32 	%f3872, %f3867, %f3867;
	fma.rn.f32 	%f3873, %f3866, %f3868, %f3870;
	mul.f32 	%f3874, %f3869, %f3869;
	fma.rn.f32 	%f3875, %f3868, %f3870, %f3872;
	mul.f32 	%f3876, %f3871, %f3871;
	fma.rn.f32 	%f3877, %f3870, %f3872, %f3874;
	mul.f32 	%f3878, %f3873, %f3873;
	fma.rn.f32 	%f3879, %f3872, %f3874, %f3876;
	mul.f32 	%f3880, %f3875, %f3875;
	fma.rn.f32 	%f3881, %f3874, %f3876, %f3878;
	mul.f32 	%f3882, %f3877, %f3877;
	fma.rn.f32 	%f3883, %f3876, %f3878, %f3880;
	mul.f32 	%f3884, %f3879, %f3879;
	fma.rn.f32 	%f3885, %f3878, %f3880, %f3882;
	mul.f32 	%f3886, %f3881, %f3881;
	fma.rn.f32 	%f3887, %f3880, %f3882, %f3884;
	mul.f32 	%f3888, %f3883, %f3883;
	fma.rn.f32 	%f3889, %f3882, %f3884, %f3886;
	mul.f32 	%f3890, %f3885, %f3885;
	fma.rn.f32 	%f3891, %f3884, %f3886, %f3888;
	mul.f32 	%f3892, %f3887, %f3887;
	fma.rn.f32 	%f3893, %f3886, %f3888, %f3890;
	mul.f32 	%f3894, %f3889, %f3889;
	fma.rn.f32 	%f3895, %f3888, %f3890, %f3892;
	mul.f32 	%f3896, %f3891, %f3891;
	fma.rn.f32 	%f3897, %f3890, %f3892, %f3894;
	mul.f32 	%f3898, %f3893, %f3893;
	fma.rn.f32 	%f3899, %f3892, %f3894, %f3896;
	mul.f32 	%f3900, %f3895, %f3895;
	fma.rn.f32 	%f3901, %f3894, %f3896, %f3898;
	mul.f32 	%f3902, %f3897, %f3897;
	fma.rn.f32 	%f3903, %f3896, %f3898, %f3900;
	mul.f32 	%f3904, %f3899, %f3899;
	fma.rn.f32 	%f3905, %f3898, %f3900, %f3902;
	mul.f32 	%f3906, %f3901, %f3901;
	fma.rn.f32 	%f3907, %f3900, %f3902, %f3904;
	mul.f32 	%f3908, %f3903, %f3903;
	fma.rn.f32 	%f3909, %f3902, %f3904, %f3906;
	mul.f32 	%f3910, %f3905, %f3905;
	fma.rn.f32 	%f3911, %f3904, %f3906, %f3908;
	mul.f32 	%f3912, %f3907, %f3907;
	fma.rn.f32 	%f3913, %f3906, %f3908, %f3910;
	mul.f32 	%f3914, %f3909, %f3909;
	fma.rn.f32 	%f3915, %f3908, %f3910, %f3912;
	mul.f32 	%f3916, %f3911, %f3911;
	fma.rn.f32 	%f3917, %f3910, %f3912, %f3914;
	mul.f32 	%f3918, %f3913, %f3913;
	fma.rn.f32 	%f3919, %f3912, %f3914, %f3916;
	mul.f32 	%f3920, %f3915, %f3915;
	fma.rn.f32 	%f3921, %f3914, %f3916, %f3918;
	mul.f32 	%f3922, %f3917, %f3917;
	fma.rn.f32 	%f3923, %f3916, %f3918, %f3920;
	mul.f32 	%f3924, %f3919, %f3919;
	fma.rn.f32 	%f3925, %f3918, %f3920, %f3922;
	mul.f32 	%f3926, %f3921, %f3921;
	fma.rn.f32 	%f3927, %f3920, %f3922, %f3924;
	mul.f32 	%f3928, %f3923, %f3923;
	fma.rn.f32 	%f3929, %f3922, %f3924, %f3926;
	mul.f32 	%f3930, %f3925, %f3925;
	fma.rn.f32 	%f3931, %f3924, %f3926, %f3928;
	mul.f32 	%f3932, %f3927, %f3927;
	fma.rn.f32 	%f3933, %f3926, %f3928, %f3930;
	mul.f32 	%f3934, %f3929, %f3929;
	fma.rn.f32 	%f3935, %f3928, %f3930, %f3932;
	mul.f32 	%f3936, %f3931, %f3931;
	fma.rn.f32 	%f3937, %f3930, %f3932, %f3934;
	mul.f32 	%f3938, %f3933, %f3933;
	fma.rn.f32 	%f3939, %f3932, %f3934, %f3936;
	mul.f32 	%f3940, %f3935, %f3935;
	fma.rn.f32 	%f3941, %f3934, %f3936, %f3938;
	mul.f32 	%f3942, %f3937, %f3937;
	fma.rn.f32 	%f3943, %f3936, %f3938, %f3940;
	mul.f32 	%f3944, %f3939, %f3939;
	fma.rn.f32 	%f3945, %f3938, %f3940, %f3942;
	mul.f32 	%f3946, %f3941, %f3941;
	fma.rn.f32 	%f3947, %f3940, %f3942, %f3944;
	mul.f32 	%f3948, %f3943, %f3943;
	fma.rn.f32 	%f3949, %f3942, %f3944, %f3946;
	mul.f32 	%f3950, %f3945, %f3945;
	fma.rn.f32 	%f3951, %f3944, %f3946, %f3948;
	mul.f32 	%f3952, %f3947, %f3947;
	fma.rn.f32 	%f3953, %f3946, %f3948, %f3950;
	mul.f32 	%f3954, %f3949, %f3949;
	fma.rn.f32 	%f3955, %f3948, %f3950, %f3952;
	mul.f32 	%f3956, %f3951, %f3951;
	fma.rn.f32 	%f3957, %f3950, %f3952, %f3954;
	mul.f32 	%f3958, %f3953, %f3953;
	fma.rn.f32 	%f3959, %f3952, %f3954, %f3956;
	mul.f32 	%f3960, %f3955, %f3955;
	fma.rn.f32 	%f3961, %f3954, %f3956, %f3958;
	mul.f32 	%f3962, %f3957, %f3957;
	fma.rn.f32 	%f3963, %f3956, %f3958, %f3960;
	mul.f32 	%f3964, %f3959, %f3959;
	fma.rn.f32 	%f3965, %f3958, %f3960, %f3962;
	mul.f32 	%f3966, %f3961, %f3961;
	fma.rn.f32 	%f3967, %f3960, %f3962, %f3964;
	mul.f32 	%f3968, %f3963, %f3963;
	fma.rn.f32 	%f3969, %f3962, %f3964, %f3966;
	mul.f32 	%f3970, %f3965, %f3965;
	fma.rn.f32 	%f3971, %f3964, %f3966, %f3968;
	mul.f32 	%f3972, %f3967, %f3967;
	fma.rn.f32 	%f3973, %f3966, %f3968, %f3970;
	mul.f32 	%f3974, %f3969, %f3969;
	fma.rn.f32 	%f3975, %f3968, %f3970, %f3972;
	mul.f32 	%f3976, %f3971, %f3971;
	fma.rn.f32 	%f3977, %f3970, %f3972, %f3974;
	mul.f32 	%f3978, %f3973, %f3973;
	fma.rn.f32 	%f3979, %f3972, %f3974, %f3976;
	mul.f32 	%f3980, %f3975, %f3975;
	fma.rn.f32 	%f3981, %f3974, %f3976, %f3978;
	mul.f32 	%f3982, %f3977, %f3977;
	fma.rn.f32 	%f3983, %f3976, %f3978, %f3980;
	mul.f32 	%f3984, %f3979, %f3979;
	fma.rn.f32 	%f3985, %f3978, %f3980, %f3982;
	mul.f32 	%f3986, %f3981, %f3981;
	fma.rn.f32 	%f3987, %f3980, %f3982, %f3984;
	mul.f32 	%f3988, %f3983, %f3983;
	fma.rn.f32 	%f3989, %f3982, %f3984, %f3986;
	mul.f32 	%f3990, %f3985, %f3985;
	fma.rn.f32 	%f3991, %f3984, %f3986, %f3988;
	mul.f32 	%f3992, %f3987, %f3987;
	fma.rn.f32 	%f3993, %f3986, %f3988, %f3990;
	mul.f32 	%f3994, %f3989, %f3989;
	fma.rn.f32 	%f3995, %f3988, %f3990, %f3992;
	mul.f32 	%f3996, %f3991, %f3991;
	fma.rn.f32 	%f3997, %f3990, %f3992, %f3994;
	mul.f32 	%f3998, %f3993, %f3993;
	fma.rn.f32 	%f3999, %f3992, %f3994, %f3996;
	mul.f32 	%f4000, %f3995, %f3995;
	fma.rn.f32 	%f4001, %f3994, %f3996, %f3998;
	mul.f32 	%f4002, %f3997, %f3997;
	fma.rn.f32 	%f4003, %f3996, %f3998, %f4000;
	mul.f32 	%f4004, %f3999, %f3999;
	fma.rn.f32 	%f4005, %f3998, %f4000, %f4002;
	mul.f32 	%f4006, %f4001, %f4001;
	fma.rn.f32 	%f4007, %f4000, %f4002, %f4004;
	mul.f32 	%f4008, %f4003, %f4003;
	fma.rn.f32 	%f4009, %f4002, %f4004, %f4006;
	mul.f32 	%f4010, %f4005, %f4005;
	fma.rn.f32 	%f4011, %f4004, %f4006, %f4008;
	mul.f32 	%f4012, %f4007, %f4007;
	fma.rn.f32 	%f4013, %f4006, %f4008, %f4010;
	mul.f32 	%f4014, %f4009, %f4009;
	fma.rn.f32 	%f4015, %f4008, %f4010, %f4012;
	mul.f32 	%f4016, %f4011, %f4011;
	fma.rn.f32 	%f4017, %f4010, %f4012, %f4014;
	mul.f32 	%f4018, %f4013, %f4013;
	fma.rn.f32 	%f4019, %f4012, %f4014, %f4016;
	mul.f32 	%f4020, %f4015, %f4015;
	fma.rn.f32 	%f4021, %f4014, %f4016, %f4018;
	mul.f32 	%f4022, %f4017, %f4017;
	fma.rn.f32 	%f4023, %f4016, %f4018, %f4020;
	mul.f32 	%f4024, %f4019, %f4019;
	fma.rn.f32 	%f4025, %f4018, %f4020, %f4022;
	mul.f32 	%f4026, %f4021, %f4021;
	fma.rn.f32 	%f4027, %f4020, %f4022, %f4024;
	mul.f32 	%f4028, %f4023, %f4023;
	fma.rn.f32 	%f4029, %f4022, %f4024, %f4026;
	mul.f32 	%f4030, %f4025, %f4025;
	fma.rn.f32 	%f4031, %f4024, %f4026, %f4028;
	mul.f32 	%f4032, %f4027, %f4027;
	fma.rn.f32 	%f4033, %f4026, %f4028, %f4030;
	mul.f32 	%f4034, %f4029, %f4029;
	fma.rn.f32 	%f4035, %f4028, %f4030, %f4032;
	mul.f32 	%f4036, %f4031, %f4031;
	fma.rn.f32 	%f4037, %f4030, %f4032, %f4034;
	mul.f32 	%f4038, %f4033, %f4033;
	fma.rn.f32 	%f4039, %f4032, %f4034, %f4036;
	mul.f32 	%f4040, %f4035, %f4035;
	fma.rn.f32 	%f4041, %f4034, %f4036, %f4038;
	mul.f32 	%f4042, %f4037, %f4037;
	fma.rn.f32 	%f4043, %f4036, %f4038, %f4040;
	mul.f32 	%f4044, %f4039, %f4039;
	fma.rn.f32 	%f4045, %f4038, %f4040, %f4042;
	mul.f32 	%f4046, %f4041, %f4041;
	fma.rn.f32 	%f4047, %f4040, %f4042, %f4044;
	mul.f32 	%f4048, %f4043, %f4043;
	fma.rn.f32 	%f4049, %f4042, %f4044, %f4046;
	mul.f32 	%f4050, %f4045, %f4045;
	fma.rn.f32 	%f4051, %f4044, %f4046, %f4048;
	mul.f32 	%f4052, %f4047, %f4047;
	fma.rn.f32 	%f4053, %f4046, %f4048, %f4050;
	mul.f32 	%f4054, %f4049, %f4049;
	fma.rn.f32 	%f4055, %f4048, %f4050, %f4052;
	mul.f32 	%f4056, %f4051, %f4051;
	fma.rn.f32 	%f4057, %f4050, %f4052, %f4054;
	mul.f32 	%f4058, %f4053, %f4053;
	fma.rn.f32 	%f4059, %f4052, %f4054, %f4056;
	mul.f32 	%f4060, %f4055, %f4055;
	fma.rn.f32 	%f4061, %f4054, %f4056, %f4058;
	mul.f32 	%f4062, %f4057, %f4057;
	fma.rn.f32 	%f4063, %f4056, %f4058, %f4060;
	mul.f32 	%f4064, %f4059, %f4059;
	fma.rn.f32 	%f4065, %f4058, %f4060, %f4062;
	mul.f32 	%f4066, %f4061, %f4061;
	fma.rn.f32 	%f4067, %f4060, %f4062, %f4064;
	mul.f32 	%f4068, %f4063, %f4063;
	fma.rn.f32 	%f4069, %f4062, %f4064, %f4066;
	mul.f32 	%f4070, %f4065, %f4065;
	fma.rn.f32 	%f4071, %f4064, %f4066, %f4068;
	mul.f32 	%f4072, %f4067, %f4067;
	fma.rn.f32 	%f4073, %f4066, %f4068, %f4070;
	mul.f32 	%f4074, %f4069, %f4069;
	fma.rn.f32 	%f4075, %f4068, %f4070, %f4072;
	mul.f32 	%f4076, %f4071, %f4071;
	fma.rn.f32 	%f4077, %f4070, %f4072, %f4074;
	mul.f32 	%f4078, %f4073, %f4073;
	fma.rn.f32 	%f4079, %f4072, %f4074, %f4076;
	mul.f32 	%f4080, %f4075, %f4075;
	fma.rn.f32 	%f4081, %f4074, %f4076, %f4078;
	mul.f32 	%f4082, %f4077, %f4077;
	fma.rn.f32 	%f4083, %f4076, %f4078, %f4080;
	mul.f32 	%f4084, %f4079, %f4079;
	fma.rn.f32 	%f4085, %f4078, %f4080, %f4082;
	mul.f32 	%f4086, %f4081, %f4081;
	fma.rn.f32 	%f4087, %f4080, %f4082, %f4084;
	mul.f32 	%f4088, %f4083, %f4083;
	fma.rn.f32 	%f4089, %f4082, %f4084, %f4086;
	mul.f32 	%f4090, %f4085, %f4085;
	fma.rn.f32 	%f4091, %f4084, %f4086, %f4088;
	mul.f32 	%f4092, %f4087, %f4087;
	fma.rn.f32 	%f4093, %f4086, %f4088, %f4090;
	mul.f32 	%f4094, %f4089, %f4089;
	fma.rn.f32 	%f4095, %f4088, %f4090, %f4092;
	mul.f32 	%f4096, %f4091, %f4091;
	fma.rn.f32 	%f4097, %f4090, %f4092, %f4094;
	mul.f32 	%f4098, %f4093, %f4093;
	fma.rn.f32 	%f4099, %f4092, %f4094, %f4096;
	mul.f32 	%f4100, %f4095, %f4095;
	fma.rn.f32 	%f4101, %f4094, %f4096, %f4098;
	mul.f32 	%f4102, %f4097, %f4097;
	fma.rn.f32 	%f4103, %f4096, %f4098, %f4100;
	mul.f32 	%f4104, %f4099, %f4099;
	fma.rn.f32 	%f4105, %f4098, %f4100, %f4102;
	mul.f32 	%f4106, %f4101, %f4101;
	fma.rn.f32 	%f4107, %f4100, %f4102, %f4104;
	mul.f32 	%f4108, %f4103, %f4103;
	fma.rn.f32 	%f4109, %f4102, %f4104, %f4106;
	mul.f32 	%f4110, %f4105, %f4105;
	fma.rn.f32 	%f4111, %f4104, %f4106, %f4108;
	mul.f32 	%f4112, %f4107, %f4107;
	fma.rn.f32 	%f4113, %f4106, %f4108, %f4110;
	mul.f32 	%f4114, %f4109, %f4109;
	fma.rn.f32 	%f4115, %f4108, %f4110, %f4112;
	mul.f32 	%f4116, %f4111, %f4111;
	fma.rn.f32 	%f4117, %f4110, %f4112, %f4114;
	mul.f32 	%f4118, %f4113, %f4113;
	fma.rn.f32 	%f4119, %f4112, %f4114, %f4116;
	mul.f32 	%f4120, %f4115, %f4115;
	fma.rn.f32 	%f4121, %f4114, %f4116, %f4118;
	mul.f32 	%f4122, %f4117, %f4117;
	fma.rn.f32 	%f4123, %f4116, %f4118, %f4120;
	mul.f32 	%f4124, %f4119, %f4119;
	fma.rn.f32 	%f4125, %f4118, %f4120, %f4122;
	mul.f32 	%f4126, %f4121, %f4121;
	fma.rn.f32 	%f4127, %f4120, %f4122, %f4124;
	mul.f32 	%f4128, %f4123, %f4123;
	fma.rn.f32 	%f4129, %f4122, %f4124, %f4126;
	mul.f32 	%f4130, %f4125, %f4125;
	fma.rn.f32 	%f4131, %f4124, %f4126, %f4128;
	mul.f32 	%f4132, %f4127, %f4127;
	fma.rn.f32 	%f4133, %f4126, %f4128, %f4130;
	mul.f32 	%f4134, %f4129, %f4129;
	fma.rn.f32 	%f4135, %f4128, %f4130, %f4132;
	mul.f32 	%f4136, %f4131, %f4131;
	fma.rn.f32 	%f4137, %f4130, %f4132, %f4134;
	mul.f32 	%f4138, %f4133, %f4133;
	fma.rn.f32 	%f4139, %f4132, %f4134, %f4136;
	mul.f32 	%f4140, %f4135, %f4135;
	fma.rn.f32 	%f4141, %f4134, %f4136, %f4138;
	mul.f32 	%f4142, %f4137, %f4137;
	fma.rn.f32 	%f4143, %f4136, %f4138, %f4140;
	mul.f32 	%f4144, %f4139, %f4139;
	fma.rn.f32 	%f4145, %f4138, %f4140, %f4142;
	mul.f32 	%f4146, %f4141, %f4141;
	fma.rn.f32 	%f4147, %f4140, %f4142, %f4144;
	mul.f32 	%f4148, %f4143, %f4143;
	fma.rn.f32 	%f4149, %f4142, %f4144, %f4146;
	mul.f32 	%f4150, %f4145, %f4145;
	fma.rn.f32 	%f4151, %f4144, %f4146, %f4148;
	mul.f32 	%f4152, %f4147, %f4147;
	fma.rn.f32 	%f4153, %f4146, %f4148, %f4150;
	mul.f32 	%f4154, %f4149, %f4149;
	fma.rn.f32 	%f4155, %f4148, %f4150, %f4152;
	mul.f32 	%f4156, %f4151, %f4151;
	fma.rn.f32 	%f4157, %f4150, %f4152, %f4154;
	mul.f32 	%f4158, %f4153, %f4153;
	fma.rn.f32 	%f4159, %f4152, %f4154, %f4156;
	mul.f32 	%f4160, %f4155, %f4155;
	fma.rn.f32 	%f4161, %f4154, %f4156, %f4158;
	mul.f32 	%f4162, %f4157, %f4157;
	fma.rn.f32 	%f4163, %f4156, %f4158, %f4160;
	mul.f32 	%f4164, %f4159, %f4159;
	fma.rn.f32 	%f4165, %f4158, %f4160, %f4162;
	mul.f32 	%f4166, %f4161, %f4161;
	fma.rn.f32 	%f4167, %f4160, %f4162, %f4164;
	mul.f32 	%f4168, %f4163, %f4163;
	fma.rn.f32 	%f4169, %f4162, %f4164, %f4166;
	mul.f32 	%f4170, %f4165, %f4165;
	fma.rn.f32 	%f4171, %f4164, %f4166, %f4168;
	mul.f32 	%f4172, %f4167, %f4167;
	fma.rn.f32 	%f4173, %f4166, %f4168, %f4170;
	mul.f32 	%f4174, %f4169, %f4169;
	fma.rn.f32 	%f4175, %f4168, %f4170, %f4172;
	mul.f32 	%f4176, %f4171, %f4171;
	fma.rn.f32 	%f4177, %f4170, %f4172, %f4174;
	mul.f32 	%f4178, %f4173, %f4173;
	fma.rn.f32 	%f4179, %f4172, %f4174, %f4176;
	mul.f32 	%f4180, %f4175, %f4175;
	fma.rn.f32 	%f4181, %f4174, %f4176, %f4178;
	mul.f32 	%f4182, %f4177, %f4177;
	fma.rn.f32 	%f4183, %f4176, %f4178, %f4180;
	mul.f32 	%f4184, %f4179, %f4179;
	fma.rn.f32 	%f4185, %f4178, %f4180, %f4182;
	mul.f32 	%f4186, %f4181, %f4181;
	fma.rn.f32 	%f4187, %f4180, %f4182, %f4184;
	mul.f32 	%f4188, %f4183, %f4183;
	fma.rn.f32 	%f4189, %f4182, %f4184, %f4186;
	mul.f32 	%f4190, %f4185, %f4185;
	fma.rn.f32 	%f4191, %f4184, %f4186, %f4188;
	fma.rn.f32 	%f4192, %f4186, %f4188, %f4190;
	mul.f32 	%f4193, %f4188, %f4190;
	fma.rn.f32 	%f4194, %f4187, %f4187, %f4193;
	add.f32 	%f4195, %f4190, %f4188;
	fma.rn.f32 	%f4196, %f4187, %f4187, %f4195;
	fma.rn.f32 	%f4197, %f4189, %f4189, %f4196;
	fma.rn.f32 	%f4198, %f4191, %f4191, %f4197;
	add.f32 	%f4199, %f4191, %f4198;
	add.f32 	%f4200, %f4192, %f4199;
	add.f32 	%f4201, %f4194, %f4200;
	add.f32 	%f13042, %f4201, 0f41900000;
	bra.uni 	$L__BB1_79;
$L__BB1_38:
	setp.eq.s32 	%p21, %r2, 18;
	@%p21 bra 	$L__BB1_72;
	setp.eq.s32 	%p22, %r2, 19;
	@%p22 bra 	$L__BB1_40;
	bra.uni 	$L__BB1_79;
$L__BB1_40:
	cvt.rn.f32.u32 	%f2642, %r1;
	mul.f32 	%f2643, %f2642, 0f308637BD;
	mov.u32 	%r9, %tid.y;
	cvt.rn.f32.u32 	%f2644, %r9;
	mul.f32 	%f2645, %f2644, 0f308637BD;
	fma.rn.f32 	%f2646, %f2643, %f2643, %f2643;
	mul.f32 	%f2647, %f2645, %f2645;
	fma.rn.f32 	%f2648, %f2643, %f2643, %f2645;
	fma.rn.f32 	%f2649, %f2645, %f2643, %f2647;
	mul.f32 	%f2650, %f2646, %f2646;
	fma.rn.f32 	%f2651, %f2647, %f2645, %f2647;
	mul.f32 	%f2652, %f2648, %f2648;
	fma.rn.f32 	%f2653, %f2647, %f2647, %f2650;
	mul.f32 	%f2654, %f2649, %f2649;
	fma.rn.f32 	%f2655, %f2647, %f2650, %f2652;
	mul.f32 	%f2656, %f2651, %f2651;
	fma.rn.f32 	%f2657, %f2652, %f2650, %f2654;
	mul.f32 	%f2658, %f2653, %f2653;
	fma.rn.f32 	%f2659, %f2654, %f2652, %f2656;
	mul.f32 	%f2660, %f2655, %f2655;
	fma.rn.f32 	%f2661, %f2654, %f2656, %f2658;
	mul.f32 	%f2662, %f2657, %f2657;
	fma.rn.f32 	%f2663, %f2656, %f2658, %f2660;
	mul.f32 	%f2664, %f2659, %f2659;
	fma.rn.f32 	%f2665, %f2658, %f2660, %f2662;
	mul.f32 	%f2666, %f2661, %f2661;
	fma.rn.f32 	%f2667, %f2660, %f2662, %f2664;
	mul.f32 	%f2668, %f2663, %f2663;
	fma.rn.f32 	%f2669, %f2662, %f2664, %f2666;
	mul.f32 	%f2670, %f2665, %f2665;
	fma.rn.f32 	%f2671, %f2664, %f2666, %f2668;
	mul.f32 	%f2672, %f2667, %f2667;
	fma.rn.f32 	%f2673, %f2666, %f2668, %f2670;
	mul.f32 	%f2674, %f2669, %f2669;
	fma.rn.f32 	%f2675, %f2668, %f2670, %f2672;
	mul.f32 	%f2676, %f2671, %f2671;
	fma.rn.f32 	%f2677, %f2670, %f2672, %f2674;
	mul.f32 	%f2678, %f2673, %f2673;
	fma.rn.f32 	%f2679, %f2672, %f2674, %f2676;
	mul.f32 	%f2680, %f2675, %f2675;
	fma.rn.f32 	%f2681, %f2674, %f2676, %f2678;
	mul.f32 	%f2682, %f2677, %f2677;
	fma.rn.f32 	%f2683, %f2676, %f2678, %f2680;
	mul.f32 	%f2684, %f2679, %f2679;
	fma.rn.f32 	%f2685, %f2678, %f2680, %f2682;
	mul.f32 	%f2686, %f2681, %f2681;
	fma.rn.f32 	%f2687, %f2680, %f2682, %f2684;
	mul.f32 	%f2688, %f2683, %f2683;
	fma.rn.f32 	%f2689, %f2682, %f2684, %f2686;
	mul.f32 	%f2690, %f2685, %f2685;
	fma.rn.f32 	%f2691, %f2684, %f2686, %f2688;
	mul.f32 	%f2692, %f2687, %f2687;
	fma.rn.f32 	%f2693, %f2686, %f2688, %f2690;
	mul.f32 	%f2694, %f2689, %f2689;
	fma.rn.f32 	%f2695, %f2688, %f2690, %f2692;
	mul.f32 	%f2696, %f2691, %f2691;
	fma.rn.f32 	%f2697, %f2690, %f2692, %f2694;
	mul.f32 	%f2698, %f2693, %f2693;
	fma.rn.f32 	%f2699, %f2692, %f2694, %f2696;
	mul.f32 	%f2700, %f2695, %f2695;
	fma.rn.f32 	%f2701, %f2694, %f2696, %f2698;
	mul.f32 	%f2702, %f2697, %f2697;
	fma.rn.f32 	%f2703, %f2696, %f2698, %f2700;
	mul.f32 	%f2704, %f2699, %f2699;
	fma.rn.f32 	%f2705, %f2698, %f2700, %f2702;
	mul.f32 	%f2706, %f2701, %f2701;
	fma.rn.f32 	%f2707, %f2700, %f2702, %f2704;
	mul.f32 	%f2708, %f2703, %f2703;
	fma.rn.f32 	%f2709, %f2702, %f2704, %f2706;
	mul.f32 	%f2710, %f2705, %f2705;
	fma.rn.f32 	%f2711, %f2704, %f2706, %f2708;
	mul.f32 	%f2712, %f2707, %f2707;
	fma.rn.f32 	%f2713, %f2706, %f2708, %f2710;
	mul.f32 	%f2714, %f2709, %f2709;
	fma.rn.f32 	%f2715, %f2708, %f2710, %f2712;
	mul.f32 	%f2716, %f2711, %f2711;
	fma.rn.f32 	%f2717, %f2710, %f2712, %f2714;
	mul.f32 	%f2718, %f2713, %f2713;
	fma.rn.f32 	%f2719, %f2712, %f2714, %f2716;
	mul.f32 	%f2720, %f2715, %f2715;
	fma.rn.f32 	%f2721, %f2714, %f2716, %f2718;
	mul.f32 	%f2722, %f2717, %f2717;
	fma.rn.f32 	%f2723, %f2716, %f2718, %f2720;
	mul.f32 	%f2724, %f2719, %f2719;
	fma.rn.f32 	%f2725, %f2718, %f2720, %f2722;
	mul.f32 	%f2726, %f2721, %f2721;
	fma.rn.f32 	%f2727, %f2720, %f2722, %f2724;
	mul.f32 	%f2728, %f2723, %f2723;
	fma.rn.f32 	%f2729, %f2722, %f2724, %f2726;
	mul.f32 	%f2730, %f2725, %f2725;
	fma.rn.f32 	%f2731, %f2724, %f2726, %f2728;
	mul.f32 	%f2732, %f2727, %f2727;
	fma.rn.f32 	%f2733, %f2726, %f2728, %f2730;
	mul.f32 	%f2734, %f2729, %f2729;
	fma.rn.f32 	%f2735, %f2728, %f2730, %f2732;
	mul.f32 	%f2736, %f2731, %f2731;
	fma.rn.f32 	%f2737, %f2730, %f2732, %f2734;
	mul.f32 	%f2738, %f2733, %f2733;
	fma.rn.f32 	%f2739, %f2732, %f2734, %f2736;
	mul.f32 	%f2740, %f2735, %f2735;
	fma.rn.f32 	%f2741, %f2734, %f2736, %f2738;
	mul.f32 	%f2742, %f2737, %f2737;
	fma.rn.f32 	%f2743, %f2736, %f2738, %f2740;
	mul.f32 	%f2744, %f2739, %f2739;
	fma.rn.f32 	%f2745, %f2738, %f2740, %f2742;
	mul.f32 	%f2746, %f2741, %f2741;
	fma.rn.f32 	%f2747, %f2740, %f2742, %f2744;
	mul.f32 	%f2748, %f2743, %f2743;
	fma.rn.f32 	%f2749, %f2742, %f2744, %f2746;
	mul.f32 	%f2750, %f2745, %f2745;
	fma.rn.f32 	%f2751, %f2744, %f2746, %f2748;
	mul.f32 	%f2752, %f2747, %f2747;
	fma.rn.f32 	%f2753, %f2746, %f2748, %f2750;
	mul.f32 	%f2754, %f2749, %f2749;
	fma.rn.f32 	%f2755, %f2748, %f2750, %f2752;
	mul.f32 	%f2756, %f2751, %f2751;
	fma.rn.f32 	%f2757, %f2750, %f2752, %f2754;
	mul.f32 	%f2758, %f2753, %f2753;
	fma.rn.f32 	%f2759, %f2752, %f2754, %f2756;
	mul.f32 	%f2760, %f2755, %f2755;
	fma.rn.f32 	%f2761, %f2754, %f2756, %f2758;
	mul.f32 	%f2762, %f2757, %f2757;
	fma.rn.f32 	%f2763, %f2756, %f2758, %f2760;
	mul.f32 	%f2764, %f2759, %f2759;
	fma.rn.f32 	%f2765, %f2758, %f2760, %f2762;
	mul.f32 	%f2766, %f2761, %f2761;
	fma.rn.f32 	%f2767, %f2760, %f2762, %f2764;
	mul.f32 	%f2768, %f2763, %f2763;
	fma.rn.f32 	%f2769, %f2762, %f2764, %f2766;
	mul.f32 	%f2770, %f2765, %f2765;
	fma.rn.f32 	%f2771, %f2764, %f2766, %f2768;
	mul.f32 	%f2772, %f2767, %f2767;
	fma.rn.f32 	%f2773, %f2766, %f2768, %f2770;
	mul.f32 	%f2774, %f2769, %f2769;
	fma.rn.f32 	%f2775, %f2768, %f2770, %f2772;
	mul.f32 	%f2776, %f2771, %f2771;
	fma.rn.f32 	%f2777, %f2770, %f2772, %f2774;
	mul.f32 	%f2778, %f2773, %f2773;
	fma.rn.f32 	%f2779, %f2772, %f2774, %f2776;
	mul.f32 	%f2780, %f2775, %f2775;
	fma.rn.f32 	%f2781, %f2774, %f2776, %f2778;
	mul.f32 	%f2782, %f2777, %f2777;
	fma.rn.f32 	%f2783, %f2776, %f2778, %f2780;
	mul.f32 	%f2784, %f2779, %f2779;
	fma.rn.f32 	%f2785, %f2778, %f2780, %f2782;
	mul.f32 	%f2786, %f2781, %f2781;
	fma.rn.f32 	%f2787, %f2780, %f2782, %f2784;
	mul.f32 	%f2788, %f2783, %f2783;
	fma.rn.f32 	%f2789, %f2782, %f2784, %f2786;
	mul.f32 	%f2790, %f2785, %f2785;
	fma.rn.f32 	%f2791, %f2784, %f2786, %f2788;
	mul.f32 	%f2792, %f2787, %f2787;
	fma.rn.f32 	%f2793, %f2786, %f2788, %f2790;
	mul.f32 	%f2794, %f2789, %f2789;
	fma.rn.f32 	%f2795, %f2788, %f2790, %f2792;
	mul.f32 	%f2796, %f2791, %f2791;
	fma.rn.f32 	%f2797, %f2790, %f2792, %f2794;
	mul.f32 	%f2798, %f2793, %f2793;
	fma.rn.f32 	%f2799, %f2792, %f2794, %f2796;
	mul.f32 	%f2800, %f2795, %f2795;
	fma.rn.f32 	%f2801, %f2794, %f2796, %f2798;
	mul.f32 	%f2802, %f2797, %f2797;
	fma.rn.f32 	%f2803, %f2796, %f2798, %f2800;
	mul.f32 	%f2804, %f2799, %f2799;
	fma.rn.f32 	%f2805, %f2798, %f2800, %f2802;
	mul.f32 	%f2806, %f2801, %f2801;
	fma.rn.f32 	%f2807, %f2800, %f2802, %f2804;
	mul.f32 	%f2808, %f2803, %f2803;
	fma.rn.f32 	%f2809, %f2802, %f2804, %f2806;
	mul.f32 	%f2810, %f2805, %f2805;
	fma.rn.f32 	%f2811, %f2804, %f2806, %f2808;
	mul.f32 	%f2812, %f2807, %f2807;
	fma.rn.f32 	%f2813, %f2806, %f2808, %f2810;
	mul.f32 	%f2814, %f2809, %f2809;
	fma.rn.f32 	%f2815, %f2808, %f2810, %f2812;
	mul.f32 	%f2816, %f2811, %f2811;
	fma.rn.f32 	%f2817, %f2810, %f2812, %f2814;
	mul.f32 	%f2818, %f2813, %f2813;
	fma.rn.f32 	%f2819, %f2812, %f2814, %f2816;
	mul.f32 	%f2820, %f2815, %f2815;
	fma.rn.f32 	%f2821, %f2814, %f2816, %f2818;
	mul.f32 	%f2822, %f2817, %f2817;
	fma.rn.f32 	%f2823, %f2816, %f2818, %f2820;
	mul.f32 	%f2824, %f2819, %f2819;
	fma.rn.f32 	%f2825, %f2818, %f2820, %f2822;
	mul.f32 	%f2826, %f2821, %f2821;
	fma.rn.f32 	%f2827, %f2820, %f2822, %f2824;
	mul.f32 	%f2828, %f2823, %f2823;
	fma.rn.f32 	%f2829, %f2822, %f2824, %f2826;
	mul.f32 	%f2830, %f2825, %f2825;
	fma.rn.f32 	%f2831, %f2824, %f2826, %f2828;
	mul.f32 	%f2832, %f2827, %f2827;
	fma.rn.f32 	%f2833, %f2826, %f2828, %f2830;
	mul.f32 	%f2834, %f2829, %f2829;
	fma.rn.f32 	%f2835, %f2828, %f2830, %f2832;
	mul.f32 	%f2836, %f2831, %f2831;
	fma.rn.f32 	%f2837, %f2830, %f2832, %f2834;
	mul.f32 	%f2838, %f2833, %f2833;
	fma.rn.f32 	%f2839, %f2832, %f2834, %f2836;
	mul.f32 	%f2840, %f2835, %f2835;
	fma.rn.f32 	%f2841, %f2834, %f2836, %f2838;
	mul.f32 	%f2842, %f2837, %f2837;
	fma.rn.f32 	%f2843, %f2836, %f2838, %f2840;
	mul.f32 	%f2844, %f2839, %f2839;
	fma.rn.f32 	%f2845, %f2838, %f2840, %f2842;
	mul.f32 	%f2846, %f2841, %f2841;
	fma.rn.f32 	%f2847, %f2840, %f2842, %f2844;
	mul.f32 	%f2848, %f2843, %f2843;
	fma.rn.f32 	%f2849, %f2842, %f2844, %f2846;
	mul.f32 	%f2850, %f2845, %f2845;
	fma.rn.f32 	%f2851, %f2844, %f2846, %f2848;
	mul.f32 	%f2852, %f2847, %f2847;
	fma.rn.f32 	%f2853, %f2846, %f2848, %f2850;
	mul.f32 	%f2854, %f2849, %f2849;
	fma.rn.f32 	%f2855, %f2848, %f2850, %f2852;
	mul.f32 	%f2856, %f2851, %f2851;
	fma.rn.f32 	%f2857, %f2850, %f2852, %f2854;
	mul.f32 	%f2858, %f2853, %f2853;
	fma.rn.f32 	%f2859, %f2852, %f2854, %f2856;
	mul.f32 	%f2860, %f2855, %f2855;
	fma.rn.f32 	%f2861, %f2854, %f2856, %f2858;
	mul.f32 	%f2862, %f2857, %f2857;
	fma.rn.f32 	%f2863, %f2856, %f2858, %f2860;
	mul.f32 	%f2864, %f2859, %f2859;
	fma.rn.f32 	%f2865, %f2858, %f2860, %f2862;
	mul.f32 	%f2866, %f2861, %f2861;
	fma.rn.f32 	%f2867, %f2860, %f2862, %f2864;
	mul.f32 	%f2868, %f2863, %f2863;
	fma.rn.f32 	%f2869, %f2862, %f2864, %f2866;
	mul.f32 	%f2870, %f2865, %f2865;
	fma.rn.f32 	%f2871, %f2864, %f2866, %f2868;
	mul.f32 	%f2872, %f2867, %f2867;
	fma.rn.f32 	%f2873, %f2866, %f2868, %f2870;
	mul.f32 	%f2874, %f2869, %f2869;
	fma.rn.f32 	%f2875, %f2868, %f2870, %f2872;
	mul.f32 	%f2876, %f2871, %f2871;
	fma.rn.f32 	%f2877, %f2870, %f2872, %f2874;
	mul.f32 	%f2878, %f2873, %f2873;
	fma.rn.f32 	%f2879, %f2872, %f2874, %f2876;
	mul.f32 	%f2880, %f2875, %f2875;
	fma.rn.f32 	%f2881, %f2874, %f2876, %f2878;
	mul.f32 	%f2882, %f2877, %f2877;
	fma.rn.f32 	%f2883, %f2876, %f2878, %f2880;
	mul.f32 	%f2884, %f2879, %f2879;
	fma.rn.f32 	%f2885, %f2878, %f2880, %f2882;
	mul.f32 	%f2886, %f2881, %f2881;
	fma.rn.f32 	%f2887, %f2880, %f2882, %f2884;
	mul.f32 	%f2888, %f2883, %f2883;
	fma.rn.f32 	%f2889, %f2882, %f2884, %f2886;
	mul.f32 	%f2890, %f2885, %f2885;
	fma.rn.f32 	%f2891, %f2884, %f2886, %f2888;
	mul.f32 	%f2892, %f2887, %f2887;
	fma.rn.f32 	%f2893, %f2886, %f2888, %f2890;
	mul.f32 	%f2894, %f2889, %f2889;
	fma.rn.f32 	%f2895, %f2888, %f2890, %f2892;
	mul.f32 	%f2896, %f2891, %f2891;
	fma.rn.f32 	%f2897, %f2890, %f2892, %f2894;
	mul.f32 	%f2898, %f2893, %f2893;
	fma.rn.f32 	%f2899, %f2892, %f2894, %f2896;
	mul.f32 	%f2900, %f2895, %f2895;
	fma.rn.f32 	%f2901, %f2894, %f2896, %f2898;
	mul.f32 	%f2902, %f2897, %f2897;
	fma.rn.f32 	%f2903, %f2896, %f2898, %f2900;
	mul.f32 	%f2904, %f2899, %f2899;
	fma.rn.f32 	%f2905, %f2898, %f2900, %f2902;
	mul.f32 	%f2906, %f2901, %f2901;
	fma.rn.f32 	%f2907, %f2900, %f2902, %f2904;
	mul.f32 	%f2908, %f2903, %f2903;
	fma.rn.f32 	%f2909, %f2902, %f2904, %f2906;
	mul.f32 	%f2910, %f2905, %f2905;
	fma.rn.f32 	%f2911, %f2904, %f2906, %f2908;
	mul.f32 	%f2912, %f2907, %f2907;
	fma.rn.f32 	%f2913, %f2906, %f2908, %f2910;
	mul.f32 	%f2914, %f2909, %f2909;
	fma.rn.f32 	%f2915, %f2908, %f2910, %f2912;
	mul.f32 	%f2916, %f2911, %f2911;
	fma.rn.f32 	%f2917, %f2910, %f2912, %f2914;
	mul.f32 	%f2918, %f2913, %f2913;
	fma.rn.f32 	%f2919, %f2912, %f2914, %f2916;
	mul.f32 	%f2920, %f2915, %f2915;
	fma.rn.f32 	%f2921, %f2914, %f2916, %f2918;
	mul.f32 	%f2922, %f2917, %f2917;
	fma.rn.f32 	%f2923, %f2916, %f2918, %f2920;
	mul.f32 	%f2924, %f2919, %f2919;
	fma.rn.f32 	%f2925, %f2918, %f2920, %f2922;
	mul.f32 	%f2926, %f2921, %f2921;
	fma.rn.f32 	%f2927, %f2920, %f2922, %f2924;
	mul.f32 	%f2928, %f2923, %f2923;
	fma.rn.f32 	%f2929, %f2922, %f2924, %f2926;
	mul.f32 	%f2930, %f2925, %f2925;
	fma.rn.f32 	%f2931, %f2924, %f2926, %f2928;
	mul.f32 	%f2932, %f2927, %f2927;
	fma.rn.f32 	%f2933, %f2926, %f2928, %f2930;
	mul.f32 	%f2934, %f2929, %f2929;
	fma.rn.f32 	%f2935, %f2928, %f2930, %f2932;
	mul.f32 	%f2936, %f2931, %f2931;
	fma.rn.f32 	%f2937, %f2930, %f2932, %f2934;
	mul.f32 	%f2938, %f2933, %f2933;
	fma.rn.f32 	%f2939, %f2932, %f2934, %f2936;
	mul.f32 	%f2940, %f2935, %f2935;
	fma.rn.f32 	%f2941, %f2934, %f2936, %f2938;
	mul.f32 	%f2942, %f2937, %f2937;
	fma.rn.f32 	%f2943, %f2936, %f2938, %f2940;
	mul.f32 	%f2944, %f2939, %f2939;
	fma.rn.f32 	%f2945, %f2938, %f2940, %f2942;
	mul.f32 	%f2946, %f2941, %f2941;
	fma.rn.f32 	%f2947, %f2940, %f2942, %f2944;
	mul.f32 	%f2948, %f2943, %f2943;
	fma.rn.f32 	%f2949, %f2942, %f2944, %f2946;
	mul.f32 	%f2950, %f2945, %f2945;
	fma.rn.f32 	%f2951, %f2944, %f2946, %f2948;
	mul.f32 	%f2952, %f2947, %f2947;
	fma.rn.f32 	%f2953, %f2946, %f2948, %f2950;
	mul.f32 	%f2954, %f2949, %f2949;
	fma.rn.f32 	%f2955, %f2948, %f2950, %f2952;
	mul.f32 	%f2956, %f2951, %f2951;
	fma.rn.f32 	%f2957, %f2950, %f2952, %f2954;
	mul.f32 	%f2958, %f2953, %f2953;
	fma.rn.f32 	%f2959, %f2952, %f2954, %f2956;
	mul.f32 	%f2960, %f2955, %f2955;
	fma.rn.f32 	%f2961, %f2954, %f2956, %f2958;
	mul.f32 	%f2962, %f2957, %f2957;
	fma.rn.f32 	%f2963, %f2956, %f2958, %f2960;
	mul.f32 	%f2964, %f2959, %f2959;
	fma.rn.f32 	%f2965, %f2958, %f2960, %f2962;
	mul.f32 	%f2966, %f2961, %f2961;
	fma.rn.f32 	%f2967, %f2960, %f2962, %f2964;
	mul.f32 	%f2968, %f2963, %f2963;
	fma.rn.f32 	%f2969, %f2962, %f2964, %f2966;
	mul.f32 	%f2970, %f2965, %f2965;
	fma.rn.f32 	%f2971, %f2964, %f2966, %f2968;
	mul.f32 	%f2972, %f2967, %f2967;
	fma.rn.f32 	%f2973, %f2966, %f2968, %f2970;
	mul.f32 	%f2974, %f2969, %f2969;
	fma.rn.f32 	%f2975, %f2968, %f2970, %f2972;
	mul.f32 	%f2976, %f2971, %f2971;
	fma.rn.f32 	%f2977, %f2970, %f2972, %f2974;
	mul.f32 	%f2978, %f2973, %f2973;
	fma.rn.f32 	%f2979, %f2972, %f2974, %f2976;
	mul.f32 	%f2980, %f2975, %f2975;
	fma.rn.f32 	%f2981, %f2974, %f2976, %f2978;
	mul.f32 	%f2982, %f2977, %f2977;
	fma.rn.f32 	%f2983, %f2976, %f2978, %f2980;
	mul.f32 	%f2984, %f2979, %f2979;
	fma.rn.f32 	%f2985, %f2978, %f2980, %f2982;
	mul.f32 	%f2986, %f2981, %f2981;
	fma.rn.f32 	%f2987, %f2980, %f2982, %f2984;
	mul.f32 	%f2988, %f2983, %f2983;
	fma.rn.f32 	%f2989, %f2982, %f2984, %f2986;
	mul.f32 	%f2990, %f2985, %f2985;
	fma.rn.f32 	%f2991, %f2984, %f2986, %f2988;
	mul.f32 	%f2992, %f2987, %f2987;
	fma.rn.f32 	%f2993, %f2986, %f2988, %f2990;
	mul.f32 	%f2994, %f2989, %f2989;
	fma.rn.f32 	%f2995, %f2988, %f2990, %f2992;
	mul.f32 	%f2996, %f2991, %f2991;
	fma.rn.f32 	%f2997, %f2990, %f2992, %f2994;
	mul.f32 	%f2998, %f2993, %f2993;
	fma.rn.f32 	%f2999, %f2992, %f2994, %f2996;
	mul.f32 	%f3000, %f2995, %f2995;
	fma.rn.f32 	%f3001, %f2994, %f2996, %f2998;
	mul.f32 	%f3002, %f2997, %f2997;
	fma.rn.f32 	%f3003, %f2996, %f2998, %f3000;
	mul.f32 	%f3004, %f2999, %f2999;
	fma.rn.f32 	%f3005, %f2998, %f3000, %f3002;
	mul.f32 	%f3006, %f3001, %f3001;
	fma.rn.f32 	%f3007, %f3000, %f3002, %f3004;
	mul.f32 	%f3008, %f3003, %f3003;
	fma.rn.f32 	%f3009, %f3002, %f3004, %f3006;
	mul.f32 	%f3010, %f3005, %f3005;
	fma.rn.f32 	%f3011, %f3004, %f3006, %f3008;
	mul.f32 	%f3012, %f3007, %f3007;
	fma.rn.f32 	%f3013, %f3006, %f3008, %f3010;
	mul.f32 	%f3014, %f3009, %f3009;
	fma.rn.f32 	%f3015, %f3008, %f3010, %f3012;
	mul.f32 	%f3016, %f3011, %f3011;
	fma.rn.f32 	%f3017, %f3010, %f3012, %f3014;
	mul.f32 	%f3018, %f3013, %f3013;
	fma.rn.f32 	%f3019, %f3012, %f3014, %f3016;
	mul.f32 	%f3020, %f3015, %f3015;
	fma.rn.f32 	%f3021, %f3014, %f3016, %f3018;
	mul.f32 	%f3022, %f3017, %f3017;
	fma.rn.f32 	%f3023, %f3016, %f3018, %f3020;
	mul.f32 	%f3024, %f3019, %f3019;
	fma.rn.f32 	%f3025, %f3018, %f3020, %f3022;
	mul.f32 	%f3026, %f3021, %f3021;
	fma.rn.f32 	%f3027, %f3020, %f3022, %f3024;
	mul.f32 	%f3028, %f3023, %f3023;
	fma.rn.f32 	%f3029, %f3022, %f3024, %f3026;
	mul.f32 	%f3030, %f3025, %f3025;
	fma.rn.f32 	%f3031, %f3024, %f3026, %f3028;
	mul.f32 	%f3032, %f3027, %f3027;
	fma.rn.f32 	%f3033, %f3026, %f3028, %f3030;
	mul.f32 	%f3034, %f3029, %f3029;
	fma.rn.f32 	%f3035, %f3028, %f3030, %f3032;
	mul.f32 	%f3036, %f3031, %f3031;
	fma.rn.f32 	%f3037, %f3030, %f3032, %f3034;
	mul.f32 	%f3038, %f3033, %f3033;
	fma.rn.f32 	%f3039, %f3032, %f3034, %f3036;
	mul.f32 	%f3040, %f3035, %f3035;
	fma.rn.f32 	%f3041, %f3034, %f3036, %f3038;
	mul.f32 	%f3042, %f3037, %f3037;
	fma.rn.f32 	%f3043, %f3036, %f3038, %f3040;
	mul.f32 	%f3044, %f3039, %f3039;
	fma.rn.f32 	%f3045, %f3038, %f3040, %f3042;
	mul.f32 	%f3046, %f3041, %f3041;
	fma.rn.f32 	%f3047, %f3040, %f3042, %f3044;
	mul.f32 	%f3048, %f3043, %f3043;
	fma.rn.f32 	%f3049, %f3042, %f3044, %f3046;
	mul.f32 	%f3050, %f3045, %f3045;
	fma.rn.f32 	%f3051, %f3044, %f3046, %f3048;
	mul.f32 	%f3052, %f3047, %f3047;
	fma.rn.f32 	%f3053, %f3046, %f3048, %f3050;
	mul.f32 	%f3054, %f3049, %f3049;
	fma.rn.f32 	%f3055, %f3048, %f3050, %f3052;
	mul.f32 	%f3056, %f3051, %f3051;
	fma.rn.f32 	%f3057, %f3050, %f3052, %f3054;
	mul.f32 	%f3058, %f3053, %f3053;
	fma.rn.f32 	%f3059, %f3052, %f3054, %f3056;
	mul.f32 	%f3060, %f3055, %f3055;
	fma.rn.f32 	%f3061, %f3054, %f3056, %f3058;
	mul.f32 	%f3062, %f3057, %f3057;
	fma.rn.f32 	%f3063, %f3056, %f3058, %f3060;
	mul.f32 	%f3064, %f3059, %f3059;
	fma.rn.f32 	%f3065, %f3058, %f3060, %f3062;
	mul.f32 	%f3066, %f3061, %f3061;
	fma.rn.f32 	%f3067, %f3060, %f3062, %f3064;
	mul.f32 	%f3068, %f3063, %f3063;
	fma.rn.f32 	%f3069, %f3062, %f3064, %f3066;
	mul.f32 	%f3070, %f3065, %f3065;
	fma.rn.f32 	%f3071, %f3064, %f3066, %f3068;
	mul.f32 	%f3072, %f3067, %f3067;
	fma.rn.f32 	%f3073, %f3066, %f3068, %f3070;
	mul.f32 	%f3074, %f3069, %f3069;
	fma.rn.f32 	%f3075, %f3068, %f3070, %f3072;
	mul.f32 	%f3076, %f3071, %f3071;
	fma.rn.f32 	%f3077, %f3070, %f3072, %f3074;
	mul.f32 	%f3078, %f3073, %f3073;
	fma.rn.f32 	%f3079, %f3072, %f3074, %f3076;
	mul.f32 	%f3080, %f3075, %f3075;
	fma.rn.f32 	%f3081, %f3074, %f3076, %f3078;
	mul.f32 	%f3082, %f3077, %f3077;
	fma.rn.f32 	%f3083, %f3076, %f3078, %f3080;
	mul.f32 	%f3084, %f3079, %f3079;
	fma.rn.f32 	%f3085, %f3078, %f3080, %f3082;
	mul.f32 	%f3086, %f3081, %f3081;
	fma.rn.f32 	%f3087, %f3080, %f3082, %f3084;
	mul.f32 	%f3088, %f3083, %f3083;
	fma.rn.f32 	%f3089, %f3082, %f3084, %f3086;
	mul.f32 	%f3090, %f3085, %f3085;
	fma.rn.f32 	%f3091, %f3084, %f3086, %f3088;
	mul.f32 	%f3092, %f3087, %f3087;
	fma.rn.f32 	%f3093, %f3086, %f3088, %f3090;
	mul.f32 	%f3094, %f3089, %f3089;
	fma.rn.f32 	%f3095, %f3088, %f3090, %f3092;
	mul.f32 	%f3096, %f3091, %f3091;
	fma.rn.f32 	%f3097, %f3090, %f3092, %f3094;
	mul.f32 	%f3098, %f3093, %f3093;
	fma.rn.f32 	%f3099, %f3092, %f3094, %f3096;
	mul.f32 	%f3100, %f3095, %f3095;
	fma.rn.f32 	%f3101, %f3094, %f3096, %f3098;
	mul.f32 	%f3102, %f3097, %f3097;
	fma.rn.f32 	%f3103, %f3096, %f3098, %f3100;
	mul.f32 	%f3104, %f3099, %f3099;
	fma.rn.f32 	%f3105, %f3098, %f3100, %f3102;
	mul.f32 	%f3106, %f3101, %f3101;
	fma.rn.f32 	%f3107, %f3100, %f3102, %f3104;
	mul.f32 	%f3108, %f3103, %f3103;
	fma.rn.f32 	%f3109, %f3102, %f3104, %f3106;
	mul.f32 	%f3110, %f3105, %f3105;
	fma.rn.f32 	%f3111, %f3104, %f3106, %f3108;
	mul.f32 	%f3112, %f3107, %f3107;
	fma.rn.f32 	%f3113, %f3106, %f3108, %f3110;
	mul.f32 	%f3114, %f3109, %f3109;
	fma.rn.f32 	%f3115, %f3108, %f3110, %f3112;
	mul.f32 	%f3116, %f3111, %f3111;
	fma.rn.f32 	%f3117, %f3110, %f3112, %f3114;
	mul.f32 	%f3118, %f3113, %f3113;
	fma.rn.f32 	%f3119, %f3112, %f3114, %f3116;
	mul.f32 	%f3120, %f3115, %f3115;
	fma.rn.f32 	%f3121, %f3114, %f3116, %f3118;
	mul.f32 	%f3122, %f3117, %f3117;
	fma.rn.f32 	%f3123, %f3116, %f3118, %f3120;
	mul.f32 	%f3124, %f3119, %f3119;
	fma.rn.f32 	%f3125, %f3118, %f3120, %f3122;
	mul.f32 	%f3126, %f3121, %f3121;
	fma.rn.f32 	%f3127, %f3120, %f3122, %f3124;
	mul.f32 	%f3128, %f3123, %f3123;
	fma.rn.f32 	%f3129, %f3122, %f3124, %f3126;
	mul.f32 	%f3130, %f3125, %f3125;
	fma.rn.f32 	%f3131, %f3124, %f3126, %f3128;
	mul.f32 	%f3132, %f3127, %f3127;
	fma.rn.f32 	%f3133, %f3126, %f3128, %f3130;
	mul.f32 	%f3134, %f3129, %f3129;
	fma.rn.f32 	%f3135, %f3128, %f3130, %f3132;
	mul.f32 	%f3136, %f3131, %f3131;
	fma.rn.f32 	%f3137, %f3130, %f3132, %f3134;
	mul.f32 	%f3138, %f3133, %f3133;
	fma.rn.f32 	%f3139, %f3132, %f3134, %f3136;
	mul.f32 	%f3140, %f3135, %f3135;
	fma.rn.f32 	%f3141, %f3134, %f3136, %f3138;
	mul.f32 	%f3142, %f3137, %f3137;
	fma.rn.f32 	%f3143, %f3136, %f3138, %f3140;
	mul.f32 	%f3144, %f3139, %f3139;
	fma.rn.f32 	%f3145, %f3138, %f3140, %f3142;
	mul.f32 	%f3146, %f3141, %f3141;
	fma.rn.f32 	%f3147, %f3140, %f3142, %f3144;
	mul.f32 	%f3148, %f3143, %f3143;
	fma.rn.f32 	%f3149, %f3142, %f3144, %f3146;
	mul.f32 	%f3150, %f3145, %f3145;
	fma.rn.f32 	%f3151, %f3144, %f3146, %f3148;
	fma.rn.f32 	%f3152, %f3146, %f3148, %f3150;
	mul.f32 	%f3153, %f3148, %f3150;
	fma.rn.f32 	%f3154, %f3147, %f3147, %f3153;
	add.f32 	%f3155, %f3150, %f3148;
	fma.rn.f32 	%f3156, %f3147, %f3147, %f3155;
	fma.rn.f32 	%f3157, %f3149, %f3149, %f3156;
	fma.rn.f32 	%f3158, %f3151, %f3151, %f3157;
	add.f32 	%f3159, %f3151, %f3158;
	add.f32 	%f3160, %f3152, %f3159;
	add.f32 	%f3161, %f3154, %f3160;
	add.f32 	%f13042, %f3161, 0f41A00000;
	bra.uni 	$L__BB1_79;
$L__BB1_41:
	setp.gt.s32 	%p15, %r2, 21;
	@%p15 bra 	$L__BB1_45;
	setp.eq.s32 	%p18, %r2, 20;
	@%p18 bra 	$L__BB1_73;
	setp.eq.s32 	%p19, %r2, 21;
	@%p19 bra 	$L__BB1_44;
	bra.uni 	$L__BB1_79;
$L__BB1_44:
	cvt.rn.f32.u32 	%f1602, %r1;
	mul.f32 	%f1603, %f1602, 0f308637BD;
	mov.u32 	%r7, %tid.y;
	cvt.rn.f32.u32 	%f1604, %r7;
	mul.f32 	%f1605, %f1604, 0f308637BD;
	fma.rn.f32 	%f1606, %f1603, %f1603, %f1603;
	mul.f32 	%f1607, %f1605, %f1605;
	fma.rn.f32 	%f1608, %f1603, %f1603, %f1605;
	fma.rn.f32 	%f1609, %f1605, %f1603, %f1607;
	mul.f32 	%f1610, %f1606, %f1606;
	fma.rn.f32 	%f1611, %f1607, %f1605, %f1607;
	mul.f32 	%f1612, %f1608, %f1608;
	fma.rn.f32 	%f1613, %f1607, %f1607, %f1610;
	mul.f32 	%f1614, %f1609, %f1609;
	fma.rn.f32 	%f1615, %f1607, %f1610, %f1612;
	mul.f32 	%f1616, %f1611, %f1611;
	fma.rn.f32 	%f1617, %f1612, %f1610, %f1614;
	mul.f32 	%f1618, %f1613, %f1613;
	fma.rn.f32 	%f1619, %f1614, %f1612, %f1616;
	mul.f32 	%f1620, %f1615, %f1615;
	fma.rn.f32 	%f1621, %f1614, %f1616, %f1618;
	mul.f32 	%f1622, %f1617, %f1617;
	fma.rn.f32 	%f1623, %f1616, %f1618, %f1620;
	mul.f32 	%f1624, %f1619, %f1619;
	fma.rn.f32 	%f1625, %f1618, %f1620, %f1622;
	mul.f32 	%f1626, %f1621, %f1621;
	fma.rn.f32 	%f1627, %f1620, %f1622, %f1624;
	mul.f32 	%f1628, %f1623, %f1623;
	fma.rn.f32 	%f1629, %f1622, %f1624, %f1626;
	mul.f32 	%f1630, %f1625, %f1625;
	fma.rn.f32 	%f1631, %f1624, %f1626, %f1628;
	mul.f32 	%f1632, %f1627, %f1627;
	fma.rn.f32 	%f1633, %f1626, %f1628, %f1630;
	mul.f32 	%f1634, %f1629, %f1629;
	fma.rn.f32 	%f1635, %f1628, %f1630, %f1632;
	mul.f32 	%f1636, %f1631, %f1631;
	fma.rn.f32 	%f1637, %f1630, %f1632, %f1634;
	mul.f32 	%f1638, %f1633, %f1633;
	fma.rn.f32 	%f1639, %f1632, %f1634, %f1636;
	mul.f32 	%f1640, %f1635, %f1635;
	fma.rn.f32 	%f1641, %f1634, %f1636, %f1638;
	mul.f32 	%f1642, %f1637, %f1637;
	fma.rn.f32 	%f1643, %f1636, %f1638, %f1640;
	mul.f32 	%f1644, %f1639, %f1639;
	fma.rn.f32 	%f1645, %f1638, %f1640, %f1642;
	mul.f32 	%f1646, %f1641, %f1641;
	fma.rn.f32 	%f1647, %f1640, %f1642, %f1644;
	mul.f32 	%f1648, %f1643, %f1643;
	fma.rn.f32 	%f1649, %f1642, %f1644, %f1646;
	mul.f32 	%f1650, %f1645, %f1645;
	fma.rn.f32 	%f1651, %f1644, %f1646, %f1648;
	mul.f32 	%f1652, %f1647, %f1647;
	fma.rn.f32 	%f1653, %f1646, %f1648, %f1650;
	mul.f32 	%f1654, %f1649, %f1649;
	fma.rn.f32 	%f1655, %f1648, %f1650, %f1652;
	mul.f32 	%f1656, %f1651, %f1651;
	fma.rn.f32 	%f1657, %f1650, %f1652, %f1654;
	mul.f32 	%f1658, %f1653, %f1653;
	fma.rn.f32 	%f1659, %f1652, %f1654, %f1656;
	mul.f32 	%f1660, %f1655, %f1655;
	fma.rn.f32 	%f1661, %f1654, %f1656, %f1658;
	mul.f32 	%f1662, %f1657, %f1657;
	fma.rn.f32 	%f1663, %f1656, %f1658, %f1660;
	mul.f32 	%f1664, %f1659, %f1659;
	fma.rn.f32 	%f1665, %f1658, %f1660, %f1662;
	mul.f32 	%f1666, %f1661, %f1661;
	fma.rn.f32 	%f1667, %f1660, %f1662, %f1664;
	mul.f32 	%f1668, %f1663, %f1663;
	fma.rn.f32 	%f1669, %f1662, %f1664, %f1666;
	mul.f32 	%f1670, %f1665, %f1665;
	fma.rn.f32 	%f1671, %f1664, %f1666, %f1668;
	mul.f32 	%f1672, %f1667, %f1667;
	fma.rn.f32 	%f1673, %f1666, %f1668, %f1670;
	mul.f32 	%f1674, %f1669, %f1669;
	fma.rn.f32 	%f1675, %f1668, %f1670, %f1672;
	mul.f32 	%f1676, %f1671, %f1671;
	fma.rn.f32 	%f1677, %f1670, %f1672, %f1674;
	mul.f32 	%f1678, %f1673, %f1673;
	fma.rn.f32 	%f1679, %f1672, %f1674, %f1676;
	mul.f32 	%f1680, %f1675, %f1675;
	fma.rn.f32 	%f1681, %f1674, %f1676, %f1678;
	mul.f32 	%f1682, %f1677, %f1677;
	fma.rn.f32 	%f1683, %f1676, %f1678, %f1680;
	mul.f32 	%f1684, %f1679, %f1679;
	fma.rn.f32 	%f1685, %f1678, %f1680, %f1682;
	mul.f32 	%f1686, %f1681, %f1681;
	fma.rn.f32 	%f1687, %f1680, %f1682, %f1684;
	mul.f32 	%f1688, %f1683, %f1683;
	fma.rn.f32 	%f1689, %f1682, %f1684, %f1686;
	mul.f32 	%f1690, %f1685, %f1685;
	fma.rn.f32 	%f1691, %f1684, %f1686, %f1688;
	mul.f32 	%f1692, %f1687, %f1687;
	fma.rn.f32 	%f1693, %f1686, %f1688, %f1690;
	mul.f32 	%f1694, %f1689, %f1689;
	fma.rn.f32 	%f1695, %f1688, %f1690, %f1692;
	mul.f32 	%f1696, %f1691, %f1691;
	fma.rn.f32 	%f1697, %f1690, %f1692, %f1694;
	mul.f32 	%f1698, %f1693, %f1693;
	fma.rn.f32 	%f1699, %f1692, %f1694, %f1696;
	mul.f32 	%f1700, %f1695, %f1695;
	fma.rn.f32 	%f1701, %f1694, %f1696, %f1698;
	mul.f32 	%f1702, %f1697, %f1697;
	fma.rn.f32 	%f1703, %f1696, %f1698, %f1700;
	mul.f32 	%f1704, %f1699, %f1699;
	fma.rn.f32 	%f1705, %f1698, %f1700, %f1702;
	mul.f32 	%f1706, %f1701, %f1701;
	fma.rn.f32 	%f1707, %f1700, %f1702, %f1704;
	mul.f32 	%f1708, %f1703, %f1703;
	fma.rn.f32 	%f1709, %f1702, %f1704, %f1706;
	mul.f32 	%f1710, %f1705, %f1705;
	fma.rn.f32 	%f1711, %f1704, %f1706, %f1708;
	mul.f32 	%f1712, %f1707, %f1707;
	fma.rn.f32 	%f1713, %f1706, %f1708, %f1710;
	mul.f32 	%f1714, %f1709, %f1709;
	fma.rn.f32 	%f1715, %f1708, %f1710, %f1712;
	mul.f32 	%f1716, %f1711, %f1711;
	fma.rn.f32 	%f1717, %f1710, %f1712, %f1714;
	mul.f32 	%f1718, %f1713, %f1713;
	fma.rn.f32 	%f1719, %f1712, %f1714, %f1716;
	mul.f32 	%f1720, %f1715, %f1715;
	fma.rn.f32 	%f1721, %f1714, %f1716, %f1718;
	mul.f32 	%f1722, %f1717, %f1717;
	fma.rn.f32 	%f1723, %f1716, %f1718, %f1720;
	mul.f32 	%f1724, %f1719, %f1719;
	fma.rn.f32 	%f1725, %f1718, %f1720, %f1722;
	mul.f32 	%f1726, %f1721, %f1721;
	fma.rn.f32 	%f1727, %f1720, %f1722, %f1724;
	mul.f32 	%f1728, %f1723, %f1723;
	fma.rn.f32 	%f1729, %f1722, %f1724, %f1726;
	mul.f32 	%f1730, %f1725, %f1725;
	fma.rn.f32 	%f1731, %f1724, %f1726, %f1728;
	mul.f32 	%f1732, %f1727, %f1727;
	fma.rn.f32 	%f1733, %f1726, %f1728, %f1730;
	mul.f32 	%f1734, %f1729, %f1729;
	fma.rn.f32 	%f1735, %f1728, %f1730, %f1732;
	mul.f32 	%f1736, %f1731, %f1731;
	fma.rn.f32 	%f1737, %f1730, %f1732, %f1734;
	mul.f32 	%f1738, %f1733, %f1733;
	fma.rn.f32 	%f1739, %f1732, %f1734, %f1736;
	mul.f32 	%f1740, %f1735, %f1735;
	fma.rn.f32 	%f1741, %f1734, %f1736, %f1738;
	mul.f32 	%f1742, %f1737, %f1737;
	fma.rn.f32 	%f1743, %f1736, %f1738, %f1740;
	mul.f32 	%f1744, %f1739, %f1739;
	fma.rn.f32 	%f1745, %f1738, %f1740, %f1742;
	mul.f32 	%f1746, %f1741, %f1741;
	fma.rn.f32 	%f1747, %f1740, %f1742, %f1744;
	mul.f32 	%f1748, %f1743, %f1743;
	fma.rn.f32 	%f1749, %f1742, %f1744, %f1746;
	mul.f32 	%f1750, %f1745, %f1745;
	fma.rn.f32 	%f1751, %f1744, %f1746, %f1748;
	mul.f32 	%f1752, %f1747, %f1747;
	fma.rn.f32 	%f1753, %f1746, %f1748, %f1750;
	mul.f32 	%f1754, %f1749, %f1749;
	fma.rn.f32 	%f1755, %f1748, %f1750, %f1752;
	mul.f32 	%f1756, %f1751, %f1751;
	fma.rn.f32 	%f1757, %f1750, %f1752, %f1754;
	mul.f32 	%f1758, %f1753, %f1753;
	fma.rn.f32 	%f1759, %f1752, %f1754, %f1756;
	mul.f32 	%f1760, %f1755, %f1755;
	fma.rn.f32 	%f1761, %f1754, %f1756, %f1758;
	mul.f32 	%f1762, %f1757, %f1757;
	fma.rn.f32 	%f1763, %f1756, %f1758, %f1760;
	mul.f32 	%f1764, %f1759, %f1759;
	fma.rn.f32 	%f1765, %f1758, %f1760, %f1762;
	mul.f32 	%f1766, %f1761, %f1761;
	fma.rn.f32 	%f1767, %f1760, %f1762, %f1764;
	mul.f32 	%f1768, %f1763, %f1763;
	fma.rn.f32 	%f1769, %f1762, %f1764, %f1766;
	mul.f32 	%f1770, %f1765, %f1765;
	fma.rn.f32 	%f1771, %f1764, %f1766, %f1768;
	mul.f32 	%f1772, %f1767, %f1767;
	fma.rn.f32 	%f1773, %f1766, %f1768, %f1770;
	mul.f32 	%f1774, %f1769, %f1769;
	fma.rn.f32 	%f1775, %f1768, %f1770, %f1772;
	mul.f32 	%f1776, %f1771, %f1771;
	fma.rn.f32 	%f1777, %f1770, %f1772, %f1774;
	mul.f32 	%f1778, %f1773, %f1773;
	fma.rn.f32 	%f1779, %f1772, %f1774, %f1776;
	mul.f32 	%f1780, %f1775, %f1775;
	fma.rn.f32 	%f1781, %f1774, %f1776, %f1778;
	mul.f32 	%f1782, %f1777, %f1777;
	fma.rn.f32 	%f1783, %f1776, %f1778, %f1780;
	mul.f32 	%f1784, %f1779, %f1779;
	fma.rn.f32 	%f1785, %f1778, %f1780, %f1782;
	mul.f32 	%f1786, %f1781, %f1781;
	fma.rn.f32 	%f1787, %f1780, %f1782, %f1784;
	mul.f32 	%f1788, %f1783, %f1783;
	fma.rn.f32 	%f1789, %f1782, %f1784, %f1786;
	mul.f32 	%f1790, %f1785, %f1785;
	fma.rn.f32 	%f1791, %f1784, %f1786, %f1788;
	mul.f32 	%f1792, %f1787, %f1787;
	fma.rn.f32 	%f1793, %f1786, %f1788, %f1790;
	mul.f32 	%f1794, %f1789, %f1789;
	fma.rn.f32 	%f1795, %f1788, %f1790, %f1792;
	mul.f32 	%f1796, %f1791, %f1791;
	fma.rn.f32 	%f1797, %f1790, %f1792, %f1794;
	mul.f32 	%f1798, %f1793, %f1793;
	fma.rn.f32 	%f1799, %f1792, %f1794, %f1796;
	mul.f32 	%f1800, %f1795, %f1795;
	fma.rn.f32 	%f1801, %f1794, %f1796, %f1798;
	mul.f32 	%f1802, %f1797, %f1797;
	fma.rn.f32 	%f1803, %f1796, %f1798, %f1800;
	mul.f32 	%f1804, %f1799, %f1799;
	fma.rn.f32 	%f1805, %f1798, %f1800, %f1802;
	mul.f32 	%f1806, %f1801, %f1801;
	fma.rn.f32 	%f1807, %f1800, %f1802, %f1804;
	mul.f32 	%f1808, %f1803, %f1803;
	fma.rn.f32 	%f1809, %f1802, %f1804, %f1806;
	mul.f32 	%f1810, %f1805, %f1805;
	fma.rn.f32 	%f1811, %f1804, %f1806, %f1808;
	mul.f32 	%f1812, %f1807, %f1807;
	fma.rn.f32 	%f1813, %f1806, %f1808, %f1810;
	mul.f32 	%f1814, %f1809, %f1809;
	fma.rn.f32 	%f1815, %f1808, %f1810, %f1812;
	mul.f32 	%f1816, %f1811, %f1811;
	fma.rn.f32 	%f1817, %f1810, %f1812, %f1814;
	mul.f32 	%f1818, %f1813, %f1813;
	fma.rn.f32 	%f1819, %f1812, %f1814, %f1816;
	mul.f32 	%f1820, %f1815, %f1815;
	fma.rn.f32 	%f1821, %f1814, %f1816, %f1818;
	mul.f32 	%f1822, %f1817, %f1817;
	fma.rn.f32 	%f1823, %f1816, %f1818, %f1820;
	mul.f32 	%f1824, %f1819, %f1819;
	fma.rn.f32 	%f1825, %f1818, %f1820, %f1822;
	mul.f32 	%f1826, %f1821, %f1821;
	fma.rn.f32 	%f1827, %f1820, %f1822, %f1824;
	mul.f32 	%f1828, %f1823, %f1823;
	fma.rn.f32 	%f1829, %f1822, %f1824, %f1826;
	mul.f32 	%f1830, %f1825, %f1825;
	fma.rn.f32 	%f1831, %f1824, %f1826, %f1828;
	mul.f32 	%f1832, %f1827, %f1827;
	fma.rn.f32 	%f1833, %f1826, %f1828, %f1830;
	mul.f32 	%f1834, %f1829, %f1829;
	fma.rn.f32 	%f1835, %f1828, %f1830, %f1832;
	mul.f32 	%f1836, %f1831, %f1831;
	fma.rn.f32 	%f1837, %f1830, %f1832, %f1834;
	mul.f32 	%f1838, %f1833, %f1833;
	fma.rn.f32 	%f1839, %f1832, %f1834, %f1836;
	mul.f32 	%f1840, %f1835, %f1835;
	fma.rn.f32 	%f1841, %f1834, %f1836, %f1838;
	mul.f32 	%f1842, %f1837, %f1837;
	fma.rn.f32 	%f1843, %f1836, %f1838, %f1840;
	mul.f32 	%f1844, %f1839, %f1839;
	fma.rn.f32 	%f1845, %f1838, %f1840, %f1842;
	mul.f32 	%f1846, %f1841, %f1841;
	fma.rn.f32 	%f1847, %f1840, %f1842, %f1844;
	mul.f32 	%f1848, %f1843, %f1843;
	fma.rn.f32 	%f1849, %f1842, %f1844, %f1846;
	mul.f32 	%f1850, %f1845, %f1845;
	fma.rn.f32 	%f1851, %f1844, %f1846, %f1848;
	mul.f32 	%f1852, %f1847, %f1847;
	fma.rn.f32 	%f1853, %f1846, %f1848, %f1850;
	mul.f32 	%f1854, %f1849, %f1849;
	fma.rn.f32 	%f1855, %f1848, %f1850, %f1852;
	mul.f32 	%f1856, %f1851, %f1851;
	fma.rn.f32 	%f1857, %f1850, %f1852, %f1854;
	mul.f32 	%f1858, %f1853, %f1853;
	fma.rn.f32 	%f1859, %f1852, %f1854, %f1856;
	mul.f32 	%f1860, %f1855, %f1855;
	fma.rn.f32 	%f1861, %f1854, %f1856, %f1858;
	mul.f32 	%f1862, %f1857, %f1857;
	fma.rn.f32 	%f1863, %f1856, %f1858, %f1860;
	mul.f32 	%f1864, %f1859, %f1859;
	fma.rn.f32 	%f1865, %f1858, %f1860, %f1862;
	mul.f32 	%f1866, %f1861, %f1861;
	fma.rn.f32 	%f1867, %f1860, %f1862, %f1864;
	mul.f32 	%f1868, %f1863, %f1863;
	fma.rn.f32 	%f1869, %f1862, %f1864, %f1866;
	mul.f32 	%f1870, %f1865, %f1865;
	fma.rn.f32 	%f1871, %f1864, %f1866, %f1868;
	mul.f32 	%f1872, %f1867, %f1867;
	fma.rn.f32 	%f1873, %f1866, %f1868, %f1870;
	mul.f32 	%f1874, %f1869, %f1869;
	fma.rn.f32 	%f1875, %f1868, %f1870, %f1872;
	mul.f32 	%f1876, %f1871, %f1871;
	fma.rn.f32 	%f1877, %f1870, %f1872, %f1874;
	mul.f32 	%f1878, %f1873, %f1873;
	fma.rn.f32 	%f1879, %f1872, %f1874, %f1876;
	mul.f32 	%f1880, %f1875, %f1875;
	fma.rn.f32 	%f1881, %f1874, %f1876, %f1878;
	mul.f32 	%f1882, %f1877, %f1877;
	fma.rn.f32 	%f1883, %f1876, %f1878, %f1880;
	mul.f32 	%f1884, %f1879, %f1879;
	fma.rn.f32 	%f1885, %f1878, %f1880, %f1882;
	mul.f32 	%f1886, %f1881, %f1881;
	fma.rn.f32 	%f1887, %f1880, %f1882, %f1884;
	mul.f32 	%f1888, %f1883, %f1883;
	fma.rn.f32 	%f1889, %f1882, %f1884, %f1886;
	mul.f32 	%f1890, %f1885, %f1885;
	fma.rn.f32 	%f1891, %f1884, %f1886, %f1888;
	mul.f32 	%f1892, %f1887, %f1887;
	fma.rn.f32 	%f1893, %f1886, %f1888, %f1890;
	mul.f32 	%f1894, %f1889, %f1889;
	fma.rn.f32 	%f1895, %f1888, %f1890, %f1892;
	mul.f32 	%f1896, %f1891, %f1891;
	fma.rn.f32 	%f1897, %f1890, %f1892, %f1894;
	mul.f32 	%f1898, %f1893, %f1893;
	fma.rn.f32 	%f1899, %f1892, %f1894, %f1896;
	mul.f32 	%f1900, %f1895, %f1895;
	fma.rn.f32 	%f1901, %f1894, %f1896, %f1898;
	mul.f32 	%f1902, %f1897, %f1897;
	fma.rn.f32 	%f1903, %f1896, %f1898, %f1900;
	mul.f32 	%f1904, %f1899, %f1899;
	fma.rn.f32 	%f1905, %f1898, %f1900, %f1902;
	mul.f32 	%f1906, %f1901, %f1901;
	fma.rn.f32 	%f1907, %f1900, %f1902, %f1904;
	mul.f32 	%f1908, %f1903, %f1903;
	fma.rn.f32 	%f1909, %f1902, %f1904, %f1906;
	mul.f32 	%f1910, %f1905, %f1905;
	fma.rn.f32 	%f1911, %f1904, %f1906, %f1908;
	mul.f32 	%f1912, %f1907, %f1907;
	fma.rn.f32 	%f1913, %f1906, %f1908, %f1910;
	mul.f32 	%f1914, %f1909, %f1909;
	fma.rn.f32 	%f1915, %f1908, %f1910, %f1912;
	mul.f32 	%f1916, %f1911, %f1911;
	fma.rn.f32 	%f1917, %f1910, %f1912, %f1914;
	mul.f32 	%f1918, %f1913, %f1913;
	fma.rn.f32 	%f1919, %f1912, %f1914, %f1916;
	mul.f32 	%f1920, %f1915, %f1915;
	fma.rn.f32 	%f1921, %f1914, %f1916, %f1918;
	mul.f32 	%f1922, %f1917, %f1917;
	fma.rn.f32 	%f1923, %f1916, %f1918, %f1920;
	mul.f32 	%f1924, %f1919, %f1919;
	fma.rn.f32 	%f1925, %f1918, %f1920, %f1922;
	mul.f32 	%f1926, %f1921, %f1921;
	fma.rn.f32 	%f1927, %f1920, %f1922, %f1924;
	mul.f32 	%f1928, %f1923, %f1923;
	fma.rn.f32 	%f1929, %f1922, %f1924, %f1926;
	mul.f32 	%f1930, %f1925, %f1925;
	fma.rn.f32 	%f1931, %f1924, %f1926, %f1928;
	mul.f32 	%f1932, %f1927, %f1927;
	fma.rn.f32 	%f1933, %f1926, %f1928, %f1930;
	mul.f32 	%f1934, %f1929, %f1929;
	fma.rn.f32 	%f1935, %f1928, %f1930, %f1932;
	mul.f32 	%f1936, %f1931, %f1931;
	fma.rn.f32 	%f1937, %f1930, %f1932, %f1934;
	mul.f32 	%f1938, %f1933, %f1933;
	fma.rn.f32 	%f1939, %f1932, %f1934, %f1936;
	mul.f32 	%f1940, %f1935, %f1935;
	fma.rn.f32 	%f1941, %f1934, %f1936, %f1938;
	mul.f32 	%f1942, %f1937, %f1937;
	fma.rn.f32 	%f1943, %f1936, %f1938, %f1940;
	mul.f32 	%f1944, %f1939, %f1939;
	fma.rn.f32 	%f1945, %f1938, %f1940, %f1942;
	mul.f32 	%f1946, %f1941, %f1941;
	fma.rn.f32 	%f1947, %f1940, %f1942, %f1944;
	mul.f32 	%f1948, %f1943, %f1943;
	fma.rn.f32 	%f1949, %f1942, %f1944, %f1946;
	mul.f32 	%f1950, %f1945, %f1945;
	fma.rn.f32 	%f1951, %f1944, %f1946, %f1948;
	mul.f32 	%f1952, %f1947, %f1947;
	fma.rn.f32 	%f1953, %f1946, %f1948, %f1950;
	mul.f32 	%f1954, %f1949, %f1949;
	fma.rn.f32 	%f1955, %f1948, %f1950, %f1952;
	mul.f32 	%f1956, %f1951, %f1951;
	fma.rn.f32 	%f1957, %f1950, %f1952, %f1954;
	mul.f32 	%f1958, %f1953, %f1953;
	fma.rn.f32 	%f1959, %f1952, %f1954, %f1956;
	mul.f32 	%f1960, %f1955, %f1955;
	fma.rn.f32 	%f1961, %f1954, %f1956, %f1958;
	mul.f32 	%f1962, %f1957, %f1957;
	fma.rn.f32 	%f1963, %f1956, %f1958, %f1960;
	mul.f32 	%f1964, %f1959, %f1959;
	fma.rn.f32 	%f1965, %f1958, %f1960, %f1962;
	mul.f32 	%f1966, %f1961, %f1961;
	fma.rn.f32 	%f1967, %f1960, %f1962, %f1964;
	mul.f32 	%f1968, %f1963, %f1963;
	fma.rn.f32 	%f1969, %f1962, %f1964, %f1966;
	mul.f32 	%f1970, %f1965, %f1965;
	fma.rn.f32 	%f1971, %f1964, %f1966, %f1968;
	mul.f32 	%f1972, %f1967, %f1967;
	fma.rn.f32 	%f1973, %f1966, %f1968, %f1970;
	mul.f32 	%f1974, %f1969, %f1969;
	fma.rn.f32 	%f1975, %f1968, %f1970, %f1972;
	mul.f32 	%f1976, %f1971, %f1971;
	fma.rn.f32 	%f1977, %f1970, %f1972, %f1974;
	mul.f32 	%f1978, %f1973, %f1973;
	fma.rn.f32 	%f1979, %f1972, %f1974, %f1976;
	mul.f32 	%f1980, %f1975, %f1975;
	fma.rn.f32 	%f1981, %f1974, %f1976, %f1978;
	mul.f32 	%f1982, %f1977, %f1977;
	fma.rn.f32 	%f1983, %f1976, %f1978, %f1980;
	mul.f32 	%f1984, %f1979, %f1979;
	fma.rn.f32 	%f1985, %f1978, %f1980, %f1982;
	mul.f32 	%f1986, %f1981, %f1981;
	fma.rn.f32 	%f1987, %f1980, %f1982, %f1984;
	mul.f32 	%f1988, %f1983, %f1983;
	fma.rn.f32 	%f1989, %f1982, %f1984, %f1986;
	mul.f32 	%f1990, %f1985, %f1985;
	fma.rn.f32 	%f1991, %f1984, %f1986, %f1988;
	mul.f32 	%f1992, %f1987, %f1987;
	fma.rn.f32 	%f1993, %f1986, %f1988, %f1990;
	mul.f32 	%f1994, %f1989, %f1989;
	fma.rn.f32 	%f1995, %f1988, %f1990, %f1992;
	mul.f32 	%f1996, %f1991, %f1991;
	fma.rn.f32 	%f1997, %f1990, %f1992, %f1994;
	mul.f32 	%f1998, %f1993, %f1993;
	fma.rn.f32 	%f1999, %f1992, %f1994, %f1996;
	mul.f32 	%f2000, %f1995, %f1995;
	fma.rn.f32 	%f2001, %f1994, %f1996, %f1998;
	mul.f32 	%f2002, %f1997, %f1997;
	fma.rn.f32 	%f2003, %f1996, %f1998, %f2000;
	mul.f32 	%f2004, %f1999, %f1999;
	fma.rn.f32 	%f2005, %f1998, %f2000, %f2002;
	mul.f32 	%f2006, %f2001, %f2001;
	fma.rn.f32 	%f2007, %f2000, %f2002, %f2004;
	mul.f32 	%f2008, %f2003, %f2003;
	fma.rn.f32 	%f2009, %f2002, %f2004, %f2006;
	mul.f32 	%f2010, %f2005, %f2005;
	fma.rn.f32 	%f2011, %f2004, %f2006, %f2008;
	mul.f32 	%f2012, %f2007, %f2007;
	fma.rn.f32 	%f2013, %f2006, %f2008, %f2010;
	mul.f32 	%f2014, %f2009, %f2009;
	fma.rn.f32 	%f2015, %f2008, %f2010, %f2012;
	mul.f32 	%f2016, %f2011, %f2011;
	fma.rn.f32 	%f2017, %f2010, %f2012, %f2014;
	mul.f32 	%f2018, %f2013, %f2013;
	fma.rn.f32 	%f2019, %f2012, %f2014, %f2016;
	mul.f32 	%f2020, %f2015, %f2015;
	fma.rn.f32 	%f2021, %f2014, %f2016, %f2018;
	mul.f32 	%f2022, %f2017, %f2017;
	fma.rn.f32 	%f2023, %f2016, %f2018, %f2020;
	mul.f32 	%f2024, %f2019, %f2019;
	fma.rn.f32 	%f2025, %f2018, %f2020, %f2022;
	mul.f32 	%f2026, %f2021, %f2021;
	fma.rn.f32 	%f2027, %f2020, %f2022, %f2024;
	mul.f32 	%f2028, %f2023, %f2023;
	fma.rn.f32 	%f2029, %f2022, %f2024, %f2026;
	mul.f32 	%f2030, %f2025, %f2025;
	fma.rn.f32 	%f2031, %f2024, %f2026, %f2028;
	mul.f32 	%f2032, %f2027, %f2027;
	fma.rn.f32 	%f2033, %f2026, %f2028, %f2030;
	mul.f32 	%f2034, %f2029, %f2029;
	fma.rn.f32 	%f2035, %f2028, %f2030, %f2032;
	mul.f32 	%f2036, %f2031, %f2031;
	fma.rn.f32 	%f2037, %f2030, %f2032, %f2034;
	mul.f32 	%f2038, %f2033, %f2033;
	fma.rn.f32 	%f2039, %f2032, %f2034, %f2036;
	mul.f32 	%f2040, %f2035, %f2035;
	fma.rn.f32 	%f2041, %f2034, %f2036, %f2038;
	mul.f32 	%f2042, %f2037, %f2037;
	fma.rn.f32 	%f2043, %f2036, %f2038, %f2040;
	mul.f32 	%f2044, %f2039, %f2039;
	fma.rn.f32 	%f2045, %f2038, %f2040, %f2042;
	mul.f32 	%f2046, %f2041, %f2041;
	fma.rn.f32 	%f2047, %f2040, %f2042, %f2044;
	mul.f32 	%f2048, %f2043, %f2043;
	fma.rn.f32 	%f2049, %f2042, %f2044, %f2046;
	mul.f32 	%f2050, %f2045, %f2045;
	fma.rn.f32 	%f2051, %f2044, %f2046, %f2048;
	mul.f32 	%f2052, %f2047, %f2047;
	fma.rn.f32 	%f2053, %f2046, %f2048, %f2050;
	mul.f32 	%f2054, %f2049, %f2049;
	fma.rn.f32 	%f2055, %f2048, %f2050, %f2052;
	mul.f32 	%f2056, %f2051, %f2051;
	fma.rn.f32 	%f2057, %f2050, %f2052, %f2054;
	mul.f32 	%f2058, %f2053, %f2053;
	fma.rn.f32 	%f2059, %f2052, %f2054, %f2056;
	mul.f32 	%f2060, %f2055, %f2055;
	fma.rn.f32 	%f2061, %f2054, %f2056, %f2058;
	mul.f32 	%f2062, %f2057, %f2057;
	fma.rn.f32 	%f2063, %f2056, %f2058, %f2060;
	mul.f32 	%f2064, %f2059, %f2059;
	fma.rn.f32 	%f2065, %f2058, %f2060, %f2062;
	mul.f32 	%f2066, %f2061, %f2061;
	fma.rn.f32 	%f2067, %f2060, %f2062, %f2064;
	mul.f32 	%f2068, %f2063, %f2063;
	fma.rn.f32 	%f2069, %f2062, %f2064, %f2066;
	mul.f32 	%f2070, %f2065, %f2065;
	fma.rn.f32 	%f2071, %f2064, %f2066, %f2068;
	mul.f32 	%f2072, %f2067, %f2067;
	fma.rn.f32 	%f2073, %f2066, %f2068, %f2070;
	mul.f32 	%f2074, %f2069, %f2069;
	fma.rn.f32 	%f2075, %f2068, %f2070, %f2072;
	mul.f32 	%f2076, %f2071, %f2071;
	fma.rn.f32 	%f2077, %f2070, %f2072, %f2074;
	mul.f32 	%f2078, %f2073, %f2073;
	fma.rn.f32 	%f2079, %f2072, %f2074, %f2076;
	mul.f32 	%f2080, %f2075, %f2075;
	fma.rn.f32 	%f2081, %f2074, %f2076, %f2078;
	mul.f32 	%f2082, %f2077, %f2077;
	fma.rn.f32 	%f2083, %f2076, %f2078, %f2080;
	mul.f32 	%f2084, %f2079, %f2079;
	fma.rn.f32 	%f2085, %f2078, %f2080, %f2082;
	mul.f32 	%f2086, %f2081, %f2081;
	fma.rn.f32 	%f2087, %f2080, %f2082, %f2084;
	mul.f32 	%f2088, %f2083, %f2083;
	fma.rn.f32 	%f2089, %f2082, %f2084, %f2086;
	mul.f32 	%f2090, %f2085, %f2085;
	fma.rn.f32 	%f2091, %f2084, %f2086, %f2088;
	mul.f32 	%f2092, %f2087, %f2087;
	fma.rn.f32 	%f2093, %f2086, %f2088, %f2090;
	mul.f32 	%f2094, %f2089, %f2089;
	fma.rn.f32 	%f2095, %f2088, %f2090, %f2092;
	mul.f32 	%f2096, %f2091, %f2091;
	fma.rn.f32 	%f2097, %f2090, %f2092, %f2094;
	mul.f32 	%f2098, %f2093, %f2093;
	fma.rn.f32 	%f2099, %f2092, %f2094, %f2096;
	mul.f32 	%f2100, %f2095, %f2095;
	fma.rn.f32 	%f2101, %f2094, %f2096, %f2098;
	mul.f32 	%f2102, %f2097, %f2097;
	fma.rn.f32 	%f2103, %f2096, %f2098, %f2100;
	mul.f32 	%f2104, %f2099, %f2099;
	fma.rn.f32 	%f2105, %f2098, %f2100, %f2102;
	mul.f32 	%f2106, %f2101, %f2101;
	fma.rn.f32 	%f2107, %f2100, %f2102, %f2104;
	mul.f32 	%f2108, %f2103, %f2103;
	fma.rn.f32 	%f2109, %f2102, %f2104, %f2106;
	mul.f32 	%f2110, %f2105, %f2105;
	fma.rn.f32 	%f2111, %f2104, %f2106, %f2108;
	fma.rn.f32 	%f2112, %f2106, %f2108, %f2110;
	mul.f32 	%f2113, %f2108, %f2110;
	fma.rn.f32 	%f2114, %f2107, %f2107, %f2113;
	add.f32 	%f2115, %f2110, %f2108;
	fma.rn.f32 	%f2116, %f2107, %f2107, %f2115;
	fma.rn.f32 	%f2117, %f2109, %f2109, %f2116;
	fma.rn.f32 	%f2118, %f2111, %f2111, %f2117;
	add.f32 	%f2119, %f2111, %f2118;
	add.f32 	%f2120, %f2112, %f2119;
	add.f32 	%f2121, %f2114, %f2120;
	add.f32 	%f13042, %f2121, 0f41B00000;
	bra.uni 	$L__BB1_79;
$L__BB1_45:
	setp.eq.s32 	%p16, %r2, 22;
	@%p16 bra 	$L__BB1_74;
	setp.eq.s32 	%p17, %r2, 23;
	@%p17 bra 	$L__BB1_47;
	bra.uni 	$L__BB1_79;
$L__BB1_47:
	cvt.rn.f32.u32 	%f562, %r1;
	mul.f32 	%f563, %f562, 0f308637BD;
	mov.u32 	%r5, %tid.y;
	cvt.rn.f32.u32 	%f564, %r5;
	mul.f32 	%f565, %f564, 0f308637BD;
	fma.rn.f32 	%f566, %f563, %f563, %f563;
	mul.f32 	%f567, %f565, %f565;
	fma.rn.f32 	%f568, %f563, %f563, %f565;
	fma.rn.f32 	%f569, %f565, %f563, %f567;
	mul.f32 	%f570, %f566, %f566;
	fma.rn.f32 	%f571, %f567, %f565, %f567;
	mul.f32 	%f572, %f568, %f568;
	fma.rn.f32 	%f573, %f567, %f567, %f570;
	mul.f32 	%f574, %f569, %f569;
	fma.rn.f32 	%f575, %f567, %f570, %f572;
	mul.f32 	%f576, %f571, %f571;
	fma.rn.f32 	%f577, %f572, %f570, %f574;
	mul.f32 	%f578, %f573, %f573;
	fma.rn.f32 	%f579, %f574, %f572, %f576;
	mul.f32 	%f580, %f575, %f575;
	fma.rn.f32 	%f581, %f574, %f576, %f578;
	mul.f32 	%f582, %f577, %f577;
	fma.rn.f32 	%f583, %f576, %f578, %f580;
	mul.f32 	%f584, %f579, %f579;
	fma.rn.f32 	%f585, %f578, %f580, %f582;
	mul.f32 	%f586, %f581, %f581;
	fma.rn.f32 	%f587, %f580, %f582, %f584;
	mul.f32 	%f588, %f583, %f583;
	fma.rn.f32 	%f589, %f582, %f584, %f586;
	mul.f32 	%f590, %f585, %f585;
	fma.rn.f32 	%f591, %f584, %f586, %f588;
	mul.f32 	%f592, %f587, %f587;
	fma.rn.f32 	%f593, %f586, %f588, %f590;
	mul.f32 	%f594, %f589, %f589;
	fma.rn.f32 	%f595, %f588, %f590, %f592;
	mul.f32 	%f596, %f591, %f591;
	fma.rn.f32 	%f597, %f590, %f592, %f594;
	mul.f32 	%f598, %f593, %f593;
	fma.rn.f32 	%f599, %f592, %f594, %f596;
	mul.f32 	%f600, %f595, %f595;
	fma.rn.f32 	%f601, %f594, %f596, %f598;
	mul.f32 	%f602, %f597, %f597;
	fma.rn.f32 	%f603, %f596, %f598, %f600;
	mul.f32 	%f604, %f599, %f599;
	fma.rn.f32 	%f605, %f598, %f600, %f602;
	mul.f32 	%f606, %f601, %f601;
	fma.rn.f32 	%f607, %f600, %f602, %f604;
	mul.f32 	%f608, %f603, %f603;
	fma.rn.f32 	%f609, %f602, %f604, %f606;
	mul.f32 	%f610, %f605, %f605;
	fma.rn.f32 	%f611, %f604, %f606, %f608;
	mul.f32 	%f612, %f607, %f607;
	fma.rn.f32 	%f613, %f606, %f608, %f610;
	mul.f32 	%f614, %f609, %f609;
	fma.rn.f32 	%f615, %f608, %f610, %f612;
	mul.f32 	%f616, %f611, %f611;
	fma.rn.f32 	%f617, %f610, %f612, %f614;
	mul.f32 	%f618, %f613, %f613;
	fma.rn.f32 	%f619, %f612, %f614, %f616;
	mul.f32 	%f620, %f615, %f615;
	fma.rn.f32 	%f621, %f614, %f616, %f618;
	mul.f32 	%f622, %f617, %f617;
	fma.rn.f32 	%f623, %f616, %f618, %f620;
	mul.f32 	%f624, %f619, %f619;
	fma.rn.f32 	%f625, %f618, %f620, %f622;
	mul.f32 	%f626, %f621, %f621;
	fma.rn.f32 	%f627, %f620, %f622, %f624;
	mul.f32 	%f628, %f623, %f623;
	fma.rn.f32 	%f629, %f622, %f624, %f626;
	mul.f32 	%f630, %f625, %f625;
	fma.rn.f32 	%f631, %f624, %f626, %f628;
	mul.f32 	%f632, %f627, %f627;
	fma.rn.f32 	%f633, %f626, %f628, %f630;
	mul.f32 	%f634, %f629, %f629;
	fma.rn.f32 	%f635, %f628, %f630, %f632;
	mul.f32 	%f636, %f631, %f631;
	fma.rn.f32 	%f637, %f630, %f632, %f634;
	mul.f32 	%f638, %f633, %f633;
	fma.rn.f32 	%f639, %f632, %f634, %f636;
	mul.f32 	%f640, %f635, %f635;
	fma.rn.f32 	%f641, %f634, %f636, %f638;
	mul.f32 	%f642, %f637, %f637;
	fma.rn.f32 	%f643, %f636, %f638, %f640;
	mul.f32 	%f644, %f639, %f639;
	fma.rn.f32 	%f645, %f638, %f640, %f642;
	mul.f32 	%f646, %f641, %f641;
	fma.rn.f32 	%f647, %f640, %f642, %f644;
	mul.f32 	%f648, %f643, %f643;
	fma.rn.f32 	%f649, %f642, %f644, %f646;
	mul.f32 	%f650, %f645, %f645;
	fma.rn.f32 	%f651, %f644, %f646, %f648;
	mul.f32 	%f652, %f647, %f647;
	fma.rn.f32 	%f653, %f646, %f648, %f650;
	mul.f32 	%f654, %f649, %f649;
	fma.rn.f32 	%f655, %f648, %f650, %f652;
	mul.f32 	%f656, %f651, %f651;
	fma.rn.f32 	%f657, %f650, %f652, %f654;
	mul.f32 	%f658, %f653, %f653;
	fma.rn.f32 	%f659, %f652, %f654, %f656;
	mul.f32 	%f660, %f655, %f655;
	fma.rn.f32 	%f661, %f654, %f656, %f658;
	mul.f32 	%f662, %f657, %f657;
	fma.rn.f32 	%f663, %f656, %f658, %f660;
	mul.f32 	%f664, %f659, %f659;
	fma.rn.f32 	%f665, %f658, %f660, %f662;
	mul.f32 	%f666, %f661, %f661;
	fma.rn.f32 	%f667, %f660, %f662, %f664;
	mul.f32 	%f668, %f663, %f663;
	fma.rn.f32 	%f669, %f662, %f664, %f666;
	mul.f32 	%f670, %f665, %f665;
	fma.rn.f32 	%f671, %f664, %f666, %f668;
	mul.f32 	%f672, %f667, %f667;
	fma.rn.f32 	%f673, %f666, %f668, %f670;
	mul.f32 	%f674, %f669, %f669;
	fma.rn.f32 	%f675, %f668, %f670, %f672;
	mul.f32 	%f676, %f671, %f671;
	fma.rn.f32 	%f677, %f670, %f672, %f674;
	mul.f32 	%f678, %f673, %f673;
	fma.rn.f32 	%f679, %f672, %f674, %f676;
	mul.f32 	%f680, %f675, %f675;
	fma.rn.f32 	%f681, %f674, %f676, %f678;
	mul.f32 	%f682, %f677, %f677;
	fma.rn.f32 	%f683, %f676, %f678, %f680;
	mul.f32 	%f684, %f679, %f679;
	fma.rn.f32 	%f685, %f678, %f680, %f682;
	mul.f32 	%f686, %f681, %f681;
	fma.rn.f32 	%f687, %f680, %f682, %f684;
	mul.f32 	%f688, %f683, %f683;
	fma.rn.f32 	%f689, %f682, %f684, %f686;
	mul.f32 	%f690, %f685, %f685;
	fma.rn.f32 	%f691, %f684, %f686, %f688;
	mul.f32 	%f692, %f687, %f687;
	fma.rn.f32 	%f693, %f686, %f688, %f690;
	mul.f32 	%f694, %f689, %f689;
	fma.rn.f32 	%f695, %f688, %f690, %f692;
	mul.f32 	%f696, %f691, %f691;
	fma.rn.f32 	%f697, %f690, %f692, %f694;
	mul.f32 	%f698, %f693, %f693;
	fma.rn.f32 	%f699, %f692, %f694, %f696;
	mul.f32 	%f700, %f695, %f695;
	fma.rn.f32 	%f701, %f694, %f696, %f698;
	mul.f32 	%f702, %f697, %f697;
	fma.rn.f32 	%f703, %f696, %f698, %f700;
	mul.f32 	%f704, %f699, %f699;
	fma.rn.f32 	%f705, %f698, %f700, %f702;
	mul.f32 	%f706, %f701, %f701;
	fma.rn.f32 	%f707, %f700, %f702, %f704;
	mul.f32 	%f708, %f703, %f703;
	fma.rn.f32 	%f709, %f702, %f704, %f706;
	mul.f32 	%f710, %f705, %f705;
	fma.rn.f32 	%f711, %f704, %f706, %f708;
	mul.f32 	%f712, %f707, %f707;
	fma.rn.f32 	%f713, %f706, %f708, %f710;
	mul.f32 	%f714, %f709, %f709;
	fma.rn.f32 	%f715, %f708, %f710, %f712;
	mul.f32 	%f716, %f711, %f711;
	fma.rn.f32 	%f717, %f710, %f712, %f714;
	mul.f32 	%f718, %f713, %f713;
	fma.rn.f32 	%f719, %f712, %f714, %f716;
	mul.f32 	%f720, %f715, %f715;
	fma.rn.f32 	%f721, %f714, %f716, %f718;
	mul.f32 	%f722, %f717, %f717;
	fma.rn.f32 	%f723, %f716, %f718, %f720;
	mul.f32 	%f724, %f719, %f719;
	fma.rn.f32 	%f725, %f718, %f720, %f722;
	mul.f32 	%f726, %f721, %f721;
	fma.rn.f32 	%f727, %f720, %f722, %f724;
	mul.f32 	%f728, %f723, %f723;
	fma.rn.f32 	%f729, %f722, %f724, %f726;
	mul.f32 	%f730, %f725, %f725;
	fma.rn.f32 	%f731, %f724, %f726, %f728;
	mul.f32 	%f732, %f727, %f727;
	fma.rn.f32 	%f733, %f726, %f728, %f730;
	mul.f32 	%f734, %f729, %f729;
	fma.rn.f32 	%f735, %f728, %f730, %f732;
	mul.f32 	%f736, %f731, %f731;
	fma.rn.f32 	%f737, %f730, %f732, %f734;
	mul.f32 	%f738, %f733, %f733;
	fma.rn.f32 	%f739, %f732, %f734, %f736;
	mul.f32 	%f740, %f735, %f735;
	fma.rn.f32 	%f741, %f734, %f736, %f738;
	mul.f32 	%f742, %f737, %f737;
	fma.rn.f32 	%f743, %f736, %f738, %f740;
	mul.f32 	%f744, %f739, %f739;
	fma.rn.f32 	%f745, %f738, %f740, %f742;
	mul.f32 	%f746, %f741, %f741;
	fma.rn.f32 	%f747, %f740, %f742, %f744;
	mul.f32 	%f748, %f743, %f743;
	fma.rn.f32 	%f749, %f742, %f744, %f746;
	mul.f32 	%f750, %f745, %f745;
	fma.rn.f32 	%f751, %f744, %f746, %f748;
	mul.f32 	%f752, %f747, %f747;
	fma.rn.f32 	%f753, %f746, %f748, %f750;
	mul.f32 	%f754, %f749, %f749;
	fma.rn.f32 	%f755, %f748, %f750, %f752;
	mul.f32 	%f756, %f751, %f751;
	fma.rn.f32 	%f757, %f750, %f752, %f754;
	mul.f32 	%f758, %f753, %f753;
	fma.rn.f32 	%f759, %f752, %f754, %f756;
	mul.f32 	%f760, %f755, %f755;
	fma.rn.f32 	%f761, %f754, %f756, %f758;
	mul.f32 	%f762, %f757, %f757;
	fma.rn.f32 	%f763, %f756, %f758, %f760;
	mul.f32 	%f764, %f759, %f759;
	fma.rn.f32 	%f765, %f758, %f760, %f762;
	mul.f32 	%f766, %f761, %f761;
	fma.rn.f32 	%f767, %f760, %f762, %f764;
	mul.f32 	%f768, %f763, %f763;
	fma.rn.f32 	%f769, %f762, %f764, %f766;
	mul.f32 	%f770, %f765, %f765;
	fma.rn.f32 	%f771, %f764, %f766, %f768;
	mul.f32 	%f772, %f767, %f767;
	fma.rn.f32 	%f773, %f766, %f768, %f770;
	mul.f32 	%f774, %f769, %f769;
	fma.rn.f32 	%f775, %f768, %f770, %f772;
	mul.f32 	%f776, %f771, %f771;
	fma.rn.f32 	%f777, %f770, %f772, %f774;
	mul.f32 	%f778, %f773, %f773;
	fma.rn.f32 	%f779, %f772, %f774, %f776;
	mul.f32 	%f780, %f775, %f775;
	fma.rn.f32 	%f781, %f774, %f776, %f778;
	mul.f32 	%f782, %f777, %f777;
	fma.rn.f32 	%f783, %f776, %f778, %f780;
	mul.f32 	%f784, %f779, %f779;
	fma.rn.f32 	%f785, %f778, %f780, %f782;
	mul.f32 	%f786, %f781, %f781;
	fma.rn.f32 	%f787, %f780, %f782, %f784;
	mul.f32 	%f788, %f783, %f783;
	fma.rn.f32 	%f789, %f782, %f784, %f786;
	mul.f32 	%f790, %f785, %f785;
	fma.rn.f32 	%f791, %f784, %f786, %f788;
	mul.f32 	%f792, %f787, %f787;
	fma.rn.f32 	%f793, %f786, %f788, %f790;
	mul.f32 	%f794, %f789, %f789;
	fma.rn.f32 	%f795, %f788, %f790, %f792;
	mul.f32 	%f796, %f791, %f791;
	fma.rn.f32 	%f797, %f790, %f792, %f794;
	mul.f32 	%f798, %f793, %f793;
	fma.rn.f32 	%f799, %f792, %f794, %f796;
	mul.f32 	%f800, %f795, %f795;
	fma.rn.f32 	%f801, %f794, %f796, %f798;
	mul.f32 	%f802, %f797, %f797;
	fma.rn.f32 	%f803, %f796, %f798, %f800;
	mul.f32 	%f804, %f799, %f799;
	fma.rn.f32 	%f805, %f798, %f800, %f802;
	mul.f32 	%f806, %f801, %f801;
	fma.rn.f32 	%f807, %f800, %f802, %f804;
	mul.f32 	%f808, %f803, %f803;
	fma.rn.f32 	%f809, %f802, %f804, %f806;
	mul.f32 	%f810, %f805, %f805;
	fma.rn.f32 	%f811, %f804, %f806, %f808;
	mul.f32 	%f812, %f807, %f807;
	fma.rn.f32 	%f813, %f806, %f808, %f810;
	mul.f32 	%f814, %f809, %f809;
	fma.rn.f32 	%f815, %f808, %f810, %f812;
	mul.f32 	%f816, %f811, %f811;
	fma.rn.f32 	%f817, %f810, %f812, %f814;
	mul.f32 	%f818, %f813, %f813;
	fma.rn.f32 	%f819, %f812, %f814, %f816;
	mul.f32 	%f820, %f815, %f815;
	fma.rn.f32 	%f821, %f814, %f816, %f818;
	mul.f32 	%f822, %f817, %f817;
	fma.rn.f32 	%f823, %f816, %f818, %f820;
	mul.f32 	%f824, %f819, %f819;
	fma.rn.f32 	%f825, %f818, %f820, %f822;
	mul.f32 	%f826, %f821, %f821;
	fma.rn.f32 	%f827, %f820, %f822, %f824;
	mul.f32 	%f828, %f823, %f823;
	fma.rn.f32 	%f829, %f822, %f824, %f826;
	mul.f32 	%f830, %f825, %f825;
	fma.rn.f32 	%f831, %f824, %f826, %f828;
	mul.f32 	%f832, %f827, %f827;
	fma.rn.f32 	%f833, %f826, %f828, %f830;
	mul.f32 	%f834, %f829, %f829;
	fma.rn.f32 	%f835, %f828, %f830, %f832;
	mul.f32 	%f836, %f831, %f831;
	fma.rn.f32 	%f837, %f830, %f832, %f834;
	mul.f32 	%f838, %f833, %f833;
	fma.rn.f32 	%f839, %f832, %f834, %f836;
	mul.f32 	%f840, %f835, %f835;
	fma.rn.f32 	%f841, %f834, %f836, %f838;
	mul.f32 	%f842, %f837, %f837;
	fma.rn.f32 	%f843, %f836, %f838, %f840;
	mul.f32 	%f844, %f839, %f839;
	fma.rn.f32 	%f845, %f838, %f840, %f842;
	mul.f32 	%f846, %f841, %f841;
	fma.rn.f32 	%f847, %f840, %f842, %f844;
	mul.f32 	%f848, %f843, %f843;
	fma.rn.f32 	%f849, %f842, %f844, %f846;
	mul.f32 	%f850, %f845, %f845;
	fma.rn.f32 	%f851, %f844, %f846, %f848;
	mul.f32 	%f852, %f847, %f847;
	fma.rn.f32 	%f853, %f846, %f848, %f850;
	mul.f32 	%f854, %f849, %f849;
	fma.rn.f32 	%f855, %f848, %f850, %f852;
	mul.f32 	%f856, %f851, %f851;
	fma.rn.f32 	%f857, %f850, %f852, %f854;
	mul.f32 	%f858, %f853, %f853;
	fma.rn.f32 	%f859, %f852, %f854, %f856;
	mul.f32 	%f860, %f855, %f855;
	fma.rn.f32 	%f861, %f854, %f856, %f858;
	mul.f32 	%f862, %f857, %f857;
	fma.rn.f32 	%f863, %f856, %f858, %f860;
	mul.f32 	%f864, %f859, %f859;
	fma.rn.f32 	%f865, %f858, %f860, %f862;
	mul.f32 	%f866, %f861, %f861;
	fma.rn.f32 	%f867, %f860, %f862, %f864;
	mul.f32 	%f868, %f863, %f863;
	fma.rn.f32 	%f869, %f862, %f864, %f866;
	mul.f32 	%f870, %f865, %f865;
	fma.rn.f32 	%f871, %f864, %f866, %f868;
	mul.f32 	%f872, %f867, %f867;
	fma.rn.f32 	%f873, %f866, %f868, %f870;
	mul.f32 	%f874, %f869, %f869;
	fma.rn.f32 	%f875, %f868, %f870, %f872;
	mul.f32 	%f876, %f871, %f871;
	fma.rn.f32 	%f877, %f870, %f872, %f874;
	mul.f32 	%f878, %f873, %f873;
	fma.rn.f32 	%f879, %f872, %f874, %f876;
	mul.f32 	%f880, %f875, %f875;
	fma.rn.f32 	%f881, %f874, %f876, %f878;
	mul.f32 	%f882, %f877, %f877;
	fma.rn.f32 	%f883, %f876, %f878, %f880;
	mul.f32 	%f884, %f879, %f879;
	fma.rn.f32 	%f885, %f878, %f880, %f882;
	mul.f32 	%f886, %f881, %f881;
	fma.rn.f32 	%f887, %f880, %f882, %f884;
	mul.f32 	%f888, %f883, %f883;
	fma.rn.f32 	%f889, %f882, %f884, %f886;
	mul.f32 	%f890, %f885, %f885;
	fma.rn.f32 	%f891, %f884, %f886, %f888;
	mul.f32 	%f892, %f887, %f887;
	fma.rn.f32 	%f893, %f886, %f888, %f890;
	mul.f32 	%f894, %f889, %f889;
	fma.rn.f32 	%f895, %f888, %f890, %f892;
	mul.f32 	%f896, %f891, %f891;
	fma.rn.f32 	%f897, %f890, %f892, %f894;
	mul.f32 	%f898, %f893, %f893;
	fma.rn.f32 	%f899, %f892, %f894, %f896;
	mul.f32 	%f900, %f895, %f895;
	fma.rn.f32 	%f901, %f894, %f896, %f898;
	mul.f32 	%f902, %f897, %f897;
	fma.rn.f32 	%f903, %f896, %f898, %f900;
	mul.f32 	%f904, %f899, %f899;
	fma.rn.f32 	%f905, %f898, %f900, %f902;
	mul.f32 	%f906, %f901, %f901;
	fma.rn.f32 	%f907, %f900, %f902, %f904;
	mul.f32 	%f908, %f903, %f903;
	fma.rn.f32 	%f909, %f902, %f904, %f906;
	mul.f32 	%f910, %f905, %f905;
	fma.rn.f32 	%f911, %f904, %f906, %f908;
	mul.f32 	%f912, %f907, %f907;
	fma.rn.f32 	%f913, %f906, %f908, %f910;
	mul.f32 	%f914, %f909, %f909;
	fma.rn.f32 	%f915, %f908, %f910, %f912;
	mul.f32 	%f916, %f911, %f911;
	fma.rn.f32 	%f917, %f910, %f912, %f914;
	mul.f32 	%f918, %f913, %f913;
	fma.rn.f32 	%f919, %f912, %f914, %f916;
	mul.f32 	%f920, %f915, %f915;
	fma.rn.f32 	%f921, %f914, %f916, %f918;
	mul.f32 	%f922, %f917, %f917;
	fma.rn.f32 	%f923, %f916, %f918, %f920;
	mul.f32 	%f924, %f919, %f919;
	fma.rn.f32 	%f925, %f918, %f920, %f922;
	mul.f32 	%f926, %f921, %f921;
	fma.rn.f32 	%f927, %f920, %f922, %f924;
	mul.f32 	%f928, %f923, %f923;
	fma.rn.f32 	%f929, %f922, %f924, %f926;
	mul.f32 	%f930, %f925, %f925;
	fma.rn.f32 	%f931, %f924, %f926, %f928;
	mul.f32 	%f932, %f927, %f927;
	fma.rn.f32 	%f933, %f926, %f928, %f930;
	mul.f32 	%f934, %f929, %f929;
	fma.rn.f32 	%f935, %f928, %f930, %f932;
	mul.f32 	%f936, %f931, %f931;
	fma.rn.f32 	%f937, %f930, %f932, %f934;
	mul.f32 	%f938, %f933, %f933;
	fma.rn.f32 	%f939, %f932, %f934, %f936;
	mul.f32 	%f940, %f935, %f935;
	fma.rn.f32 	%f941, %f934, %f936, %f938;
	mul.f32 	%f942, %f937, %f937;
	fma.rn.f32 	%f943, %f936, %f938, %f940;
	mul.f32 	%f944, %f939, %f939;
	fma.rn.f32 	%f945, %f938, %f940, %f942;
	mul.f32 	%f946, %f941, %f941;
	fma.rn.f32 	%f947, %f940, %f942, %f944;
	mul.f32 	%f948, %f943, %f943;
	fma.rn.f32 	%f949, %f942, %f944, %f946;
	mul.f32 	%f950, %f945, %f945;
	fma.rn.f32 	%f951, %f944, %f946, %f948;
	mul.f32 	%f952, %f947, %f947;
	fma.rn.f32 	%f953, %f946, %f948, %f950;
	mul.f32 	%f954, %f949, %f949;
	fma.rn.f32 	%f955, %f948, %f950, %f952;
	mul.f32 	%f956, %f951, %f951;
	fma.rn.f32 	%f957, %f950, %f952, %f954;
	mul.f32 	%f958, %f953, %f953;
	fma.rn.f32 	%f959, %f952, %f954, %f956;
	mul.f32 	%f960, %f955, %f955;
	fma.rn.f32 	%f961, %f954, %f956, %f958;
	mul.f32 	%f962, %f957, %f957;
	fma.rn.f32 	%f963, %f956, %f958, %f960;
	mul.f32 	%f964, %f959, %f959;
	fma.rn.f32 	%f965, %f958, %f960, %f962;
	mul.f32 	%f966, %f961, %f961;
	fma.rn.f32 	%f967, %f960, %f962, %f964;
	mul.f32 	%f968, %f963, %f963;
	fma.rn.f32 	%f969, %f962, %f964, %f966;
	mul.f32 	%f970, %f965, %f965;
	fma.rn.f32 	%f971, %f964, %f966, %f968;
	mul.f32 	%f972, %f967, %f967;
	fma.rn.f32 	%f973, %f966, %f968, %f970;
	mul.f32 	%f974, %f969, %f969;
	fma.rn.f32 	%f975, %f968, %f970, %f972;
	mul.f32 	%f976, %f971, %f971;
	fma.rn.f32 	%f977, %f970, %f972, %f974;
	mul.f32 	%f978, %f973, %f973;
	fma.rn.f32 	%f979, %f972, %f974, %f976;
	mul.f32 	%f980, %f975, %f975;
	fma.rn.f32 	%f981, %f974, %f976, %f978;
	mul.f32 	%f982, %f977, %f977;
	fma.rn.f32 	%f983, %f976, %f978, %f980;
	mul.f32 	%f984, %f979, %f979;
	fma.rn.f32 	%f985, %f978, %f980, %f982;
	mul.f32 	%f986, %f981, %f981;
	fma.rn.f32 	%f987, %f980, %f982, %f984;
	mul.f32 	%f988, %f983, %f983;
	fma.rn.f32 	%f989, %f982, %f984, %f986;
	mul.f32 	%f990, %f985, %f985;
	fma.rn.f32 	%f991, %f984, %f986, %f988;
	mul.f32 	%f992, %f987, %f987;
	fma.rn.f32 	%f993, %f986, %f988, %f990;
	mul.f32 	%f994, %f989, %f989;
	fma.rn.f32 	%f995, %f988, %f990, %f992;
	mul.f32 	%f996, %f991, %f991;
	fma.rn.f32 	%f997, %f990, %f992, %f994;
	mul.f32 	%f998, %f993, %f993;
	fma.rn.f32 	%f999, %f992, %f994, %f996;
	mul.f32 	%f1000, %f995, %f995;
	fma.rn.f32 	%f1001, %f994, %f996, %f998;
	mul.f32 	%f1002, %f997, %f997;
	fma.rn.f32 	%f1003, %f996, %f998, %f1000;
	mul.f32 	%f1004, %f999, %f999;
	fma.rn.f32 	%f1005, %f998, %f1000, %f1002;
	mul.f32 	%f1006, %f1001, %f1001;
	fma.rn.f32 	%f1007, %f1000, %f1002, %f1004;
	mul.f32 	%f1008, %f1003, %f1003;
	fma.rn.f32 	%f1009, %f1002, %f1004, %f1006;
	mul.f32 	%f1010, %f1005, %f1005;
	fma.rn.f32 	%f1011, %f1004, %f1006, %f1008;
	mul.f32 	%f1012, %f1007, %f1007;
	fma.rn.f32 	%f1013, %f1006, %f1008, %f1010;
	mul.f32 	%f1014, %f1009, %f1009;
	fma.rn.f32 	%f1015, %f1008, %f1010, %f1012;
	mul.f32 	%f1016, %f1011, %f1011;
	fma.rn.f32 	%f1017, %f1010, %f1012, %f1014;
	mul.f32 	%f1018, %f1013, %f1013;
	fma.rn.f32 	%f1019, %f1012, %f1014, %f1016;
	mul.f32 	%f1020, %f1015, %f1015;
	fma.rn.f32 	%f1021, %f1014, %f1016, %f1018;
	mul.f32 	%f1022, %f1017, %f1017;
	fma.rn.f32 	%f1023, %f1016, %f1018, %f1020;
	mul.f32 	%f1024, %f1019, %f1019;
	fma.rn.f32 	%f1025, %f1018, %f1020, %f1022;
	mul.f32 	%f1026, %f1021, %f1021;
	fma.rn.f32 	%f1027, %f1020, %f1022, %f1024;
	mul.f32 	%f1028, %f1023, %f1023;
	fma.rn.f32 	%f1029, %f1022, %f1024, %f1026;
	mul.f32 	%f1030, %f1025, %f1025;
	fma.rn.f32 	%f1031, %f1024, %f1026, %f1028;
	mul.f32 	%f1032, %f1027, %f1027;
	fma.rn.f32 	%f1033, %f1026, %f1028, %f1030;
	mul.f32 	%f1034, %f1029, %f1029;
	fma.rn.f32 	%f1035, %f1028, %f1030, %f1032;
	mul.f32 	%f1036, %f1031, %f1031;
	fma.rn.f32 	%f1037, %f1030, %f1032, %f1034;
	mul.f32 	%f1038, %f1033, %f1033;
	fma.rn.f32 	%f1039, %f1032, %f1034, %f1036;
	mul.f32 	%f1040, %f1035, %f1035;
	fma.rn.f32 	%f1041, %f1034, %f1036, %f1038;
	mul.f32 	%f1042, %f1037, %f1037;
	fma.rn.f32 	%f1043, %f1036, %f1038, %f1040;
	mul.f32 	%f1044, %f1039, %f1039;
	fma.rn.f32 	%f1045, %f1038, %f1040, %f1042;
	mul.f32 	%f1046, %f1041, %f1041;
	fma.rn.f32 	%f1047, %f1040, %f1042, %f1044;
	mul.f32 	%f1048, %f1043, %f1043;
	fma.rn.f32 	%f1049, %f1042, %f1044, %f1046;
	mul.f32 	%f1050, %f1045, %f1045;
	fma.rn.f32 	%f1051, %f1044, %f1046, %f1048;
	mul.f32 	%f1052, %f1047, %f1047;
	fma.rn.f32 	%f1053, %f1046, %f1048, %f1050;
	mul.f32 	%f1054, %f1049, %f1049;
	fma.rn.f32 	%f1055, %f1048, %f1050, %f1052;
	mul.f32 	%f1056, %f1051, %f1051;
	fma.rn.f32 	%f1057, %f1050, %f1052, %f1054;
	mul.f32 	%f1058, %f1053, %f1053;
	fma.rn.f32 	%f1059, %f1052, %f1054, %f1056;
	mul.f32 	%f1060, %f1055, %f1055;
	fma.rn.f32 	%f1061, %f1054, %f1056, %f1058;
	mul.f32 	%f1062, %f1057, %f1057;
	fma.rn.f32 	%f1063, %f1056, %f1058, %f1060;
	mul.f32 	%f1064, %f1059, %f1059;
	fma.rn.f32 	%f1065, %f1058, %f1060, %f1062;
	mul.f32 	%f1066, %f1061, %f1061;
	fma.rn.f32 	%f1067, %f1060, %f1062, %f1064;
	mul.f32 	%f1068, %f1063, %f1063;
	fma.rn.f32 	%f1069, %f1062, %f1064, %f1066;
	mul.f32 	%f1070, %f1065, %f1065;
	fma.rn.f32 	%f1071, %f1064, %f1066, %f1068;
	fma.rn.f32 	%f1072, %f1066, %f1068, %f1070;
	mul.f32 	%f1073, %f1068, %f1070;
	fma.rn.f32 	%f1074, %f1067, %f1067, %f1073;
	add.f32 	%f1075, %f1070, %f1068;
	fma.rn.f32 	%f1076, %f1067, %f1067, %f1075;
	fma.rn.f32 	%f1077, %f1069, %f1069, %f1076;
	fma.rn.f32 	%f1078, %f1071, %f1071, %f1077;
	add.f32 	%f1079, %f1071, %f1078;
	add.f32 	%f1080, %f1072, %f1079;
	add.f32 	%f1081, %f1074, %f1080;
	add.f32 	%f13042, %f1081, 0f41C00000;
	bra.uni 	$L__BB1_79;
$L__BB1_48:
	setp.gt.s32 	%p3, %r2, 27;
	@%p3 bra 	$L__BB1_56;
	setp.gt.s32 	%p9, %r2, 25;
	@%p9 bra 	$L__BB1_53;
	setp.eq.s32 	%p12, %r2, 24;
	@%p12 bra 	$L__BB1_75;
	setp.eq.s32 	%p13, %r2, 25;
	@%p13 bra 	$L__BB1_52;
	bra.uni 	$L__BB1_79;
$L__BB1_52:
	{ // callseq 6, 0
	.param .b32 param0;
	st.param.b32 	[param0], 26;
	.param .b32 retval0;
	call.uni (retval0), 
	_Z5flopsi, 
	(
	param0
	);
	ld.param.f32 	%f13042, [retval0];
	} // callseq 6
	bra.uni 	$L__BB1_79;
$L__BB1_53:
	setp.eq.s32 	%p10, %r2, 26;
	@%p10 bra 	$L__BB1_76;
	setp.eq.s32 	%p11, %r2, 27;
	@%p11 bra 	$L__BB1_55;
	bra.uni 	$L__BB1_79;
$L__BB1_55:
	{ // callseq 4, 0
	.param .b32 param0;
	st.param.b32 	[param0], 28;
	.param .b32 retval0;
	call.uni (retval0), 
	_Z5flopsi, 
	(
	param0
	);
	ld.param.f32 	%f13042, [retval0];
	} // callseq 4
	bra.uni 	$L__BB1_79;
$L__BB1_56:
	setp.gt.s32 	%p4, %r2, 29;
	@%p4 bra 	$L__BB1_60;
	setp.eq.s32 	%p7, %r2, 28;
	@%p7 bra 	$L__BB1_77;
	setp.eq.s32 	%p8, %r2, 29;
	@%p8 bra 	$L__BB1_59;
	bra.uni 	$L__BB1_79;
$L__BB1_59:
	{ // callseq 2, 0
	.param .b32 param0;
	st.param.b32 	[param0], 30;
	.param .b32 retval0;
	call.uni (retval0), 
	_Z5flopsi, 
	(
	param0
	);
	ld.param.f32 	%f13042, [retval0];
	} // callseq 2
	bra.uni 	$L__BB1_79;
$L__BB1_60:
	setp.eq.s32 	%p5, %r2, 30;
	@%p5 bra 	$L__BB1_78;
	setp.eq.s32 	%p6, %r2, 31;
	@%p6 bra 	$L__BB1_62;
	bra.uni 	$L__BB1_79;
$L__BB1_62:
	{ // callseq 0, 0
	.param .b32 param0;
	st.param.b32 	[param0], 32;
	.param .b32 retval0;
	call.uni (retval0), 
	_Z5flopsi, 
	(
	param0
	);
	ld.param.f32 	%f13042, [retval0];
	} // callseq 0
	bra.uni 	$L__BB1_79;
$L__BB1_63:
	cvt.rn.f32.u32 	%f12522, %r1;
	mul.f32 	%f12523, %f12522, 0f308637BD;
	mov.u32 	%r28, %tid.y;
	cvt.rn.f32.u32 	%f12524, %r28;
	mul.f32 	%f12525, %f12524, 0f308637BD;
	fma.rn.f32 	%f12526, %f12523, %f12523, %f12523;
	mul.f32 	%f12527, %f12525, %f12525;
	fma.rn.f32 	%f12528, %f12523, %f12523, %f12525;
	fma.rn.f32 	%f12529, %f12525, %f12523, %f12527;
	mul.f32 	%f12530, %f12526, %f12526;
	fma.rn.f32 	%f12531, %f12527, %f12525, %f12527;
	mul.f32 	%f12532, %f12528, %f12528;
	fma.rn.f32 	%f12533, %f12527, %f12527, %f12530;
	mul.f32 	%f12534, %f12529, %f12529;
	fma.rn.f32 	%f12535, %f12527, %f12530, %f12532;
	mul.f32 	%f12536, %f12531, %f12531;
	fma.rn.f32 	%f12537, %f12532, %f12530, %f12534;
	mul.f32 	%f12538, %f12533, %f12533;
	fma.rn.f32 	%f12539, %f12534, %f12532, %f12536;
	mul.f32 	%f12540, %f12535, %f12535;
	fma.rn.f32 	%f12541, %f12534, %f12536, %f12538;
	mul.f32 	%f12542, %f12537, %f12537;
	fma.rn.f32 	%f12543, %f12536, %f12538, %f12540;
	mul.f32 	%f12544, %f12539, %f12539;
	fma.rn.f32 	%f12545, %f12538, %f12540, %f12542;
	mul.f32 	%f12546, %f12541, %f12541;
	fma.rn.f32 	%f12547, %f12540, %f12542, %f12544;
	mul.f32 	%f12548, %f12543, %f12543;
	fma.rn.f32 	%f12549, %f12542, %f12544, %f12546;
	mul.f32 	%f12550, %f12545, %f12545;
	fma.rn.f32 	%f12551, %f12544, %f12546, %f12548;
	mul.f32 	%f12552, %f12547, %f12547;
	fma.rn.f32 	%f12553, %f12546, %f12548, %f12550;
	mul.f32 	%f12554, %f12549, %f12549;
	fma.rn.f32 	%f12555, %f12548, %f12550, %f12552;
	mul.f32 	%f12556, %f12551, %f12551;
	fma.rn.f32 	%f12557, %f12550, %f12552, %f12554;
	mul.f32 	%f12558, %f12553, %f12553;
	fma.rn.f32 	%f12559, %f12552, %f12554, %f12556;
	mul.f32 	%f12560, %f12555, %f12555;
	fma.rn.f32 	%f12561, %f12554, %f12556, %f12558;
	mul.f32 	%f12562, %f12557, %f12557;
	fma.rn.f32 	%f12563, %f12556, %f12558, %f12560;
	mul.f32 	%f12564, %f12559, %f12559;
	fma.rn.f32 	%f12565, %f12558, %f12560, %f12562;
	mul.f32 	%f12566, %f12561, %f12561;
	fma.rn.f32 	%f12567, %f12560, %f12562, %f12564;
	mul.f32 	%f12568, %f12563, %f12563;
	fma.rn.f32 	%f12569, %f12562, %f12564, %f12566;
	mul.f32 	%f12570, %f12565, %f12565;
	fma.rn.f32 	%f12571, %f12564, %f12566, %f12568;
	mul.f32 	%f12572, %f12567, %f12567;
	fma.rn.f32 	%f12573, %f12566, %f12568, %f12570;
	mul.f32 	%f12574, %f12569, %f12569;
	fma.rn.f32 	%f12575, %f12568, %f12570, %f12572;
	mul.f32 	%f12576, %f12571, %f12571;
	fma.rn.f32 	%f12577, %f12570, %f12572, %f12574;
	mul.f32 	%f12578, %f12573, %f12573;
	fma.rn.f32 	%f12579, %f12572, %f12574, %f12576;
	mul.f32 	%f12580, %f12575, %f12575;
	fma.rn.f32 	%f12581, %f12574, %f12576, %f12578;
	mul.f32 	%f12582, %f12577, %f12577;
	fma.rn.f32 	%f12583, %f12576, %f12578, %f12580;
	mul.f32 	%f12584, %f12579, %f12579;
	fma.rn.f32 	%f12585, %f12578, %f12580, %f12582;
	mul.f32 	%f12586, %f12581, %f12581;
	fma.rn.f32 	%f12587, %f12580, %f12582, %f12584;
	mul.f32 	%f12588, %f12583, %f12583;
	fma.rn.f32 	%f12589, %f12582, %f12584, %f12586;
	mul.f32 	%f12590, %f12585, %f12585;
	fma.rn.f32 	%f12591, %f12584, %f12586, %f12588;
	mul.f32 	%f12592, %f12587, %f12587;
	fma.rn.f32 	%f12593, %f12586, %f12588, %f12590;
	mul.f32 	%f12594, %f12589, %f12589;
	fma.rn.f32 	%f12595, %f12588, %f12590, %f12592;
	mul.f32 	%f12596, %f12591, %f12591;
	fma.rn.f32 	%f12597, %f12590, %f12592, %f12594;
	mul.f32 	%f12598, %f12593, %f12593;
	fma.rn.f32 	%f12599, %f12592, %f12594, %f12596;
	mul.f32 	%f12600, %f12595, %f12595;
	fma.rn.f32 	%f12601, %f12594, %f12596, %f12598;
	mul.f32 	%f12602, %f12597, %f12597;
	fma.rn.f32 	%f12603, %f12596, %f12598, %f12600;
	mul.f32 	%f12604, %f12599, %f12599;
	fma.rn.f32 	%f12605, %f12598, %f12600, %f12602;
	mul.f32 	%f12606, %f12601, %f12601;
	fma.rn.f32 	%f12607, %f12600, %f12602, %f12604;
	mul.f32 	%f12608, %f12603, %f12603;
	fma.rn.f32 	%f12609, %f12602, %f12604, %f12606;
	mul.f32 	%f12610, %f12605, %f12605;
	fma.rn.f32 	%f12611, %f12604, %f12606, %f12608;
	mul.f32 	%f12612, %f12607, %f12607;
	fma.rn.f32 	%f12613, %f12606, %f12608, %f12610;
	mul.f32 	%f12614, %f12609, %f12609;
	fma.rn.f32 	%f12615, %f12608, %f12610, %f12612;
	mul.f32 	%f12616, %f12611, %f12611;
	fma.rn.f32 	%f12617, %f12610, %f12612, %f12614;
	mul.f32 	%f12618, %f12613, %f12613;
	fma.rn.f32 	%f12619, %f12612, %f12614, %f12616;
	mul.f32 	%f12620, %f12615, %f12615;
	fma.rn.f32 	%f12621, %f12614, %f12616, %f12618;
	mul.f32 	%f12622, %f12617, %f12617;
	fma.rn.f32 	%f12623, %f12616, %f12618, %f12620;
	mul.f32 	%f12624, %f12619, %f12619;
	fma.rn.f32 	%f12625, %f12618, %f12620, %f12622;
	mul.f32 	%f12626, %f12621, %f12621;
	fma.rn.f32 	%f12627, %f12620, %f12622, %f12624;
	mul.f32 	%f12628, %f12623, %f12623;
	fma.rn.f32 	%f12629, %f12622, %f12624, %f12626;
	mul.f32 	%f12630, %f12625, %f12625;
	fma.rn.f32 	%f12631, %f12624, %f12626, %f12628;
	mul.f32 	%f12632, %f12627, %f12627;
	fma.rn.f32 	%f12633, %f12626, %f12628, %f12630;
	mul.f32 	%f12634, %f12629, %f12629;
	fma.rn.f32 	%f12635, %f12628, %f12630, %f12632;
	mul.f32 	%f12636, %f12631, %f12631;
	fma.rn.f32 	%f12637, %f12630, %f12632, %f12634;
	mul.f32 	%f12638, %f12633, %f12633;
	fma.rn.f32 	%f12639, %f12632, %f12634, %f12636;
	mul.f32 	%f12640, %f12635, %f12635;
	fma.rn.f32 	%f12641, %f12634, %f12636, %f12638;
	mul.f32 	%f12642, %f12637, %f12637;
	fma.rn.f32 	%f12643, %f12636, %f12638, %f12640;
	mul.f32 	%f12644, %f12639, %f12639;
	fma.rn.f32 	%f12645, %f12638, %f12640, %f12642;
	mul.f32 	%f12646, %f12641, %f12641;
	fma.rn.f32 	%f12647, %f12640, %f12642, %f12644;
	mul.f32 	%f12648, %f12643, %f12643;
	fma.rn.f32 	%f12649, %f12642, %f12644, %f12646;
	mul.f32 	%f12650, %f12645, %f12645;
	fma.rn.f32 	%f12651, %f12644, %f12646, %f12648;
	mul.f32 	%f12652, %f12647, %f12647;
	fma.rn.f32 	%f12653, %f12646, %f12648, %f12650;
	mul.f32 	%f12654, %f12649, %f12649;
	fma.rn.f32 	%f12655, %f12648, %f12650, %f12652;
	mul.f32 	%f12656, %f12651, %f12651;
	fma.rn.f32 	%f12657, %f12650, %f12652, %f12654;
	mul.f32 	%f12658, %f12653, %f12653;
	fma.rn.f32 	%f12659, %f12652, %f12654, %f12656;
	mul.f32 	%f12660, %f12655, %f12655;
	fma.rn.f32 	%f12661, %f12654, %f12656, %f12658;
	mul.f32 	%f12662, %f12657, %f12657;
	fma.rn.f32 	%f12663, %f12656, %f12658, %f12660;
	mul.f32 	%f12664, %f12659, %f12659;
	fma.rn.f32 	%f12665, %f12658, %f12660, %f12662;
	mul.f32 	%f12666, %f12661, %f12661;
	fma.rn.f32 	%f12667, %f12660, %f12662, %f12664;
	mul.f32 	%f12668, %f12663, %f12663;
	fma.rn.f32 	%f12669, %f12662, %f12664, %f12666;
	mul.f32 	%f12670, %f12665, %f12665;
	fma.rn.f32 	%f12671, %f12664, %f12666, %f12668;
	mul.f32 	%f12672, %f12667, %f12667;
	fma.rn.f32 	%f12673, %f12666, %f12668, %f12670;
	mul.f32 	%f12674, %f12669, %f12669;
	fma.rn.f32 	%f12675, %f12668, %f12670, %f12672;
	mul.f32 	%f12676, %f12671, %f12671;
	fma.rn.f32 	%f12677, %f12670, %f12672, %f12674;
	mul.f32 	%f12678, %f12673, %f12673;
	fma.rn.f32 	%f12679, %f12672, %f12674, %f12676;
	mul.f32 	%f12680, %f12675, %f12675;
	fma.rn.f32 	%f12681, %f12674, %f12676, %f12678;
	mul.f32 	%f12682, %f12677, %f12677;
	fma.rn.f32 	%f12683, %f12676, %f12678, %f12680;
	mul.f32 	%f12684, %f12679, %f12679;
	fma.rn.f32 	%f12685, %f12678, %f12680, %f12682;
	mul.f32 	%f12686, %f12681, %f12681;
	fma.rn.f32 	%f12687, %f12680, %f12682, %f12684;
	mul.f32 	%f12688, %f12683, %f12683;
	fma.rn.f32 	%f12689, %f12682, %f12684, %f12686;
	mul.f32 	%f12690, %f12685, %f12685;
	fma.rn.f32 	%f12691, %f12684, %f12686, %f12688;
	mul.f32 	%f12692, %f12687, %f12687;
	fma.rn.f32 	%f12693, %f12686, %f12688, %f12690;
	mul.f32 	%f12694, %f12689, %f12689;
	fma.rn.f32 	%f12695, %f12688, %f12690, %f12692;
	mul.f32 	%f12696, %f12691, %f12691;
	fma.rn.f32 	%f12697, %f12690, %f12692, %f12694;
	mul.f32 	%f12698, %f12693, %f12693;
	fma.rn.f32 	%f12699, %f12692, %f12694, %f12696;
	mul.f32 	%f12700, %f12695, %f12695;
	fma.rn.f32 	%f12701, %f12694, %f12696, %f12698;
	mul.f32 	%f12702, %f12697, %f12697;
	fma.rn.f32 	%f12703, %f12696, %f12698, %f12700;
	mul.f32 	%f12704, %f12699, %f12699;
	fma.rn.f32 	%f12705, %f12698, %f12700, %f12702;
	mul.f32 	%f12706, %f12701, %f12701;
	fma.rn.f32 	%f12707, %f12700, %f12702, %f12704;
	mul.f32 	%f12708, %f12703, %f12703;
	fma.rn.f32 	%f12709, %f12702, %f12704, %f12706;
	mul.f32 	%f12710, %f12705, %f12705;
	fma.rn.f32 	%f12711, %f12704, %f12706, %f12708;
	mul.f32 	%f12712, %f12707, %f12707;
	fma.rn.f32 	%f12713, %f12706, %f12708, %f12710;
	mul.f32 	%f12714, %f12709, %f12709;
	fma.rn.f32 	%f12715, %f12708, %f12710, %f12712;
	mul.f32 	%f12716, %f12711, %f12711;
	fma.rn.f32 	%f12717, %f12710, %f12712, %f12714;
	mul.f32 	%f12718, %f12713, %f12713;
	fma.rn.f32 	%f12719, %f12712, %f12714, %f12716;
	mul.f32 	%f12720, %f12715, %f12715;
	fma.rn.f32 	%f12721, %f12714, %f12716, %f12718;
	mul.f32 	%f12722, %f12717, %f12717;
	fma.rn.f32 	%f12723, %f12716, %f12718, %f12720;
	mul.f32 	%f12724, %f12719, %f12719;
	fma.rn.f32 	%f12725, %f12718, %f12720, %f12722;
	mul.f32 	%f12726, %f12721, %f12721;
	fma.rn.f32 	%f12727, %f12720, %f12722, %f12724;
	mul.f32 	%f12728, %f12723, %f12723;
	fma.rn.f32 	%f12729, %f12722, %f12724, %f12726;
	mul.f32 	%f12730, %f12725, %f12725;
	fma.rn.f32 	%f12731, %f12724, %f12726, %f12728;
	mul.f32 	%f12732, %f12727, %f12727;
	fma.rn.f32 	%f12733, %f12726, %f12728, %f12730;
	mul.f32 	%f12734, %f12729, %f12729;
	fma.rn.f32 	%f12735, %f12728, %f12730, %f12732;
	mul.f32 	%f12736, %f12731, %f12731;
	fma.rn.f32 	%f12737, %f12730, %f12732, %f12734;
	mul.f32 	%f12738, %f12733, %f12733;
	fma.rn.f32 	%f12739, %f12732, %f12734, %f12736;
	mul.f32 	%f12740, %f12735, %f12735;
	fma.rn.f32 	%f12741, %f12734, %f12736, %f12738;
	mul.f32 	%f12742, %f12737, %f12737;
	fma.rn.f32 	%f12743, %f12736, %f12738, %f12740;
	mul.f32 	%f12744, %f12739, %f12739;
	fma.rn.f32 	%f12745, %f12738, %f12740, %f12742;
	mul.f32 	%f12746, %f12741, %f12741;
	fma.rn.f32 	%f12747, %f12740, %f12742, %f12744;
	mul.f32 	%f12748, %f12743, %f12743;
	fma.rn.f32 	%f12749, %f12742, %f12744, %f12746;
	mul.f32 	%f12750, %f12745, %f12745;
	fma.rn.f32 	%f12751, %f12744, %f12746, %f12748;
	mul.f32 	%f12752, %f12747, %f12747;
	fma.rn.f32 	%f12753, %f12746, %f12748, %f12750;
	mul.f32 	%f12754, %f12749, %f12749;
	fma.rn.f32 	%f12755, %f12748, %f12750, %f12752;
	mul.f32 	%f12756, %f12751, %f12751;
	fma.rn.f32 	%f12757, %f12750, %f12752, %f12754;
	mul.f32 	%f12758, %f12753, %f12753;
	fma.rn.f32 	%f12759, %f12752, %f12754, %f12756;
	mul.f32 	%f12760, %f12755, %f12755;
	fma.rn.f32 	%f12761, %f12754, %f12756, %f12758;
	mul.f32 	%f12762, %f12757, %f12757;
	fma.rn.f32 	%f12763, %f12756, %f12758, %f12760;
	mul.f32 	%f12764, %f12759, %f12759;
	fma.rn.f32 	%f12765, %f12758, %f12760, %f12762;
	mul.f32 	%f12766, %f12761, %f12761;
	fma.rn.f32 	%f12767, %f12760, %f12762, %f12764;
	mul.f32 	%f12768, %f12763, %f12763;
	fma.rn.f32 	%f12769, %f12762, %f12764, %f12766;
	mul.f32 	%f12770, %f12765, %f12765;
	fma.rn.f32 	%f12771, %f12764, %f12766, %f12768;
	mul.f32 	%f12772, %f12767, %f12767;
	fma.rn.f32 	%f12773, %f12766, %f12768, %f12770;
	mul.f32 	%f12774, %f12769, %f12769;
	fma.rn.f32 	%f12775, %f12768, %f12770, %f12772;
	mul.f32 	%f12776, %f12771, %f12771;
	fma.rn.f32 	%f12777, %f12770, %f12772, %f12774;
	mul.f32 	%f12778, %f12773, %f12773;
	fma.rn.f32 	%f12779, %f12772, %f12774, %f12776;
	mul.f32 	%f12780, %f12775, %f12775;
	fma.rn.f32 	%f12781, %f12774, %f12776, %f12778;
	mul.f32 	%f12782, %f12777, %f12777;
	fma.rn.f32 	%f12783, %f12776, %f12778, %f12780;
	mul.f32 	%f12784, %f12779, %f12779;
	fma.rn.f32 	%f12785, %f12778, %f12780, %f12782;
	mul.f32 	%f12786, %f12781, %f12781;
	fma.rn.f32 	%f12787, %f12780, %f12782, %f12784;
	mul.f32 	%f12788, %f12783, %f12783;
	fma.rn.f32 	%f12789, %f12782, %f12784, %f12786;
	mul.f32 	%f12790, %f12785, %f12785;
	fma.rn.f32 	%f12791, %f12784, %f12786, %f12788;
	mul.f32 	%f12792, %f12787, %f12787;
	fma.rn.f32 	%f12793, %f12786, %f12788, %f12790;
	mul.f32 	%f12794, %f12789, %f12789;
	fma.rn.f32 	%f12795, %f12788, %f12790, %f12792;
	mul.f32 	%f12796, %f12791, %f12791;
	fma.rn.f32 	%f12797, %f12790, %f12792, %f12794;
	mul.f32 	%f12798, %f12793, %f12793;
	fma.rn.f32 	%f12799, %f12792, %f12794, %f12796;
	mul.f32 	%f12800, %f12795, %f12795;
	fma.rn.f32 	%f12801, %f12794, %f12796, %f12798;
	mul.f32 	%f12802, %f12797, %f12797;
	fma.rn.f32 	%f12803, %f12796, %f12798, %f12800;
	mul.f32 	%f12804, %f12799, %f12799;
	fma.rn.f32 	%f12805, %f12798, %f12800, %f12802;
	mul.f32 	%f12806, %f12801, %f12801;
	fma.rn.f32 	%f12807, %f12800, %f12802, %f12804;
	mul.f32 	%f12808, %f12803, %f12803;
	fma.rn.f32 	%f12809, %f12802, %f12804, %f12806;
	mul.f32 	%f12810, %f12805, %f12805;
	fma.rn.f32 	%f12811, %f12804, %f12806, %f12808;
	mul.f32 	%f12812, %f12807, %f12807;
	fma.rn.f32 	%f12813, %f12806, %f12808, %f12810;
	mul.f32 	%f12814, %f12809, %f12809;
	fma.rn.f32 	%f12815, %f12808, %f12810, %f12812;
	mul.f32 	%f12816, %f12811, %f12811;
	fma.rn.f32 	%f12817, %f12810, %f12812, %f12814;
	mul.f32 	%f12818, %f12813, %f12813;
	fma.rn.f32 	%f12819, %f12812, %f12814, %f12816;
	mul.f32 	%f12820, %f12815, %f12815;
	fma.rn.f32 	%f12821, %f12814, %f12816, %f12818;
	mul.f32 	%f12822, %f12817, %f12817;
	fma.rn.f32 	%f12823, %f12816, %f12818, %f12820;
	mul.f32 	%f12824, %f12819, %f12819;
	fma.rn.f32 	%f12825, %f12818, %f12820, %f12822;
	mul.f32 	%f12826, %f12821, %f12821;
	fma.rn.f32 	%f12827, %f12820, %f12822, %f12824;
	mul.f32 	%f12828, %f12823, %f12823;
	fma.rn.f32 	%f12829, %f12822, %f12824, %f12826;
	mul.f32 	%f12830, %f12825, %f12825;
	fma.rn.f32 	%f12831, %f12824, %f12826, %f12828;
	mul.f32 	%f12832, %f12827, %f12827;
	fma.rn.f32 	%f12833, %f12826, %f12828, %f12830;
	mul.f32 	%f12834, %f12829, %f12829;
	fma.rn.f32 	%f12835, %f12828, %f12830, %f12832;
	mul.f32 	%f12836, %f12831, %f12831;
	fma.rn.f32 	%f12837, %f12830, %f12832, %f12834;
	mul.f32 	%f12838, %f12833, %f12833;
	fma.rn.f32 	%f12839, %f12832, %f12834, %f12836;
	mul.f32 	%f12840, %f12835, %f12835;
	fma.rn.f32 	%f12841, %f12834, %f12836, %f12838;
	mul.f32 	%f12842, %f12837, %f12837;
	fma.rn.f32 	%f12843, %f12836, %f12838, %f12840;
	mul.f32 	%f12844, %f12839, %f12839;
	fma.rn.f32 	%f12845, %f12838, %f12840, %f12842;
	mul.f32 	%f12846, %f12841, %f12841;
	fma.rn.f32 	%f12847, %f12840, %f12842, %f12844;
	mul.f32 	%f12848, %f12843, %f12843;
	fma.rn.f32 	%f12849, %f12842, %f12844, %f12846;
	mul.f32 	%f12850, %f12845, %f12845;
	fma.rn.f32 	%f12851, %f12844, %f12846, %f12848;
	mul.f32 	%f12852, %f12847, %f12847;
	fma.rn.f32 	%f12853, %f12846, %f12848, %f12850;
	mul.f32 	%f12854, %f12849, %f12849;
	fma.rn.f32 	%f12855, %f12848, %f12850, %f12852;
	mul.f32 	%f12856, %f12851, %f12851;
	fma.rn.f32 	%f12857, %f12850, %f12852, %f12854;
	mul.f32 	%f12858, %f12853, %f12853;
	fma.rn.f32 	%f12859, %f12852, %f12854, %f12856;
	mul.f32 	%f12860, %f12855, %f12855;
	fma.rn.f32 	%f12861, %f12854, %f12856, %f12858;
	mul.f32 	%f12862, %f12857, %f12857;
	fma.rn.f32 	%f12863, %f12856, %f12858, %f12860;
	mul.f32 	%f12864, %f12859, %f12859;
	fma.rn.f32 	%f12865, %f12858, %f12860, %f12862;
	mul.f32 	%f12866, %f12861, %f12861;
	fma.rn.f32 	%f12867, %f12860, %f12862, %f12864;
	mul.f32 	%f12868, %f12863, %f12863;
	fma.rn.f32 	%f12869, %f12862, %f12864, %f12866;
	mul.f32 	%f12870, %f12865, %f12865;
	fma.rn.f32 	%f12871, %f12864, %f12866, %f12868;
	mul.f32 	%f12872, %f12867, %f12867;
	fma.rn.f32 	%f12873, %f12866, %f12868, %f12870;
	mul.f32 	%f12874, %f12869, %f12869;
	fma.rn.f32 	%f12875, %f12868, %f12870, %f12872;
	mul.f32 	%f12876, %f12871, %f12871;
	fma.rn.f32 	%f12877, %f12870, %f12872, %f12874;
	mul.f32 	%f12878, %f12873, %f12873;
	fma.rn.f32 	%f12879, %f12872, %f12874, %f12876;
	mul.f32 	%f12880, %f12875, %f12875;
	fma.rn.f32 	%f12881, %f12874, %f12876, %f12878;
	mul.f32 	%f12882, %f12877, %f12877;
	fma.rn.f32 	%f12883, %f12876, %f12878, %f12880;
	mul.f32 	%f12884, %f12879, %f12879;
	fma.rn.f32 	%f12885, %f12878, %f12880, %f12882;
	mul.f32 	%f12886, %f12881, %f12881;
	fma.rn.f32 	%f12887, %f12880, %f12882, %f12884;
	mul.f32 	%f12888, %f12883, %f12883;
	fma.rn.f32 	%f12889, %f12882, %f12884, %f12886;
	mul.f32 	%f12890, %f12885, %f12885;
	fma.rn.f32 	%f12891, %f12884, %f12886, %f12888;
	mul.f32 	%f12892, %f12887, %f12887;
	fma.rn.f32 	%f12893, %f12886, %f12888, %f12890;
	mul.f32 	%f12894, %f12889, %f12889;
	fma.rn.f32 	%f12895, %f12888, %f12890, %f12892;
	mul.f32 	%f12896, %f12891, %f12891;
	fma.rn.f32 	%f12897, %f12890, %f12892, %f12894;
	mul.f32 	%f12898, %f12893, %f12893;
	fma.rn.f32 	%f12899, %f12892, %f12894, %f12896;
	mul.f32 	%f12900, %f12895, %f12895;
	fma.rn.f32 	%f12901, %f12894, %f12896, %f12898;
	mul.f32 	%f12902, %f12897, %f12897;
	fma.rn.f32 	%f12903, %f12896, %f12898, %f12900;
	mul.f32 	%f12904, %f12899, %f12899;
	fma.rn.f32 	%f12905, %f12898, %f12900, %f12902;
	mul.f32 	%f12906, %f12901, %f12901;
	fma.rn.f32 	%f12907, %f12900, %f12902, %f12904;
	mul.f32 	%f12908, %f12903, %f12903;
	fma.rn.f32 	%f12909, %f12902, %f12904, %f12906;
	mul.f32 	%f12910, %f12905, %f12905;
	fma.rn.f32 	%f12911, %f12904, %f12906, %f12908;
	mul.f32 	%f12912, %f12907, %f12907;
	fma.rn.f32 	%f12913, %f12906, %f12908, %f12910;
	mul.f32 	%f12914, %f12909, %f12909;
	fma.rn.f32 	%f12915, %f12908, %f12910, %f12912;
	mul.f32 	%f12916, %f12911, %f12911;
	fma.rn.f32 	%f12917, %f12910, %f12912, %f12914;
	mul.f32 	%f12918, %f12913, %f12913;
	fma.rn.f32 	%f12919, %f12912, %f12914, %f12916;
	mul.f32 	%f12920, %f12915, %f12915;
	fma.rn.f32 	%f12921, %f12914, %f12916, %f12918;
	mul.f32 	%f12922, %f12917, %f12917;
	fma.rn.f32 	%f12923, %f12916, %f12918, %f12920;
	mul.f32 	%f12924, %f12919, %f12919;
	fma.rn.f32 	%f12925, %f12918, %f12920, %f12922;
	mul.f32 	%f12926, %f12921, %f12921;
	fma.rn.f32 	%f12927, %f12920, %f12922, %f12924;
	mul.f32 	%f12928, %f12923, %f12923;
	fma.rn.f32 	%f12929, %f12922, %f12924, %f12926;
	mul.f32 	%f12930, %f12925, %f12925;
	fma.rn.f32 	%f12931, %f12924, %f12926, %f12928;
	mul.f32 	%f12932, %f12927, %f12927;
	fma.rn.f32 	%f12933, %f12926, %f12928, %f12930;
	mul.f32 	%f12934, %f12929, %f12929;
	fma.rn.f32 	%f12935, %f12928, %f12930, %f12932;
	mul.f32 	%f12936, %f12931, %f12931;
	fma.rn.f32 	%f12937, %f12930, %f12932, %f12934;
	mul.f32 	%f12938, %f12933, %f12933;
	fma.rn.f32 	%f12939, %f12932, %f12934, %f12936;
	mul.f32 	%f12940, %f12935, %f12935;
	fma.rn.f32 	%f12941, %f12934, %f12936, %f12938;
	mul.f32 	%f12942, %f12937, %f12937;
	fma.rn.f32 	%f12943, %f12936, %f12938, %f12940;
	mul.f32 	%f12944, %f12939, %f12939;
	fma.rn.f32 	%f12945, %f12938, %f12940, %f12942;
	mul.f32 	%f12946, %f12941, %f12941;
	fma.rn.f32 	%f12947, %f12940, %f12942, %f12944;
	mul.f32 	%f12948, %f12943, %f12943;
	fma.rn.f32 	%f12949, %f12942, %f12944, %f12946;
	mul.f32 	%f12950, %f12945, %f12945;
	fma.rn.f32 	%f12951, %f12944, %f12946, %f12948;
	mul.f32 	%f12952, %f12947, %f12947;
	fma.rn.f32 	%f12953, %f12946, %f12948, %f12950;
	mul.f32 	%f12954, %f12949, %f12949;
	fma.rn.f32 	%f12955, %f12948, %f12950, %f12952;
	mul.f32 	%f12956, %f12951, %f12951;
	fma.rn.f32 	%f12957, %f12950, %f12952, %f12954;
	mul.f32 	%f12958, %f12953, %f12953;
	fma.rn.f32 	%f12959, %f12952, %f12954, %f12956;
	mul.f32 	%f12960, %f12955, %f12955;
	fma.rn.f32 	%f12961, %f12954, %f12956, %f12958;
	mul.f32 	%f12962, %f12957, %f12957;
	fma.rn.f32 	%f12963, %f12956, %f12958, %f12960;
	mul.f32 	%f12964, %f12959, %f12959;
	fma.rn.f32 	%f12965, %f12958, %f12960, %f12962;
	mul.f32 	%f12966, %f12961, %f12961;
	fma.rn.f32 	%f12967, %f12960, %f12962, %f12964;
	mul.f32 	%f12968, %f12963, %f12963;
	fma.rn.f32 	%f12969, %f12962, %f12964, %f12966;
	mul.f32 	%f12970, %f12965, %f12965;
	fma.rn.f32 	%f12971, %f12964, %f12966, %f12968;
	mul.f32 	%f12972, %f12967, %f12967;
	fma.rn.f32 	%f12973, %f12966, %f12968, %f12970;
	mul.f32 	%f12974, %f12969, %f12969;
	fma.rn.f32 	%f12975, %f12968, %f12970, %f12972;
	mul.f32 	%f12976, %f12971, %f12971;
	fma.rn.f32 	%f12977, %f12970, %f12972, %f12974;
	mul.f32 	%f12978, %f12973, %f12973;
	fma.rn.f32 	%f12979, %f12972, %f12974, %f12976;
	mul.f32 	%f12980, %f12975, %f12975;
	fma.rn.f32 	%f12981, %f12974, %f12976, %f12978;
	mul.f32 	%f12982, %f12977, %f12977;
	fma.rn.f32 	%f12983, %f12976, %f12978, %f12980;
	mul.f32 	%f12984, %f12979, %f12979;
	fma.rn.f32 	%f12985, %f12978, %f12980, %f12982;
	mul.f32 	%f12986, %f12981, %f12981;
	fma.rn.f32 	%f12987, %f12980, %f12982, %f12984;
	mul.f32 	%f12988, %f12983, %f12983;
	fma.rn.f32 	%f12989, %f12982, %f12984, %f12986;
	mul.f32 	%f12990, %f12985, %f12985;
	fma.rn.f32 	%f12991, %f12984, %f12986, %f12988;
	mul.f32 	%f12992, %f12987, %f12987;
	fma.rn.f32 	%f12993, %f12986, %f12988, %f12990;
	mul.f32 	%f12994, %f12989, %f12989;
	fma.rn.f32 	%f12995, %f12988, %f12990, %f12992;
	mul.f32 	%f12996, %f12991, %f12991;
	fma.rn.f32 	%f12997, %f12990, %f12992, %f12994;
	mul.f32 	%f12998, %f12993, %f12993;
	fma.rn.f32 	%f12999, %f12992, %f12994, %f12996;
	mul.f32 	%f13000, %f12995, %f12995;
	fma.rn.f32 	%f13001, %f12994, %f12996, %f12998;
	mul.f32 	%f13002, %f12997, %f12997;
	fma.rn.f32 	%f13003, %f12996, %f12998, %f13000;
	mul.f32 	%f13004, %f12999, %f12999;
	fma.rn.f32 	%f13005, %f12998, %f13000, %f13002;
	mul.f32 	%f13006, %f13001, %f13001;
	fma.rn.f32 	%f13007, %f13000, %f13002, %f13004;
	mul.f32 	%f13008, %f13003, %f13003;
	fma.rn.f32 	%f13009, %f13002, %f13004, %f13006;
	mul.f32 	%f13010, %f13005, %f13005;
	fma.rn.f32 	%f13011, %f13004, %f13006, %f13008;
	mul.f32 	%f13012, %f13007, %f13007;
	fma.rn.f32 	%f13013, %f13006, %f13008, %f13010;
	mul.f32 	%f13014, %f13009, %f13009;
	fma.rn.f32 	%f13015, %f13008, %f13010, %f13012;
	mul.f32 	%f13016, %f13011, %f13011;
	fma.rn.f32 	%f13017, %f13010, %f13012, %f13014;
	mul.f32 	%f13018, %f13013, %f13013;
	fma.rn.f32 	%f13019, %f13012, %f13014, %f13016;
	mul.f32 	%f13020, %f13015, %f13015;
	fma.rn.f32 	%f13021, %f13014, %f13016, %f13018;
	mul.f32 	%f13022, %f13017, %f13017;
	fma.rn.f32 	%f13023, %f13016, %f13018, %f13020;
	mul.f32 	%f13024, %f13019, %f13019;
	fma.rn.f32 	%f13025, %f13018, %f13020, %f13022;
	mul.f32 	%f13026, %f13021, %f13021;
	fma.rn.f32 	%f13027, %f13020, %f13022, %f13024;
	mul.f32 	%f13028, %f13023, %f13023;
	fma.rn.f32 	%f13029, %f13022, %f13024, %f13026;
	mul.f32 	%f13030, %f13025, %f13025;
	fma.rn.f32 	%f13031, %f13024, %f13026, %f13028;
	fma.rn.f32 	%f13032, %f13026, %f13028, %f13030;
	mul.f32 	%f13033, %f13028, %f13030;
	fma.rn.f32 	%f13034, %f13027, %f13027, %f13033;
	add.f32 	%f13035, %f13030, %f13028;
	fma.rn.f32 	%f13036, %f13027, %f13027, %f13035;
	fma.rn.f32 	%f13037, %f13029, %f13029, %f13036;
	fma.rn.f32 	%f13038, %f13031, %f13031, %f13037;
	add.f32 	%f13039, %f13031, %f13038;
	add.f32 	%f13040, %f13032, %f13039;
	add.f32 	%f13041, %f13034, %f13040;
	add.f32 	%f13042, %f13041, 0f3F800000;
	bra.uni 	$L__BB1_79;
$L__BB1_64:
	cvt.rn.f32.u32 	%f11482, %r1;
	mul.f32 	%f11483, %f11482, 0f308637BD;
	mov.u32 	%r26, %tid.y;
	cvt.rn.f32.u32 	%f11484, %r26;
	mul.f32 	%f11485, %f11484, 0f308637BD;
	fma.rn.f32 	%f11486, %f11483, %f11483, %f11483;
	mul.f32 	%f11487, %f11485, %f11485;
	fma.rn.f32 	%f11488, %f11483, %f11483, %f11485;
	fma.rn.f32 	%f11489, %f11485, %f11483, %f11487;
	mul.f32 	%f11490, %f11486, %f11486;
	fma.rn.f32 	%f11491, %f11487, %f11485, %f11487;
	mul.f32 	%f11492, %f11488, %f11488;
	fma.rn.f32 	%f11493, %f11487, %f11487, %f11490;
	mul.f32 	%f11494, %f11489, %f11489;
	fma.rn.f32 	%f11495, %f11487, %f11490, %f11492;
	mul.f32 	%f11496, %f11491, %f11491;
	fma.rn.f32 	%f11497, %f11492, %f11490, %f11494;
	mul.f32 	%f11498, %f11493, %f11493;
	fma.rn.f32 	%f11499, %f11494, %f11492, %f11496;
	mul.f32 	%f11500, %f11495, %f11495;
	fma.rn.f32 	%f11501, %f11494, %f11496, %f11498;
	mul.f32 	%f11502, %f11497, %f11497;
	fma.rn.f32 	%f11503, %f11496, %f11498, %f11500;
	mul.f32 	%f11504, %f11499, %f11499;
	fma.rn.f32 	%f11505, %f11498, %f11500, %f11502;
	mul.f32 	%f11506, %f11501, %f11501;
	fma.rn.f32 	%f11507, %f11500, %f11502, %f11504;
	mul.f32 	%f11508, %f11503, %f11503;
	fma.rn.f32 	%f11509, %f11502, %f11504, %f11506;
	mul.f32 	%f11510, %f11505, %f11505;
	fma.rn.f32 	%f11511, %f11504, %f11506, %f11508;
	mul.f32 	%f11512, %f11507, %f11507;
	fma.rn.f32 	%f11513, %f11506, %f11508, %f11510;
	mul.f32 	%f11514, %f11509, %f11509;
	fma.rn.f32 	%f11515, %f11508, %f11510, %f11512;
	mul.f32 	%f11516, %f11511, %f11511;
	fma.rn.f32 	%f11517, %f11510, %f11512, %f11514;
	mul.f32 	%f11518, %f11513, %f11513;
	fma.rn.f32 	%f11519, %f11512, %f11514, %f11516;
	mul.f32 	%f11520, %f11515, %f11515;
	fma.rn.f32 	%f11521, %f11514, %f11516, %f11518;
	mul.f32 	%f11522, %f11517, %f11517;
	fma.rn.f32 	%f11523, %f11516, %f11518, %f11520;
	mul.f32 	%f11524, %f11519, %f11519;
	fma.rn.f32 	%f11525, %f11518, %f11520, %f11522;
	mul.f32 	%f11526, %f11521, %f11521;
	fma.rn.f32 	%f11527, %f11520, %f11522, %f11524;
	mul.f32 	%f11528, %f11523, %f11523;
	fma.rn.f32 	%f11529, %f11522, %f11524, %f11526;
	mul.f32 	%f11530, %f11525, %f11525;
	fma.rn.f32 	%f11531, %f11524, %f11526, %f11528;
	mul.f32 	%f11532, %f11527, %f11527;
	fma.rn.f32 	%f11533, %f11526, %f11528, %f11530;
	mul.f32 	%f11534, %f11529, %f11529;
	fma.rn.f32 	%f11535, %f11528, %f11530, %f11532;
	mul.f32 	%f11536, %f11531, %f11531;
	fma.rn.f32 	%f11537, %f11530, %f11532, %f11534;
	mul.f32 	%f11538, %f11533, %f11533;
	fma.rn.f32 	%f11539, %f11532, %f11534, %f11536;
	mul.f32 	%f11540, %f11535, %f11535;
	fma.rn.f32 	%f11541, %f11534, %f11536, %f11538;
	mul.f32 	%f11542, %f11537, %f11537;
	fma.rn.f32 	%f11543, %f11536, %f11538, %f11540;
	mul.f32 	%f11544, %f11539, %f11539;
	fma.rn.f32 	%f11545, %f11538, %f11540, %f11542;
	mul.f32 	%f11546, %f11541, %f11541;
	fma.rn.f32 	%f11547, %f11540, %f11542, %f11544;
	mul.f32 	%f11548, %f11543, %f11543;
	fma.rn.f32 	%f11549, %f11542, %f11544, %f11546;
	mul.f32 	%f11550, %f11545, %f11545;
	fma.rn.f32 	%f11551, %f11544, %f11546, %f11548;
	mul.f32 	%f11552, %f11547, %f11547;
	fma.rn.f32 	%f11553, %f11546, %f11548, %f11550;
	mul.f32 	%f11554, %f11549, %f11549;
	fma.rn.f32 	%f11555, %f11548, %f11550, %f11552;
	mul.f32 	%f11556, %f11551, %f11551;
	fma.rn.f32 	%f11557, %f11550, %f11552, %f11554;
	mul.f32 	%f11558, %f11553, %f11553;
	fma.rn.f32 	%f11559, %f11552, %f11554, %f11556;
	mul.f32 	%f11560, %f11555, %f11555;
	fma.rn.f32 	%f11561, %f11554, %f11556, %f11558;
	mul.f32 	%f11562, %f11557, %f11557;
	fma.rn.f32 	%f11563, %f11556, %f11558, %f11560;
	mul.f32 	%f11564, %f11559, %f11559;
	fma.rn.f32 	%f11565, %f11558, %f11560, %f11562;
	mul.f32 	%f11566, %f11561, %f11561;
	fma.rn.f32 	%f11567, %f11560, %f11562, %f11564;
	mul.f32 	%f11568, %f11563, %f11563;
	fma.rn.f32 	%f11569, %f11562, %f11564, %f11566;
	mul.f32 	%f11570, %f11565, %f11565;
	fma.rn.f32 	%f11571, %f11564, %f11566, %f11568;
	mul.f32 	%f11572, %f11567, %f11567;
	fma.rn.f32 	%f11573, %f11566, %f11568, %f11570;
	mul.f32 	%f11574, %f11569, %f11569;
	fma.rn.f32 	%f11575, %f11568, %f11570, %f11572;
	mul.f32 	%f11576, %f11571, %f11571;
	fma.rn.f32 	%f11577, %f11570, %f11572, %f11574;
	mul.f32 	%f11578, %f11573, %f11573;
	fma.rn.f32 	%f11579, %f11572, %f11574, %f11576;
	mul.f32 	%f11580, %f11575, %f11575;
	fma.rn.f32 	%f11581, %f11574, %f11576, %f11578;
	mul.f32 	%f11582, %f11577, %f11577;
	fma.rn.f32 	%f11583, %f11576, %f11578, %f11580;
	mul.f32 	%f11584, %f11579, %f11579;
	fma.rn.f32 	%f11585, %f11578, %f11580, %f11582;
	mul.f32 	%f11586, %f11581, %f11581;
	fma.rn.f32 	%f11587, %f11580, %f11582, %f11584;
	mul.f32 	%f11588, %f11583, %f11583;
	fma.rn.f32 	%f11589, %f11582, %f11584, %f11586;
	mul.f32 	%f11590, %f11585, %f11585;
	fma.rn.f32 	%f11591, %f11584, %f11586, %f11588;
	mul.f32 	%f11592, %f11587, %f11587;
	fma.rn.f32 	%f11593, %f11586, %f11588, %f11590;
	mul.f32 	%f11594, %f11589, %f11589;
	fma.rn.f32 	%f11595, %f11588, %f11590, %f11592;
	mul.f32 	%f11596, %f11591, %f11591;
	fma.rn.f32 	%f11597, %f11590, %f11592, %f11594;
	mul.f32 	%f11598, %f11593, %f11593;
	fma.rn.f32 	%f11599, %f11592, %f11594, %f11596;
	mul.f32 	%f11600, %f11595, %f11595;
	fma.rn.f32 	%f11601, %f11594, %f11596, %f11598;
	mul.f32 	%f11602, %f11597, %f11597;
	fma.rn.f32 	%f11603, %f11596, %f11598, %f11600;
	mul.f32 	%f11604, %f11599, %f11599;
	fma.rn.f32 	%f11605, %f11598, %f11600, %f11602;
	mul.f32 	%f11606, %f11601, %f11601;
	fma.rn.f32 	%f11607, %f11600, %f11602, %f11604;
	mul.f32 	%f11608, %f11603, %f11603;
	fma.rn.f32 	%f11609, %f11602, %f11604, %f11606;
	mul.f32 	%f11610, %f11605, %f11605;
	fma.rn.f32 	%f11611, %f11604, %f11606, %f11608;
	mul.f32 	%f11612, %f11607, %f11607;
	fma.rn.f32 	%f11613, %f11606, %f11608, %f11610;
	mul.f32 	%f11614, %f11609, %f11609;
	fma.rn.f32 	%f11615, %f11608, %f11610, %f11612;
	mul.f32 	%f11616, %f11611, %f11611;
	fma.rn.f32 	%f11617, %f11610, %f11612, %f11614;
	mul.f32 	%f11618, %f11613, %f11613;
	fma.rn.f32 	%f11619, %f11612, %f11614, %f11616;
	mul.f32 	%f11620, %f11615, %f11615;
	fma.rn.f32 	%f11621, %f11614, %f11616, %f11618;
	mul.f32 	%f11622, %f11617, %f11617;
	fma.rn.f32 	%f11623, %f11616, %f11618, %f11620;
	mul.f32 	%f11624, %f11619, %f11619;
	fma.rn.f32 	%f11625, %f11618, %f11620, %f11622;
	mul.f32 	%f11626, %f11621, %f11621;
	fma.rn.f32 	%f11627, %f11620, %f11622, %f11624;
	mul.f32 	%f11628, %f11623, %f11623;
	fma.rn.f32 	%f11629, %f11622, %f11624, %f11626;
	mul.f32 	%f11630, %f11625, %f11625;
	fma.rn.f32 	%f11631, %f11624, %f11626, %f11628;
	mul.f32 	%f11632, %f11627, %f11627;
	fma.rn.f32 	%f11633, %f11626, %f11628, %f11630;
	mul.f32 	%f11634, %f11629, %f11629;
	fma.rn.f32 	%f11635, %f11628, %f11630, %f11632;
	mul.f32 	%f11636, %f11631, %f11631;
	fma.rn.f32 	%f11637, %f11630, %f11632, %f11634;
	mul.f32 	%f11638, %f11633, %f11633;
	fma.rn.f32 	%f11639, %f11632, %f11634, %f11636;
	mul.f32 	%f11640, %f11635, %f11635;
	fma.rn.f32 	%f11641, %f11634, %f11636, %f11638;
	mul.f32 	%f11642, %f11637, %f11637;
	fma.rn.f32 	%f11643, %f11636, %f11638, %f11640;
	mul.f32 	%f11644, %f11639, %f11639;
	fma.rn.f32 	%f11645, %f11638, %f11640, %f11642;
	mul.f32 	%f11646, %f11641, %f11641;
	fma.rn.f32 	%f11647, %f11640, %f11642, %f11644;
	mul.f32 	%f11648, %f11643, %f11643;
	fma.rn.f32 	%f11649, %f11642, %f11644, %f11646;
	mul.f32 	%f11650, %f11645, %f11645;
	fma.rn.f32 	%f11651, %f11644, %f11646, %f11648;
	mul.f32 	%f11652, %f11647, %f11647;
	fma.rn.f32 	%f11653, %f11646, %f11648, %f11650;
	mul.f32 	%f11654, %f11649, %f11649;
	fma.rn.f32 	%f11655, %f11648, %f11650, %f11652;
	mul.f32 	%f11656, %f11651, %f11651;
	fma.rn.f32 	%f11657, %f11650, %f11652, %f11654;
	mul.f32 	%f11658, %f11653, %f11653;
	fma.rn.f32 	%f11659, %f11652, %f11654, %f11656;
	mul.f32 	%f11660, %f11655, %f11655;
	fma.rn.f32 	%f11661, %f11654, %f11656, %f11658;
	mul.f32 	%f11662, %f11657, %f11657;
	fma.rn.f32 	%f11663, %f11656, %f11658, %f11660;
	mul.f32 	%f11664, %f11659, %f11659;
	fma.rn.f32 	%f11665, %f11658, %f11660, %f11662;
	mul.f32 	%f11666, %f11661, %f11661;
	fma.rn.f32 	%f11667, %f11660, %f11662, %f11664;
	mul.f32 	%f11668, %f11663, %f11663;
	fma.rn.f32 	%f11669, %f11662, %f11664, %f11666;
	mul.f32 	%f11670, %f11665, %f11665;
	fma.rn.f32 	%f11671, %f11664, %f11666, %f11668;
	mul.f32 	%f11672, %f11667, %f11667;
	fma.rn.f32 	%f11673, %f11666, %f11668, %f11670;
	mul.f32 	%f11674, %f11669, %f11669;
	fma.rn.f32 	%f11675, %f11668, %f11670, %f11672;
	mul.f32 	%f11676, %f11671, %f11671;
	fma.rn.f32 	%f11677, %f11670, %f11672, %f11674;
	mul.f32 	%f11678, %f11673, %f11673;
	fma.rn.f32 	%f11679, %f11672, %f11674, %f11676;
	mul.f32 	%f11680, %f11675, %f11675;
	fma.rn.f32 	%f11681, %f11674, %f11676, %f11678;
	mul.f32 	%f11682, %f11677, %f11677;
	fma.rn.f32 	%f11683, %f11676, %f11678, %f11680;
	mul.f32 	%f11684, %f11679, %f11679;
	fma.rn.f32 	%f11685, %f11678, %f11680, %f11682;
	mul.f32 	%f11686, %f11681, %f11681;
	fma.rn.f32 	%f11687, %f11680, %f11682, %f11684;
	mul.f32 	%f11688, %f11683, %f11683;
	fma.rn.f32 	%f11689, %f11682, %f11684, %f11686;
	mul.f32 	%f11690, %f11685, %f11685;
	fma.rn.f32 	%f11691, %f11684, %f11686, %f11688;
	mul.f32 	%f11692, %f11687, %f11687;
	fma.rn.f32 	%f11693, %f11686, %f11688, %f11690;
	mul.f32 	%f11694, %f11689, %f11689;
	fma.rn.f32 	%f11695, %f11688, %f11690, %f11692;
	mul.f32 	%f11696, %f11691, %f11691;
	fma.rn.f32 	%f11697, %f11690, %f11692, %f11694;
	mul.f32 	%f11698, %f11693, %f11693;
	fma.rn.f32 	%f11699, %f11692, %f11694, %f11696;
	mul.f32 	%f11700, %f11695, %f11695;
	fma.rn.f32 	%f11701, %f11694, %f11696, %f11698;
	mul.f32 	%f11702, %f11697, %f11697;
	fma.rn.f32 	%f11703, %f11696, %f11698, %f11700;
	mul.f32 	%f11704, %f11699, %f11699;
	fma.rn.f32 	%f11705, %f11698, %f11700, %f11702;
	mul.f32 	%f11706, %f11701, %f11701;
	fma.rn.f32 	%f11707, %f11700, %f11702, %f11704;
	mul.f32 	%f11708, %f11703, %f11703;
	fma.rn.f32 	%f11709, %f11702, %f11704, %f11706;
	mul.f32 	%f11710, %f11705, %f11705;
	fma.rn.f32 	%f11711, %f11704, %f11706, %f11708;
	mul.f32 	%f11712, %f11707, %f11707;
	fma.rn.f32 	%f11713, %f11706, %f11708, %f11710;
	mul.f32 	%f11714, %f11709, %f11709;
	fma.rn.f32 	%f11715, %f11708, %f11710, %f11712;
	mul.f32 	%f11716, %f11711, %f11711;
	fma.rn.f32 	%f11717, %f11710, %f11712, %f11714;
	mul.f32 	%f11718, %f11713, %f11713;
	fma.rn.f32 	%f11719, %f11712, %f11714, %f11716;
	mul.f32 	%f11720, %f11715, %f11715;
	fma.rn.f32 	%f11721, %f11714, %f11716, %f11718;
	mul.f32 	%f11722, %f11717, %f11717;
	fma.rn.f32 	%f11723, %f11716, %f11718, %f11720;
	mul.f32 	%f11724, %f11719, %f11719;
	fma.rn.f32 	%f11725, %f11718, %f11720, %f11722;
	mul.f32 	%f11726, %f11721, %f11721;
	fma.rn.f32 	%f11727, %f11720, %f11722, %f11724;
	mul.f32 	%f11728, %f11723, %f11723;
	fma.rn.f32 	%f11729, %f11722, %f11724, %f11726;
	mul.f32 	%f11730, %f11725, %f11725;
	fma.rn.f32 	%f11731, %f11724, %f11726, %f11728;
	mul.f32 	%f11732, %f11727, %f11727;
	fma.rn.f32 	%f11733, %f11726, %f11728, %f11730;
	mul.f32 	%f11734, %f11729, %f11729;
	fma.rn.f32 	%f11735, %f11728, %f11730, %f11732;
	mul.f32 	%f11736, %f11731, %f11731;
	fma.rn.f32 	%f11737, %f11730, %f11732, %f11734;
	mul.f32 	%f11738, %f11733, %f11733;
	fma.rn.f32 	%f11739, %f11732, %f11734, %f11736;
	mul.f32 	%f11740, %f11735, %f11735;
	fma.rn.f32 	%f11741, %f11734, %f11736, %f11738;
	mul.f32 	%f11742, %f11737, %f11737;
	fma.rn.f32 	%f11743, %f11736, %f11738, %f11740;
	mul.f32 	%f11744, %f11739, %f11739;
	fma.rn.f32 	%f11745, %f11738, %f11740, %f11742;
	mul.f32 	%f11746, %f11741, %f11741;
	fma.rn.f32 	%f11747, %f11740, %f11742, %f11744;
	mul.f32 	%f11748, %f11743, %f11743;
	fma.rn.f32 	%f11749, %f11742, %f11744, %f11746;
	mul.f32 	%f11750, %f11745, %f11745;
	fma.rn.f32 	%f11751, %f11744, %f11746, %f11748;
	mul.f32 	%f11752, %f11747, %f11747;
	fma.rn.f32 	%f11753, %f11746, %f11748, %f11750;
	mul.f32 	%f11754, %f11749, %f11749;
	fma.rn.f32 	%f11755, %f11748, %f11750, %f11752;
	mul.f32 	%f11756, %f11751, %f11751;
	fma.rn.f32 	%f11757, %f11750, %f11752, %f11754;
	mul.f32 	%f11758, %f11753, %f11753;
	fma.rn.f32 	%f11759, %f11752, %f11754, %f11756;
	mul.f32 	%f11760, %f11755, %f11755;
	fma.rn.f32 	%f11761, %f11754, %f11756, %f11758;
	mul.f32 	%f11762, %f11757, %f11757;
	fma.rn.f32 	%f11763, %f11756, %f11758, %f11760;
	mul.f32 	%f11764, %f11759, %f11759;
	fma.rn.f32 	%f11765, %f11758, %f11760, %f11762;
	mul.f32 	%f11766, %f11761, %f11761;
	fma.rn.f32 	%f11767, %f11760, %f11762, %f11764;
	mul.f32 	%f11768, %f11763, %f11763;
	fma.rn.f32 	%f11769, %f11762, %f11764, %f11766;
	mul.f32 	%f11770, %f11765, %f11765;
	fma.rn.f32 	%f11771, %f11764, %f11766, %f11768;
	mul.f32 	%f11772, %f11767, %f11767;
	fma.rn.f32 	%f11773, %f11766, %f11768, %f11770;
	mul.f32 	%f11774, %f11769, %f11769;
	fma.rn.f32 	%f11775, %f11768, %f11770, %f11772;
	mul.f32 	%f11776, %f11771, %f11771;
	fma.rn.f32 	%f11777, %f11770, %f11772, %f11774;
	mul.f32 	%f11778, %f11773, %f11773;
	fma.rn.f32 	%f11779, %f11772, %f11774, %f11776;
	mul.f32 	%f11780, %f11775, %f11775;
	fma.rn.f32 	%f11781, %f11774, %f11776, %f11778;
	mul.f32 	%f11782, %f11777, %f11777;
	fma.rn.f32 	%f11783, %f11776, %f11778, %f11780;
	mul.f32 	%f11784, %f11779, %f11779;
	fma.rn.f32 	%f11785, %f11778, %f11780, %f11782;
	mul.f32 	%f11786, %f11781, %f11781;
	fma.rn.f32 	%f11787, %f11780, %f11782, %f11784;
	mul.f32 	%f11788, %f11783, %f11783;
	fma.rn.f32 	%f11789, %f11782, %f11784, %f11786;
	mul.f32 	%f11790, %f11785, %f11785;
	fma.rn.f32 	%f11791, %f11784, %f11786, %f11788;
	mul.f32 	%f11792, %f11787, %f11787;
	fma.rn.f32 	%f11793, %f11786, %f11788, %f11790;
	mul.f32 	%f11794, %f11789, %f11789;
	fma.rn.f32 	%f11795, %f11788, %f11790, %f11792;
	mul.f32 	%f11796, %f11791, %f11791;
	fma.rn.f32 	%f11797, %f11790, %f11792, %f11794;
	mul.f32 	%f11798, %f11793, %f11793;
	fma.rn.f32 	%f11799, %f11792, %f11794, %f11796;
	mul.f32 	%f11800, %f11795, %f11795;
	fma.rn.f32 	%f11801, %f11794, %f11796, %f11798;
	mul.f32 	%f11802, %f11797, %f11797;
	fma.rn.f32 	%f11803, %f11796, %f11798, %f11800;
	mul.f32 	%f11804, %f11799, %f11799;
	fma.rn.f32 	%f11805, %f11798, %f11800, %f11802;
	mul.f32 	%f11806, %f11801, %f11801;
	fma.rn.f32 	%f11807, %f11800, %f11802, %f11804;
	mul.f32 	%f11808, %f11803, %f11803;
	fma.rn.f32 	%f11809, %f11802, %f11804, %f11806;
	mul.f32 	%f11810, %f11805, %f11805;
	fma.rn.f32 	%f11811, %f11804, %f11806, %f11808;
	mul.f32 	%f11812, %f11807, %f11807;
	fma.rn.f32 	%f11813, %f11806, %f11808, %f11810;
	mul.f32 	%f11814, %f11809, %f11809;
	fma.rn.f32 	%f11815, %f11808, %f11810, %f11812;
	mul.f32 	%f11816, %f11811, %f11811;
	fma.rn.f32 	%f11817, %f11810, %f11812, %f11814;
	mul.f32 	%f11818, %f11813, %f11813;
	fma.rn.f32 	%f11819, %f11812, %f11814, %f11816;
	mul.f32 	%f11820, %f11815, %f11815;
	fma.rn.f32 	%f11821, %f11814, %f11816, %f11818;
	mul.f32 	%f11822, %f11817, %f11817;
	fma.rn.f32 	%f11823, %f11816, %f11818, %f11820;
	mul.f32 	%f11824, %f11819, %f11819;
	fma.rn.f32 	%f11825, %f11818, %f11820, %f11822;
	mul.f32 	%f11826, %f11821, %f11821;
	fma.rn.f32 	%f11827, %f11820, %f11822, %f11824;
	mul.f32 	%f11828, %f11823, %f11823;
	fma.rn.f32 	%f11829, %f11822, %f11824, %f11826;
	mul.f32 	%f11830, %f11825, %f11825;
	fma.rn.f32 	%f11831, %f11824, %f11826, %f11828;
	mul.f32 	%f11832, %f11827, %f11827;
	fma.rn.f32 	%f11833, %f11826, %f11828, %f11830;
	mul.f32 	%f11834, %f11829, %f11829;
	fma.rn.f32 	%f11835, %f11828, %f11830, %f11832;
	mul.f32 	%f11836, %f11831, %f11831;
	fma.rn.f32 	%f11837, %f11830, %f11832, %f11834;
	mul.f32 	%f11838, %f11833, %f11833;
	fma.rn.f32 	%f11839, %f11832, %f11834, %f11836;
	mul.f32 	%f11840, %f11835, %f11835;
	fma.rn.f32 	%f11841, %f11834, %f11836, %f11838;
	mul.f32 	%f11842, %f11837, %f11837;
	fma.rn.f32 	%f11843, %f11836, %f11838, %f11840;
	mul.f32 	%f11844, %f11839, %f11839;
	fma.rn.f32 	%f11845, %f11838, %f11840, %f11842;
	mul.f32 	%f11846, %f11841, %f11841;
	fma.rn.f32 	%f11847, %f11840, %f11842, %f11844;
	mul.f32 	%f11848, %f11843, %f11843;
	fma.rn.f32 	%f11849, %f11842, %f11844, %f11846;
	mul.f32 	%f11850, %f11845, %f11845;
	fma.rn.f32 	%f11851, %f11844, %f11846, %f11848;
	mul.f32 	%f11852, %f11847, %f11847;
	fma.rn.f32 	%f11853, %f11846, %f11848, %f11850;
	mul.f32 	%f11854, %f11849, %f11849;
	fma.rn.f32 	%f11855, %f11848, %f11850, %f11852;
	mul.f32 	%f11856, %f11851, %f11851;
	fma.rn.f32 	%f11857, %f11850, %f11852, %f11854;
	mul.f32 	%f11858, %f11853, %f11853;
	fma.rn.f32 	%f11859, %f11852, %f11854, %f11856;
	mul.f32 	%f11860, %f11855, %f11855;
	fma.rn.f32 	%f11861, %f11854, %f11856, %f11858;
	mul.f32 	%f11862, %f11857, %f11857;
	fma.rn.f32 	%f11863, %f11856, %f11858, %f11860;
	mul.f32 	%f11864, %f11859, %f11859;
	fma.rn.f32 	%f11865, %f11858, %f11860, %f11862;
	mul.f32 	%f11866, %f11861, %f11861;
	fma.rn.f32 	%f11867, %f11860, %f11862, %f11864;
	mul.f32 	%f11868, %f11863, %f11863;
	fma.rn.f32 	%f11869, %f11862, %f11864, %f11866;
	mul.f32 	%f11870, %f11865, %f11865;
	fma.rn.f32 	%f11871, %f11864, %f11866, %f11868;
	mul.f32 	%f11872, %f11867, %f11867;
	fma.rn.f32 	%f11873, %f11866, %f11868, %f11870;
	mul.f32 	%f11874, %f11869, %f11869;
	fma.rn.f32 	%f11875, %f11868, %f11870, %f11872;
	mul.f32 	%f11876, %f11871, %f11871;
	fma.rn.f32 	%f11877, %f11870, %f11872, %f11874;
	mul.f32 	%f11878, %f11873, %f11873;
	fma.rn.f32 	%f11879, %f11872, %f11874, %f11876;
	mul.f32 	%f11880, %f11875, %f11875;
	fma.rn.f32 	%f11881, %f11874, %f11876, %f11878;
	mul.f32 	%f11882, %f11877, %f11877;
	fma.rn.f32 	%f11883, %f11876, %f11878, %f11880;
	mul.f32 	%f11884, %f11879, %f11879;
	fma.rn.f32 	%f11885, %f11878, %f11880, %f11882;
	mul.f32 	%f11886, %f11881, %f11881;
	fma.rn.f32 	%f11887, %f11880, %f11882, %f11884;
	mul.f32 	%f11888, %f11883, %f11883;
	fma.rn.f32 	%f11889, %f11882, %f11884, %f11886;
	mul.f32 	%f11890, %f11885, %f11885;
	fma.rn.f32 	%f11891, %f11884, %f11886, %f11888;
	mul.f32 	%f11892, %f11887, %f11887;
	fma.rn.f32 	%f11893, %f11886, %f11888, %f11890;
	mul.f32 	%f11894, %f11889, %f11889;
	fma.rn.f32 	%f11895, %f11888, %f11890, %f11892;
	mul.f32 	%f11896, %f11891, %f11891;
	fma.rn.f32 	%f11897, %f11890, %f11892, %f11894;
	mul.f32 	%f11898, %f11893, %f11893;
	fma.rn.f32 	%f11899, %f11892, %f11894, %f11896;
	mul.f32 	%f11900, %f11895, %f11895;
	fma.rn.f32 	%f11901, %f11894, %f11896, %f11898;
	mul.f32 	%f11902, %f11897, %f11897;
	fma.rn.f32 	%f11903, %f11896, %f11898, %f11900;
	mul.f32 	%f11904, %f11899, %f11899;
	fma.rn.f32 	%f11905, %f11898, %f11900, %f11902;
	mul.f32 	%f11906, %f11901, %f11901;
	fma.rn.f32 	%f11907, %f11900, %f11902, %f11904;
	mul.f32 	%f11908, %f11903, %f11903;
	fma.rn.f32 	%f11909, %f11902, %f11904, %f11906;
	mul.f32 	%f11910, %f11905, %f11905;
	fma.rn.f32 	%f11911, %f11904, %f11906, %f11908;
	mul.f32 	%f11912, %f11907, %f11907;
	fma.rn.f32 	%f11913, %f11906, %f11908, %f11910;
	mul.f32 	%f11914, %f11909, %f11909;
	fma.rn.f32 	%f11915, %f11908, %f11910, %f11912;
	mul.f32 	%f11916, %f11911, %f11911;
	fma.rn.f32 	%f11917, %f11910, %f11912, %f11914;
	mul.f32 	%f11918, %f11913, %f11913;
	fma.rn.f32 	%f11919, %f11912, %f11914, %f11916;
	mul.f32 	%f11920, %f11915, %f11915;
	fma.rn.f32 	%f11921, %f11914, %f11916, %f11918;
	mul.f32 	%f11922, %f11917, %f11917;
	fma.rn.f32 	%f11923, %f11916, %f11918, %f11920;
	mul.f32 	%f11924, %f11919, %f11919;
	fma.rn.f32 	%f11925, %f11918, %f11920, %f11922;
	mul.f32 	%f11926, %f11921, %f11921;
	fma.rn.f32 	%f11927, %f11920, %f11922, %f11924;
	mul.f32 	%f11928, %f11923, %f11923;
	fma.rn.f32 	%f11929, %f11922, %f11924, %f11926;
	mul.f32 	%f11930, %f11925, %f11925;
	fma.rn.f32 	%f11931, %f11924, %f11926, %f11928;
	mul.f32 	%f11932, %f11927, %f11927;
	fma.rn.f32 	%f11933, %f11926, %f11928, %f11930;
	mul.f32 	%f11934, %f11929, %f11929;
	fma.rn.f32 	%f11935, %f11928, %f11930, %f11932;
	mul.f32 	%f11936, %f11931, %f11931;
	fma.rn.f32 	%f11937, %f11930, %f11932, %f11934;
	mul.f32 	%f11938, %f11933, %f11933;
	fma.rn.f32 	%f11939, %f11932, %f11934, %f11936;
	mul.f32 	%f11940, %f11935, %f11935;
	fma.rn.f32 	%f11941, %f11934, %f11936, %f11938;
	mul.f32 	%f11942, %f11937, %f11937;
	fma.rn.f32 	%f11943, %f11936, %f11938, %f11940;
	mul.f32 	%f11944, %f11939, %f11939;
	fma.rn.f32 	%f11945, %f11938, %f11940, %f11942;
	mul.f32 	%f11946, %f11941, %f11941;
	fma.rn.f32 	%f11947, %f11940, %f11942, %f11944;
	mul.f32 	%f11948, %f11943, %f11943;
	fma.rn.f32 	%f11949, %f11942, %f11944, %f11946;
	mul.f32 	%f11950, %f11945, %f11945;
	fma.rn.f32 	%f11951, %f11944, %f11946, %f11948;
	mul.f32 	%f11952, %f11947, %f11947;
	fma.rn.f32 	%f11953, %f11946, %f11948, %f11950;
	mul.f32 	%f11954, %f11949, %f11949;
	fma.rn.f32 	%f11955, %f11948, %f11950, %f11952;
	mul.f32 	%f11956, %f11951, %f11951;
	fma.rn.f32 	%f11957, %f11950, %f11952, %f11954;
	mul.f32 	%f11958, %f11953, %f11953;
	fma.rn.f32 	%f11959, %f11952, %f11954, %f11956;
	mul.f32 	%f11960, %f11955, %f11955;
	fma.rn.f32 	%f11961, %f11954, %f11956, %f11958;
	mul.f32 	%f11962, %f11957, %f11957;
	fma.rn.f32 	%f11963, %f11956, %f11958, %f11960;
	mul.f32 	%f11964, %f11959, %f11959;
	fma.rn.f32 	%f11965, %f11958, %f11960, %f11962;
	mul.f32 	%f11966, %f11961, %f11961;
	fma.rn.f32 	%f11967, %f11960, %f11962, %f11964;
	mul.f32 	%f11968, %f11963, %f11963;
	fma.rn.f32 	%f11969, %f11962, %f11964, %f11966;
	mul.f32 	%f11970, %f11965, %f11965;
	fma.rn.f32 	%f11971, %f11964, %f11966, %f11968;
	mul.f32 	%f11972, %f11967, %f11967;
	fma.rn.f32 	%f11973, %f11966, %f11968, %f11970;
	mul.f32 	%f11974, %f11969, %f11969;
	fma.rn.f32 	%f11975, %f11968, %f11970, %f11972;
	mul.f32 	%f11976, %f11971, %f11971;
	fma.rn.f32 	%f11977, %f11970, %f11972, %f11974;
	mul.f32 	%f11978, %f11973, %f11973;
	fma.rn.f32 	%f11979, %f11972, %f11974, %f11976;
	mul.f32 	%f11980, %f11975, %f11975;
	fma.rn.f32 	%f11981, %f11974, %f11976, %f11978;
	mul.f32 	%f11982, %f11977, %f11977;
	fma.rn.f32 	%f11983, %f11976, %f11978, %f11980;
	mul.f32 	%f11984, %f11979, %f11979;
	fma.rn.f32 	%f11985, %f11978, %f11980, %f11982;
	mul.f32 	%f11986, %f11981, %f11981;
	fma.rn.f32 	%f11987, %f11980, %f11982, %f11984;
	mul.f32 	%f11988, %f11983, %f11983;
	fma.rn.f32 	%f11989, %f11982, %f11984, %f11986;
	mul.f32 	%f11990, %f11985, %f11985;
	fma.rn.f32 	%f11991, %f11984, %f11986, %f11988;
	fma.rn.f32 	%f11992, %f11986, %f11988, %f11990;
	mul.f32 	%f11993, %f11988, %f11990;
	fma.rn.f32 	%f11994, %f11987, %f11987, %f11993;
	add.f32 	%f11995, %f11990, %f11988;
	fma.rn.f32 	%f11996, %f11987, %f11987, %f11995;
	fma.rn.f32 	%f11997, %f11989, %f11989, %f11996;
	fma.rn.f32 	%f11998, %f11991, %f11991, %f11997;
	add.f32 	%f11999, %f11991, %f11998;
	add.f32 	%f12000, %f11992, %f11999;
	add.f32 	%f12001, %f11994, %f12000;
	add.f32 	%f13042, %f12001, 0f40400000;
	bra.uni 	$L__BB1_79;
$L__BB1_65:
	cvt.rn.f32.u32 	%f10442, %r1;
	mul.f32 	%f10443, %f10442, 0f308637BD;
	mov.u32 	%r24, %tid.y;
	cvt.rn.f32.u32 	%f10444, %r24;
	mul.f32 	%f10445, %f10444, 0f308637BD;
	fma.rn.f32 	%f10446, %f10443, %f10443, %f10443;
	mul.f32 	%f10447, %f10445, %f10445;
	fma.rn.f32 	%f10448, %f10443, %f10443, %f10445;
	fma.rn.f32 	%f10449, %f10445, %f10443, %f10447;
	mul.f32 	%f10450, %f10446, %f10446;
	fma.rn.f32 	%f10451, %f10447, %f10445, %f10447;
	mul.f32 	%f10452, %f10448, %f10448;
	fma.rn.f32 	%f10453, %f10447, %f10447, %f10450;
	mul.f32 	%f10454, %f10449, %f10449;
	fma.rn.f32 	%f10455, %f10447, %f10450, %f10452;
	mul.f32 	%f10456, %f10451, %f10451;
	fma.rn.f32 	%f10457, %f10452, %f10450, %f10454;
	mul.f32 	%f10458, %f10453, %f10453;
	fma.rn.f32 	%f10459, %f10454, %f10452, %f10456;
	mul.f32 	%f10460, %f10455, %f10455;
	fma.rn.f32 	%f10461, %f10454, %f10456, %f10458;
	mul.f32 	%f10462, %f10457, %f10457;
	fma.rn.f32 	%f10463, %f10456, %f10458, %f10460;
	mul.f32 	%f10464, %f10459, %f10459;
	fma.rn.f32 	%f10465, %f10458, %f10460, %f10462;
	mul.f32 	%f10466, %f10461, %f10461;
	fma.rn.f32 	%f10467, %f10460, %f10462, %f10464;
	mul.f32 	%f10468, %f10463, %f10463;
	fma.rn.f32 	%f10469, %f10462, %f10464, %f10466;
	mul.f32 	%f10470, %f10465, %f10465;
	fma.rn.f32 	%f10471, %f10464, %f10466, %f10468;
	mul.f32 	%f10472, %f10467, %f10467;
	fma.rn.f32 	%f10473, %f10466, %f10468, %f10470;
	mul.f32 	%f10474, %f10469, %f10469;
	fma.rn.f32 	%f10475, %f10468, %f10470, %f10472;
	mul.f32 	%f10476, %f10471, %f10471;
	fma.rn.f32 	%f10477, %f10470, %f10472, %f10474;
	mul.f32 	%f10478, %f10473, %f10473;
	fma.rn.f32 	%f10479, %f10472, %f10474, %f10476;
	mul.f32 	%f10480, %f10475, %f10475;
	fma.rn.f32 	%f10481, %f10474, %f10476, %f10478;
	mul.f32 	%f10482, %f10477, %f10477;
	fma.rn.f32 	%f10483, %f10476, %f10478, %f10480;
	mul.f32 	%f10484, %f10479, %f10479;
	fma.rn.f32 	%f10485, %f10478, %f10480, %f10482;
	mul.f32 	%f10486, %f10481, %f10481;
	fma.rn.f32 	%f10487, %f10480, %f10482, %f10484;
	mul.f32 	%f10488, %f10483, %f10483;
	fma.rn.f32 	%f10489, %f10482, %f10484, %f10486;
	mul.f32 	%f10490, %f10485, %f10485;
	fma.rn.f32 	%f10491, %f10484, %f10486, %f10488;
	mul.f32 	%f10492, %f10487, %f10487;
	fma.rn.f32 	%f10493, %f10486, %f10488, %f10490;
	mul.f32 	%f10494, %f10489, %f10489;
	fma.rn.f32 	%f10495, %f10488, %f10490, %f10492;
	mul.f32 	%f10496, %f10491, %f10491;
	fma.rn.f32 	%f10497, %f10490, %f10492, %f10494;
	mul.f32 	%f10498, %f10493, %f10493;
	fma.rn.f32 	%f10499, %f10492, %f10494, %f10496;
	mul.f32 	%f10500, %f10495, %f10495;
	fma.rn.f32 	%f10501, %f10494, %f10496, %f10498;
	mul.f32 	%f10502, %f10497, %f10497;
	fma.rn.f32 	%f10503, %f10496, %f10498, %f10500;
	mul.f32 	%f10504, %f10499, %f10499;
	fma.rn.f32 	%f10505, %f10498, %f10500, %f10502;
	mul.f32 	%f10506, %f10501, %f10501;
	fma.rn.f32 	%f10507, %f10500, %f10502, %f10504;
	mul.f32 	%f10508, %f10503, %f10503;
	fma.rn.f32 	%f10509, %f10502, %f10504, %f10506;
	mul.f32 	%f10510, %f10505, %f10505;
	fma.rn.f32 	%f10511, %f10504, %f10506, %f10508;
	mul.f32 	%f10512, %f10507, %f10507;
	fma.rn.f32 	%f10513, %f10506, %f10508, %f10510;
	mul.f32 	%f10514, %f10509, %f10509;
	fma.rn.f32 	%f10515, %f10508, %f10510, %f10512;
	mul.f32 	%f10516, %f10511, %f10511;
	fma.rn.f32 	%f10517, %f10510, %f10512, %f10514;
	mul.f32 	%f10518, %f10513, %f10513;
	fma.rn.f32 	%f10519, %f10512, %f10514, %f10516;
	mul.f32 	%f10520, %f10515, %f10515;
	fma.rn.f32 	%f10521, %f10514, %f10516, %f10518;
	mul.f32 	%f10522, %f10517, %f10517;
	fma.rn.f32 	%f10523, %f10516, %f10518, %f10520;
	mul.f32 	%f10524, %f10519, %f10519;
	fma.rn.f32 	%f10525, %f10518, %f10520, %f10522;
	mul.f32 	%f10526, %f10521, %f10521;
	fma.rn.f32 	%f10527, %f10520, %f10522, %f10524;
	mul.f32 	%f10528, %f10523, %f10523;
	fma.rn.f32 	%f10529, %f10522, %f10524, %f10526;
	mul.f32 	%f10530, %f10525, %f10525;
	fma.rn.f32 	%f10531, %f10524, %f10526, %f10528;
	mul.f32 	%f10532, %f10527, %f10527;
	fma.rn.f32 	%f10533, %f10526, %f10528, %f10530;
	mul.f32 	%f10534, %f10529, %f10529;
	fma.rn.f32 	%f10535, %f10528, %f10530, %f10532;
	mul.f32 	%f10536, %f10531, %f10531;
	fma.rn.f32 	%f10537, %f10530, %f10532, %f10534;
	mul.f32 	%f10538, %f10533, %f10533;
	fma.rn.f32 	%f10539, %f10532, %f10534, %f10536;
	mul.f32 	%f10540, %f10535, %f10535;
	fma.rn.f32 	%f10541, %f10534, %f10536, %f10538;
	mul.f32 	%f10542, %f10537, %f10537;
	fma.rn.f32 	%f10543, %f10536, %f10538, %f10540;
	mul.f32 	%f10544, %f10539, %f10539;
	fma.rn.f32 	%f10545, %f10538, %f10540, %f10542;
	mul.f32 	%f10546, %f10541, %f10541;
	fma.rn.f32 	%f10547, %f10540, %f10542, %f10544;
	mul.f32 	%f10548, %f10543, %f10543;
	fma.rn.f32 	%f10549, %f10542, %f10544, %f10546;
	mul.f32 	%f10550, %f10545, %f10545;
	fma.rn.f32 	%f10551, %f10544, %f10546, %f10548;
	mul.f32 	%f10552, %f10547, %f10547;
	fma.rn.f32 	%f10553, %f10546, %f10548, %f10550;
	mul.f32 	%f10554, %f10549, %f10549;
	fma.rn.f32 	%f10555, %f10548, %f10550, %f10552;
	mul.f32 	%f10556, %f10551, %f10551;
	fma.rn.f32 	%f10557, %f10550, %f10552, %f10554;
	mul.f32 	%f10558, %f10553, %f10553;
	fma.rn.f32 	%f10559, %f10552, %f10554, %f10556;
	mul.f32 	%f10560, %f10555, %f10555;
	fma.rn.f32 	%f10561, %f10554, %f10556, %f10558;
	mul.f32 	%f10562, %f10557, %f10557;
	fma.rn.f32 	%f10563, %f10556, %f10558, %f10560;
	mul.f32 	%f10564, %f10559, %f10559;
	fma.rn.f32 	%f10565, %f10558, %f10560, %f10562;
	mul.f32 	%f10566, %f10561, %f10561;
	fma.rn.f32 	%f10567, %f10560, %f10562, %f10564;
	mul.f32 	%f10568, %f10563, %f10563;
	fma.rn.f32 	%f10569, %f10562, %f10564, %f10566;
	mul.f32 	%f10570, %f10565, %f10565;
	fma.rn.f32 	%f10571, %f10564, %f10566, %f10568;
	mul.f32 	%f10572, %f10567, %f10567;
	fma.rn.f32 	%f10573, %f10566, %f10568, %f10570;
	mul.f32 	%f10574, %f10569, %f10569;
	fma.rn.f32 	%f10575, %f10568, %f10570, %f10572;
	mul.f32 	%f10576, %f10571, %f10571;
	fma.rn.f32 	%f10577, %f10570, %f10572, %f10574;
	mul.f32 	%f10578, %f10573, %f10573;
	fma.rn.f32 	%f10579, %f10572, %f10574, %f10576;
	mul.f32 	%f10580, %f10575, %f10575;
	fma.rn.f32 	%f10581, %f10574, %f10576, %f10578;
	mul.f32 	%f10582, %f10577, %f10577;
	fma.rn.f32 	%f10583, %f10576, %f10578, %f10580;
	mul.f32 	%f10584, %f10579, %f10579;
	fma.rn.f32 	%f10585, %f10578, %f10580, %f10582;
	mul.f32 	%f10586, %f10581, %f10581;
	fma.rn.f32 	%f10587, %f10580, %f10582, %f10584;
	mul.f32 	%f10588, %f10583, %f10583;
	fma.rn.f32 	%f10589, %f10582, %f10584, %f10586;
	mul.f32 	%f10590, %f10585, %f10585;
	fma.rn.f32 	%f10591, %f10584, %f10586, %f10588;
	mul.f32 	%f10592, %f10587, %f10587;
	fma.rn.f32 	%f10593, %f10586, %f10588, %f10590;
	mul.f32 	%f10594, %f10589, %f10589;
	fma.rn.f32 	%f10595, %f10588, %f10590, %f10592;
	mul.f32 	%f10596, %f10591, %f10591;
	fma.rn.f32 	%f10597, %f10590, %f10592, %f10594;
	mul.f32 	%f10598, %f10593, %f10593;
	fma.rn.f32 	%f10599, %f10592, %f10594, %f10596;
	mul.f32 	%f10600, %f10595, %f10595;
	fma.rn.f32 	%f10601, %f10594, %f10596, %f10598;
	mul.f32 	%f10602, %f10597, %f10597;
	fma.rn.f32 	%f10603, %f10596, %f10598, %f10600;
	mul.f32 	%f10604, %f10599, %f10599;
	fma.rn.f32 	%f10605, %f10598, %f10600, %f10602;
	mul.f32 	%f10606, %f10601, %f10601;
	fma.rn.f32 	%f10607, %f10600, %f10602, %f10604;
	mul.f32 	%f10608, %f10603, %f10603;
	fma.rn.f32 	%f10609, %f10602, %f10604, %f10606;
	mul.f32 	%f10610, %f10605, %f10605;
	fma.rn.f32 	%f10611, %f10604, %f10606, %f10608;
	mul.f32 	%f10612, %f10607, %f10607;
	fma.rn.f32 	%f10613, %f10606, %f10608, %f10610;
	mul.f32 	%f10614, %f10609, %f10609;
	fma.rn.f32 	%f10615, %f10608, %f10610, %f10612;
	mul.f32 	%f10616, %f10611, %f10611;
	fma.rn.f32 	%f10617, %f10610, %f10612, %f10614;
	mul.f32 	%f10618, %f10613, %f10613;
	fma.rn.f32 	%f10619, %f10612, %f10614, %f10616;
	mul.f32 	%f10620, %f10615, %f10615;
	fma.rn.f32 	%f10621, %f10614, %f10616, %f10618;
	mul.f32 	%f10622, %f10617, %f10617;
	fma.rn.f32 	%f10623, %f10616, %f10618, %f10620;
	mul.f32 	%f10624, %f10619, %f10619;
	fma.rn.f32 	%f10625, %f10618, %f10620, %f10622;
	mul.f32 	%f10626, %f10621, %f10621;
	fma.rn.f32 	%f10627, %f10620, %f10622, %f10624;
	mul.f32 	%f10628, %f10623, %f10623;
	fma.rn.f32 	%f10629, %f10622, %f10624, %f10626;
	mul.f32 	%f10630, %f10625, %f10625;
	fma.rn.f32 	%f10631, %f10624, %f10626, %f10628;
	mul.f32 	%f10632, %f10627, %f10627;
	fma.rn.f32 	%f10633, %f10626, %f10628, %f10630;
	mul.f32 	%f10634, %f10629, %f10629;
	fma.rn.f32 	%f10635, %f10628, %f10630, %f10632;
	mul.f32 	%f10636, %f10631, %f10631;
	fma.rn.f32 	%f10637, %f10630, %f10632, %f10634;
	mul.f32 	%f10638, %f10633, %f10633;
	fma.rn.f32 	%f10639, %f10632, %f10634, %f10636;
	mul.f32 	%f10640, %f10635, %f10635;
	fma.rn.f32 	%f10641, %f10634, %f10636, %f10638;
	mul.f32 	%f10642, %f10637, %f10637;
	fma.rn.f32 	%f10643, %f10636, %f10638, %f10640;
	mul.f32 	%f10644, %f10639, %f10639;
	fma.rn.f32 	%f10645, %f10638, %f10640, %f10642;
	mul.f32 	%f10646, %f10641, %f10641;
	fma.rn.f32 	%f10647, %f10640, %f10642, %f10644;
	mul.f32 	%f10648, %f10643, %f10643;
	fma.rn.f32 	%f10649, %f10642, %f10644, %f10646;
	mul.f32 	%f10650, %f10645, %f10645;
	fma.rn.f32 	%f10651, %f10644, %f10646, %f10648;
	mul.f32 	%f10652, %f10647, %f10647;
	fma.rn.f32 	%f10653, %f10646, %f10648, %f10650;
	mul.f32 	%f10654, %f10649, %f10649;
	fma.rn.f32 	%f10655, %f10648, %f10650, %f10652;
	mul.f32 	%f10656, %f10651, %f10651;
	fma.rn.f32 	%f10657, %f10650, %f10652, %f10654;
	mul.f32 	%f10658, %f10653, %f10653;
	fma.rn.f32 	%f10659, %f10652, %f10654, %f10656;
	mul.f32 	%f10660, %f10655, %f10655;
	fma.rn.f32 	%f10661, %f10654, %f10656, %f10658;
	mul.f32 	%f10662, %f10657, %f10657;
	fma.rn.f32 	%f10663, %f10656, %f10658, %f10660;
	mul.f32 	%f10664, %f10659, %f10659;
	fma.rn.f32 	%f10665, %f10658, %f10660, %f10662;
	mul.f32 	%f10666, %f10661, %f10661;
	fma.rn.f32 	%f10667, %f10660, %f10662, %f10664;
	mul.f32 	%f10668, %f10663, %f10663;
	fma.rn.f32 	%f10669, %f10662, %f10664, %f10666;
	mul.f32 	%f10670, %f10665, %f10665;
	fma.rn.f32 	%f10671, %f10664, %f10666, %f10668;
	mul.f32 	%f10672, %f10667, %f10667;
	fma.rn.f32 	%f10673, %f10666, %f10668, %f10670;
	mul.f32 	%f10674, %f10669, %f10669;
	fma.rn.f32 	%f10675, %f10668, %f10670, %f10672;
	mul.f32 	%f10676, %f10671, %f10671;
	fma.rn.f32 	%f10677, %f10670, %f10672, %f10674;
	mul.f32 	%f10678, %f10673, %f10673;
	fma.rn.f32 	%f10679, %f10672, %f10674, %f10676;
	mul.f32 	%f10680, %f10675, %f10675;
	fma.rn.f32 	%f10681, %f10674, %f10676, %f10678;
	mul.f32 	%f10682, %f10677, %f10677;
	fma.rn.f32 	%f10683, %f10676, %f10678, %f10680;
	mul.f32 	%f10684, %f10679, %f10679;
	fma.rn.f32 	%f10685, %f10678, %f10680, %f10682;
	mul.f32 	%f10686, %f10681, %f10681;
	fma.rn.f32 	%f10687, %f10680, %f10682, %f10684;
	mul.f32 	%f10688, %f10683, %f10683;
	fma.rn.f32 	%f10689, %f10682, %f10684, %f10686;
	mul.f32 	%f10690, %f10685, %f10685;
	fma.rn.f32 	%f10691, %f10684, %f10686, %f10688;
	mul.f32 	%f10692, %f10687, %f10687;
	fma.rn.f32 	%f10693, %f10686, %f10688, %f10690;
	mul.f32 	%f10694, %f10689, %f10689;
	fma.rn.f32 	%f10695, %f10688, %f10690, %f10692;
	mul.f32 	%f10696, %f10691, %f10691;
	fma.rn.f32 	%f10697, %f10690, %f10692, %f10694;
	mul.f32 	%f10698, %f10693, %f10693;
	fma.rn.f32 	%f10699, %f10692, %f10694, %f10696;
	mul.f32 	%f10700, %f10695, %f10695;
	fma.rn.f32 	%f10701, %f10694, %f10696, %f10698;
	mul.f32 	%f10702, %f10697, %f10697;
	fma.rn.f32 	%f10703, %f10696, %f10698, %f10700;
	mul.f32 	%f10704, %f10699, %f10699;
	fma.rn.f32 	%f10705, %f10698, %f10700, %f10702;
	mul.f32 	%f10706, %f10701, %f10701;
	fma.rn.f32 	%f10707, %f10700, %f10702, %f10704;
	mul.f32 	%f10708, %f10703, %f10703;
	fma.rn.f32 	%f10709, %f10702, %f10704, %f10706;
	mul.f32 	%f10710, %f10705, %f10705;
	fma.rn.f32 	%f10711, %f10704, %f10706, %f10708;
	mul.f32 	%f10712, %f10707, %f10707;
	fma.rn.f32 	%f10713, %f10706, %f10708, %f10710;
	mul.f32 	%f10714, %f10709, %f10709;
	fma.rn.f32 	%f10715, %f10708, %f10710, %f10712;
	mul.f32 	%f10716, %f10711, %f10711;
	fma.rn.f32 	%f10717, %f10710, %f10712, %f10714;
	mul.f32 	%f10718, %f10713, %f10713;
	fma.rn.f32 	%f10719, %f10712, %f10714, %f10716;
	mul.f32 	%f10720, %f10715, %f10715;
	fma.rn.f32 	%f10721, %f10714, %f10716, %f10718;
	mul.f32 	%f10722, %f10717, %f10717;
	fma.rn.f32 	%f10723, %f10716, %f10718, %f10720;
	mul.f32 	%f10724, %f10719, %f10719;
	fma.rn.f32 	%f10725, %f10718, %f10720, %f10722;
	mul.f32 	%f10726, %f10721, %f10721;
	fma.rn.f32 	%f10727, %f10720, %f10722, %f10724;
	mul.f32 	%f10728, %f10723, %f10723;
	fma.rn.f32 	%f10729, %f10722, %f10724, %f10726;
	mul.f32 	%f10730, %f10725, %f10725;
	fma.rn.f32 	%f10731, %f10724, %f10726, %f10728;
	mul.f32 	%f10732, %f10727, %f10727;
	fma.rn.f32 	%f10733, %f10726, %f10728, %f10730;
	mul.f32 	%f10734, %f10729, %f10729;
	fma.rn.f32 	%f10735, %f10728, %f10730, %f10732;
	mul.f32 	%f10736, %f10731, %f10731;
	fma.rn.f32 	%f10737, %f10730, %f10732, %f10734;
	mul.f32 	%f10738, %f10733, %f10733;
	fma.rn.f32 	%f10739, %f10732, %f10734, %f10736;
	mul.f32 	%f10740, %f10735, %f10735;
	fma.rn.f32 	%f10741, %f10734, %f10736, %f10738;
	mul.f32 	%f10742, %f10737, %f10737;
	fma.rn.f32 	%f10743, %f10736, %f10738, %f10740;
	mul.f32 	%f10744, %f10739, %f10739;
	fma.rn.f32 	%f10745, %f10738, %f10740, %f10742;
	mul.f32 	%f10746, %f10741, %f10741;
	fma.rn.f32 	%f10747, %f10740, %f10742, %f10744;
	mul.f32 	%f10748, %f10743, %f10743;
	fma.rn.f32 	%f10749, %f10742, %f10744, %f10746;
	mul.f32 	%f10750, %f10745, %f10745;
	fma.rn.f32 	%f10751, %f10744, %f10746, %f10748;
	mul.f32 	%f10752, %f10747, %f10747;
	fma.rn.f32 	%f10753, %f10746, %f10748, %f10750;
	mul.f32 	%f10754, %f10749, %f10749;
	fma.rn.f32 	%f10755, %f10748, %f10750, %f10752;
	mul.f32 	%f10756, %f10751, %f10751;
	fma.rn.f32 	%f10757, %f10750, %f10752, %f10754;
	mul.f32 	%f10758, %f10753, %f10753;
	fma.rn.f32 	%f10759, %f10752, %f10754, %f10756;
	mul.f32 	%f10760, %f10755, %f10755;
	fma.rn.f32 	%f10761, %f10754, %f10756, %f10758;
	mul.f32 	%f10762, %f10757, %f10757;
	fma.rn.f32 	%f10763, %f10756, %f10758, %f10760;
	mul.f32 	%f10764, %f10759, %f10759;
	fma.rn.f32 	%f10765, %f10758, %f10760, %f10762;
	mul.f32 	%f10766, %f10761, %f10761;
	fma.rn.f32 	%f10767, %f10760, %f10762, %f10764;
	mul.f32 	%f10768, %f10763, %f10763;
	fma.rn.f32 	%f10769, %f10762, %f10764, %f10766;
	mul.f32 	%f10770, %f10765, %f10765;
	fma.rn.f32 	%f10771, %f10764, %f10766, %f10768;
	mul.f32 	%f10772, %f10767, %f10767;
	fma.rn.f32 	%f10773, %f10766, %f10768, %f10770;
	mul.f32 	%f10774, %f10769, %f10769;
	fma.rn.f32 	%f10775, %f10768, %f10770, %f10772;
	mul.f32 	%f10776, %f10771, %f10771;
	fma.rn.f32 	%f10777, %f10770, %f10772, %f10774;
	mul.f32 	%f10778, %f10773, %f10773;
	fma.rn.f32 	%f10779, %f10772, %f10774, %f10776;
	mul.f32 	%f10780, %f10775, %f10775;
	fma.rn.f32 	%f10781, %f10774, %f10776, %f10778;
	mul.f32 	%f10782, %f10777, %f10777;
	fma.rn.f32 	%f10783, %f10776, %f10778, %f10780;
	mul.f32 	%f10784, %f10779, %f10779;
	fma.rn.f32 	%f10785, %f10778, %f10780, %f10782;
	mul.f32 	%f10786, %f10781, %f10781;
	fma.rn.f32 	%f10787, %f10780, %f10782, %f10784;
	mul.f32 	%f10788, %f10783, %f10783;
	fma.rn.f32 	%f10789, %f10782, %f10784, %f10786;
	mul.f32 	%f10790, %f10785, %f10785;
	fma.rn.f32 	%f10791, %f10784, %f10786, %f10788;
	mul.f32 	%f10792, %f10787, %f10787;
	fma.rn.f32 	%f10793, %f10786, %f10788, %f10790;
	mul.f32 	%f10794, %f10789, %f10789;
	fma.rn.f32 	%f10795, %f10788, %f10790, %f10792;
	mul.f32 	%f10796, %f10791, %f10791;
	fma.rn.f32 	%f10797, %f10790, %f10792, %f10794;
	mul.f32 	%f10798, %f10793, %f10793;
	fma.rn.f32 	%f10799, %f10792, %f10794, %f10796;
	mul.f32 	%f10800, %f10795, %f10795;
	fma.rn.f32 	%f10801, %f10794, %f10796, %f10798;
	mul.f32 	%f10802, %f10797, %f10797;
	fma.rn.f32 	%f10803, %f10796, %f10798, %f10800;
	mul.f32 	%f10804, %f10799, %f10799;
	fma.rn.f32 	%f10805, %f10798, %f10800, %f10802;
	mul.f32 	%f10806, %f10801, %f10801;
	fma.rn.f32 	%f10807, %f10800, %f10802, %f10804;
	mul.f32 	%f10808, %f10803, %f10803;
	fma.rn.f32 	%f10809, %f10802, %f10804, %f10806;
	mul.f32 	%f10810, %f10805, %f10805;
	fma.rn.f32 	%f10811, %f10804, %f10806, %f10808;
	mul.f32 	%f10812, %f10807, %f10807;
	fma.rn.f32 	%f10813, %f10806, %f10808, %f10810;
	mul.f32 	%f10814, %f10809, %f10809;
	fma.rn.f32 	%f10815, %f10808, %f10810, %f10812;
	mul.f32 	%f10816, %f10811, %f10811;
	fma.rn.f32 	%f10817, %f10810, %f10812, %f10814;
	mul.f32 	%f10818, %f10813, %f10813;
	fma.rn.f32 	%f10819, %f10812, %f10814, %f10816;
	mul.f32 	%f10820, %f10815, %f10815;
	fma.rn.f32 	%f10821, %f10814, %f10816, %f10818;
	mul.f32 	%f10822, %f10817, %f10817;
	fma.rn.f32 	%f10823, %f10816, %f10818, %f10820;
	mul.f32 	%f10824, %f10819, %f10819;
	fma.rn.f32 	%f10825, %f10818, %f10820, %f10822;
	mul.f32 	%f10826, %f10821, %f10821;
	fma.rn.f32 	%f10827, %f10820, %f10822, %f10824;
	mul.f32 	%f10828, %f10823, %f10823;
	fma.rn.f32 	%f10829, %f10822, %f10824, %f10826;
	mul.f32 	%f10830, %f10825, %f10825;
	fma.rn.f32 	%f10831, %f10824, %f10826, %f10828;
	mul.f32 	%f10832, %f10827, %f10827;
	fma.rn.f32 	%f10833, %f10826, %f10828, %f10830;
	mul.f32 	%f10834, %f10829, %f10829;
	fma.rn.f32 	%f10835, %f10828, %f10830, %f10832;
	mul.f32 	%f10836, %f10831, %f10831;
	fma.rn.f32 	%f10837, %f10830, %f10832, %f10834;
	mul.f32 	%f10838, %f10833, %f10833;
	fma.rn.f32 	%f10839, %f10832, %f10834, %f10836;
	mul.f32 	%f10840, %f10835, %f10835;
	fma.rn.f32 	%f10841, %f10834, %f10836, %f10838;
	mul.f32 	%f10842, %f10837, %f10837;
	fma.rn.f32 	%f10843, %f10836, %f10838, %f10840;
	mul.f32 	%f10844, %f10839, %f10839;
	fma.rn.f32 	%f10845, %f10838, %f10840, %f10842;
	mul.f32 	%f10846, %f10841, %f10841;
	fma.rn.f32 	%f10847, %f10840, %f10842, %f10844;
	mul.f32 	%f10848, %f10843, %f10843;
	fma.rn.f32 	%f10849, %f10842, %f10844, %f10846;
	mul.f32 	%f10850, %f10845, %f10845;
	fma.rn.f32 	%f10851, %f10844, %f10846, %f10848;
	mul.f32 	%f10852, %f10847, %f10847;
	fma.rn.f32 	%f10853, %f10846, %f10848, %f10850;
	mul.f32 	%f10854, %f10849, %f10849;
	fma.rn.f32 	%f10855, %f10848, %f10850, %f10852;
	mul.f32 	%f10856, %f10851, %f10851;
	fma.rn.f32 	%f10857, %f10850, %f10852, %f10854;
	mul.f32 	%f10858, %f10853, %f10853;
	fma.rn.f32 	%f10859, %f10852, %f10854, %f10856;
	mul.f32 	%f10860, %f10855, %f10855;
	fma.rn.f32 	%f10861, %f10854, %f10856, %f10858;
	mul.f32 	%f10862, %f10857, %f10857;
	fma.rn.f32 	%f10863, %f10856, %f10858, %f10860;
	mul.f32 	%f10864, %f10859, %f10859;
	fma.rn.f32 	%f10865, %f10858, %f10860, %f10862;
	mul.f32 	%f10866, %f10861, %f10861;
	fma.rn.f32 	%f10867, %f10860, %f10862, %f10864;
	mul.f32 	%f10868, %f10863, %f10863;
	fma.rn.f32 	%f10869, %f10862, %f10864, %f10866;
	mul.f32 	%f10870, %f10865, %f10865;
	fma.rn.f32 	%f10871, %f10864, %f10866, %f10868;
	mul.f32 	%f10872, %f10867, %f10867;
	fma.rn.f32 	%f10873, %f10866, %f10868, %f10870;
	mul.f32 	%f10874, %f10869, %f10869;
	fma.rn.f32 	%f10875, %f10868, %f10870, %f10872;
	mul.f32 	%f10876, %f10871, %f10871;
	fma.rn.f32 	%f10877, %f10870, %f10872, %f10874;
	mul.f32 	%f10878, %f10873, %f10873;
	fma.rn.f32 	%f10879, %f10872, %f10874, %f10876;
	mul.f32 	%f10880, %f10875, %f10875;
	fma.rn.f32 	%f10881, %f10874, %f10876, %f10878;
	mul.f32 	%f10882, %f10877, %f10877;
	fma.rn.f32 	%f10883, %f10876, %f10878, %f10880;
	mul.f32 	%f10884, %f10879, %f10879;
	fma.rn.f32 	%f10885, %f10878, %f10880, %f10882;
	mul.f32 	%f10886, %f10881, %f10881;
	fma.rn.f32 	%f10887, %f10880, %f10882, %f10884;
	mul.f32 	%f10888, %f10883, %f10883;
	fma.rn.f32 	%f10889, %f10882, %f10884, %f10886;
	mul.f32 	%f10890, %f10885, %f10885;
	fma.rn.f32 	%f10891, %f10884, %f10886, %f10888;
	mul.f32 	%f10892, %f10887, %f10887;
	fma.rn.f32 	%f10893, %f10886, %f10888, %f10890;
	mul.f32 	%f10894, %f10889, %f10889;
	fma.rn.f32 	%f10895, %f10888, %f10890, %f10892;
	mul.f32 	%f10896, %f10891, %f10891;
	fma.rn.f32 	%f10897, %f10890, %f10892, %f10894;
	mul.f32 	%f10898, %f10893, %f10893;
	fma.rn.f32 	%f10899, %f10892, %f10894, %f10896;
	mul.f32 	%f10900, %f10895, %f10895;
	fma.rn.f32 	%f10901, %f10894, %f10896, %f10898;
	mul.f32 	%f10902, %f10897, %f10897;
	fma.rn.f32 	%f10903, %f10896, %f10898, %f10900;
	mul.f32 	%f10904, %f10899, %f10899;
	fma.rn.f32 	%f10905, %f10898, %f10900, %f10902;
	mul.f32 	%f10906, %f10901, %f10901;
	fma.rn.f32 	%f10907, %f10900, %f10902, %f10904;
	mul.f32 	%f10908, %f10903, %f10903;
	fma.rn.f32 	%f10909, %f10902, %f10904, %f10906;
	mul.f32 	%f10910, %f10905, %f10905;
	fma.rn.f32 	%f10911, %f10904, %f10906, %f10908;
	mul.f32 	%f10912, %f10907, %f10907;
	fma.rn.f32 	%f10913, %f10906, %f10908, %f10910;
	mul.f32 	%f10914, %f10909, %f10909;
	fma.rn.f32 	%f10915, %f10908, %f10910, %f10912;
	mul.f32 	%f10916, %f10911, %f10911;
	fma.rn.f32 	%f10917, %f10910, %f10912, %f10914;
	mul.f32 	%f10918, %f10913, %f10913;
	fma.rn.f32 	%f10919, %f10912, %f10914, %f10916;
	mul.f32 	%f10920, %f10915, %f10915;
	fma.rn.f32 	%f10921, %f10914, %f10916, %f10918;
	mul.f32 	%f10922, %f10917, %f10917;
	fma.rn.f32 	%f10923, %f10916, %f10918, %f10920;
	mul.f32 	%f10924, %f10919, %f10919;
	fma.rn.f32 	%f10925, %f10918, %f10920, %f10922;
	mul.f32 	%f10926, %f10921, %f10921;
	fma.rn.f32 	%f10927, %f10920, %f10922, %f10924;
	mul.f32 	%f10928, %f10923, %f10923;
	fma.rn.f32 	%f10929, %f10922, %f10924, %f10926;
	mul.f32 	%f10930, %f10925, %f10925;
	fma.rn.f32 	%f10931, %f10924, %f10926, %f10928;
	mul.f32 	%f10932, %f10927, %f10927;
	fma.rn.f32 	%f10933, %f10926, %f10928, %f10930;
	mul.f32 	%f10934, %f10929, %f10929;
	fma.rn.f32 	%f10935, %f10928, %f10930, %f10932;
	mul.f32 	%f10936, %f10931, %f10931;
	fma.rn.f32 	%f10937, %f10930, %f10932, %f10934;
	mul.f32 	%f10938, %f10933, %f10933;
	fma.rn.f32 	%f10939, %f10932, %f10934, %f10936;
	mul.f32 	%f10940, %f10935, %f10935;
	fma.rn.f32 	%f10941, %f10934, %f10936, %f10938;
	mul.f32 	%f10942, %f10937, %f10937;
	fma.rn.f32 	%f10943, %f10936, %f10938, %f10940;
	mul.f32 	%f10944, %f10939, %f10939;
	fma.rn.f32 	%f10945, %f10938, %f10940, %f10942;
	mul.f32 	%f10946, %f10941, %f10941;
	fma.rn.f32 	%f10947, %f10940, %f10942, %f10944;
	mul.f32 	%f10948, %f10943, %f10943;
	fma.rn.f32 	%f10949, %f10942, %f10944, %f10946;
	mul.f32 	%f10950, %f10945, %f10945;
	fma.rn.f32 	%f10951, %f10944, %f10946, %f10948;
	fma.rn.f32 	%f10952, %f10946, %f10948, %f10950;
	mul.f32 	%f10953, %f10948, %f10950;
	fma.rn.f32 	%f10954, %f10947, %f10947, %f10953;
	add.f32 	%f10955, %f10950, %f10948;
	fma.rn.f32 	%f10956, %f10947, %f10947, %f10955;
	fma.rn.f32 	%f10957, %f10949, %f10949, %f10956;
	fma.rn.f32 	%f10958, %f10951, %f10951, %f10957;
	add.f32 	%f10959, %f10951, %f10958;
	add.f32 	%f10960, %f10952, %f10959;
	add.f32 	%f10961, %f10954, %f10960;
	add.f32 	%f13042, %f10961, 0f40A00000;
	bra.uni 	$L__BB1_79;
$L__BB1_66:
	cvt.rn.f32.u32 	%f9402, %r1;
	mul.f32 	%f9403, %f9402, 0f308637BD;
	mov.u32 	%r22, %tid.y;
	cvt.rn.f32.u32 	%f9404, %r22;
	mul.f32 	%f9405, %f9404, 0f308637BD;
	fma.rn.f32 	%f9406, %f9403, %f9403, %f9403;
	mul.f32 	%f9407, %f9405, %f9405;
	fma.rn.f32 	%f9408, %f9403, %f9403, %f9405;
	fma.rn.f32 	%f9409, %f9405, %f9403, %f9407;
	mul.f32 	%f9410, %f9406, %f9406;
	fma.rn.f32 	%f9411, %f9407, %f9405, %f9407;
	mul.f32 	%f9412, %f9408, %f9408;
	fma.rn.f32 	%f9413, %f9407, %f9407, %f9410;
	mul.f32 	%f9414, %f9409, %f9409;
	fma.rn.f32 	%f9415, %f9407, %f9410, %f9412;
	mul.f32 	%f9416, %f9411, %f9411;
	fma.rn.f32 	%f9417, %f9412, %f9410, %f9414;
	mul.f32 	%f9418, %f9413, %f9413;
	fma.rn.f32 	%f9419, %f9414, %f9412, %f9416;
	mul.f32 	%f9420, %f9415, %f9415;
	fma.rn.f32 	%f9421, %f9414, %f9416, %f9418;
	mul.f32 	%f9422, %f9417, %f9417;
	fma.rn.f32 	%f9423, %f9416, %f9418, %f9420;
	mul.f32 	%f9424, %f9419, %f9419;
	fma.rn.f32 	%f9425, %f9418, %f9420, %f9422;
	mul.f32 	%f9426, %f9421, %f9421;
	fma.rn.f32 	%f9427, %f9420, %f9422, %f9424;
	mul.f32 	%f9428, %f9423, %f9423;
	fma.rn.f32 	%f9429, %f9422, %f9424, %f9426;
	mul.f32 	%f9430, %f9425, %f9425;
	fma.rn.f32 	%f9431, %f9424, %f9426, %f9428;
	mul.f32 	%f9432, %f9427, %f9427;
	fma.rn.f32 	%f9433, %f9426, %f9428, %f9430;
	mul.f32 	%f9434, %f9429, %f9429;
	fma.rn.f32 	%f9435, %f9428, %f9430, %f9432;
	mul.f32 	%f9436, %f9431, %f9431;
	fma.rn.f32 	%f9437, %f9430, %f9432, %f9434;
	mul.f32 	%f9438, %f9433, %f9433;
	fma.rn.f32 	%f9439, %f9432, %f9434, %f9436;
	mul.f32 	%f9440, %f9435, %f9435;
	fma.rn.f32 	%f9441, %f9434, %f9436, %f9438;
	mul.f32 	%f9442, %f9437, %f9437;
	fma.rn.f32 	%f9443, %f9436, %f9438, %f9440;
	mul.f32 	%f9444, %f9439, %f9439;
	fma.rn.f32 	%f9445, %f9438, %f9440, %f9442;
	mul.f32 	%f9446, %f9441, %f9441;
	fma.rn.f32 	%f9447, %f9440, %f9442, %f9444;
	mul.f32 	%f9448, %f9443, %f9443;
	fma.rn.f32 	%f9449, %f9442, %f9444, %f9446;
	mul.f32 	%f9450, %f9445, %f9445;
	fma.rn.f32 	%f9451, %f9444, %f9446, %f9448;
	mul.f32 	%f9452, %f9447, %f9447;
	fma.rn.f32 	%f9453, %f9446, %f9448, %f9450;
	mul.f32 	%f9454, %f9449, %f9449;
	fma.rn.f32 	%f9455, %f9448, %f9450, %f9452;
	mul.f32 	%f9456, %f9451, %f9451;
	fma.rn.f32 	%f9457, %f9450, %f9452, %f9454;
	mul.f32 	%f9458, %f9453, %f9453;
	fma.rn.f32 	%f9459, %f9452, %f9454, %f9456;
	mul.f32 	%f9460, %f9455, %f9455;
	fma.rn.f32 	%f9461, %f9454, %f9456, %f9458;
	mul.f32 	%f9462, %f9457, %f9457;
	fma.rn.f32 	%f9463, %f9456, %f9458, %f9460;
	mul.f32 	%f9464, %f9459, %f9459;
	fma.rn.f32 	%f9465, %f9458, %f9460, %f9462;
	mul.f32 	%f9466, %f9461, %f9461;
	fma.rn.f32 	%f9467, %f9460, %f9462, %f9464;
	mul.f32 	%f9468, %f9463, %f9463;
	fma.rn.f32 	%f9469, %f9462, %f9464, %f9466;
	mul.f32 	%f9470, %f9465, %f9465;
	fma.rn.f32 	%f9471, %f9464, %f9466, %f9468;
	mul.f32 	%f9472, %f9467, %f9467;
	fma.rn.f32 	%f9473, %f9466, %f9468, %f9470;
	mul.f32 	%f9474, %f9469, %f9469;
	fma.rn.f32 	%f9475, %f9468, %f9470, %f9472;
	mul.f32 	%f9476, %f9471, %f9471;
	fma.rn.f32 	%f9477, %f9470, %f9472, %f9474;
	mul.f32 	%f9478, %f9473, %f9473;
	fma.rn.f32 	%f9479, %f9472, %f9474, %f9476;
	mul.f32 	%f9480, %f9475, %f9475;
	fma.rn.f32 	%f9481, %f9474, %f9476, %f9478;
	mul.f32 	%f9482, %f9477, %f9477;
	fma.rn.f32 	%f9483, %f9476, %f9478, %f9480;
	mul.f32 	%f9484, %f9479, %f9479;
	fma.rn.f32 	%f9485, %f9478, %f9480, %f9482;
	mul.f32 	%f9486, %f9481, %f9481;
	fma.rn.f32 	%f9487, %f9480, %f9482, %f9484;
	mul.f32 	%f9488, %f9483, %f9483;
	fma.rn.f32 	%f9489, %f9482, %f9484, %f9486;
	mul.f32 	%f9490, %f9485, %f9485;
	fma.rn.f32 	%f9491, %f9484, %f9486, %f9488;
	mul.f32 	%f9492, %f9487, %f9487;
	fma.rn.f32 	%f9493, %f9486, %f9488, %f9490;
	mul.f32 	%f9494, %f9489, %f9489;
	fma.rn.f32 	%f9495, %f9488, %f9490, %f9492;
	mul.f32 	%f9496, %f9491, %f9491;
	fma.rn.f32 	%f9497, %f9490, %f9492, %f9494;
	mul.f32 	%f9498, %f9493, %f9493;
	fma.rn.f32 	%f9499, %f9492, %f9494, %f9496;
	mul.f32 	%f9500, %f9495, %f9495;
	fma.rn.f32 	%f9501, %f9494, %f9496, %f9498;
	mul.f32 	%f9502, %f9497, %f9497;
	fma.rn.f32 	%f9503, %f9496, %f9498, %f9500;
	mul.f32 	%f9504, %f9499, %f9499;
	fma.rn.f32 	%f9505, %f9498, %f9500, %f9502;
	mul.f32 	%f9506, %f9501, %f9501;
	fma.rn.f32 	%f9507, %f9500, %f9502, %f9504;
	mul.f32 	%f9508, %f9503, %f9503;
	fma.rn.f32 	%f9509, %f9502, %f9504, %f9506;
	mul.f32 	%f9510, %f9505, %f9505;
	fma.rn.f32 	%f9511, %f9504, %f9506, %f9508;
	mul.f32 	%f9512, %f9507, %f9507;
	fma.rn.f32 	%f9513, %f9506, %f9508, %f9510;
	mul.f32 	%f9514, %f9509, %f9509;
	fma.rn.f32 	%f9515, %f9508, %f9510, %f9512;
	mul.f32 	%f9516, %f9511, %f9511;
	fma.rn.f32 	%f9517, %f9510, %f9512, %f9514;
	mul.f32 	%f9518, %f9513, %f9513;
	fma.rn.f32 	%f9519, %f9512, %f9514, %f9516;
	mul.f32 	%f9520, %f9515, %f9515;
	fma.rn.f32 	%f9521, %f9514, %f9516, %f9518;
	mul.f32 	%f9522, %f9517, %f9517;
	fma.rn.f32 	%f9523, %f9516, %f9518, %f9520;
	mul.f32 	%f9524, %f9519, %f9519;
	fma.rn.f32 	%f9525, %f9518, %f9520, %f9522;
	mul.f32 	%f9526, %f9521, %f9521;
	fma.rn.f32 	%f9527, %f9520, %f9522, %f9524;
	mul.f32 	%f9528, %f9523, %f9523;
	fma.rn.f32 	%f9529, %f9522, %f9524, %f9526;
	mul.f32 	%f9530, %f9525, %f9525;
	fma.rn.f32 	%f9531, %f9524, %f9526, %f9528;
	mul.f32 	%f9532, %f9527, %f9527;
	fma.rn.f32 	%f9533, %f9526, %f9528, %f9530;
	mul.f32 	%f9534, %f9529, %f9529;
	fma.rn.f32 	%f9535, %f9528, %f9530, %f9532;
	mul.f32 	%f9536, %f9531, %f9531;
	fma.rn.f32 	%f9537, %f9530, %f9532, %f9534;
	mul.f32 	%f9538, %f9533, %f9533;
	fma.rn.f32 	%f9539, %f9532, %f9534, %f9536;
	mul.f32 	%f9540, %f9535, %f9535;
	fma.rn.f32 	%f9541, %f9534, %f9536, %f9538;
	mul.f32 	%f9542, %f9537, %f9537;
	fma.rn.f32 	%f9543, %f9536, %f9538, %f9540;
	mul.f32 	%f9544, %f9539, %f9539;
	fma.rn.f32 	%f9545, %f9538, %f9540, %f9542;
	mul.f32 	%f9546, %f9541, %f9541;
	fma.rn.f32 	%f9547, %f9540, %f9542, %f9544;
	mul.f32 	%f9548, %f9543, %f9543;
	fma.rn.f32 	%f9549, %f9542, %f9544, %f9546;
	mul.f32 	%f9550, %f9545, %f9545;
	fma.rn.f32 	%f9551, %f9544, %f9546, %f9548;
	mul.f32 	%f9552, %f9547, %f9547;
	fma.rn.f32 	%f9553, %f9546, %f9548, %f9550;
	mul.f32 	%f9554, %f9549, %f9549;
	fma.rn.f32 	%f9555, %f9548, %f9550, %f9552;
	mul.f32 	%f9556, %f9551, %f9551;
	fma.rn.f32 	%f9557, %f9550, %f9552, %f9554;
	mul.f32 	%f9558, %f9553, %f9553;
	fma.rn.f32 	%f9559, %f9552, %f9554, %f9556;
	mul.f32 	%f9560, %f9555, %f9555;
	fma.rn.f32 	%f9561, %f9554, %f9556, %f9558;
	mul.f32 	%f9562, %f9557, %f9557;
	fma.rn.f32 	%f9563, %f9556, %f9558, %f9560;
	mul.f32 	%f9564, %f9559, %f9559;
	fma.rn.f32 	%f9565, %f9558, %f9560, %f9562;
	mul.f32 	%f9566, %f9561, %f9561;
	fma.rn.f32 	%f9567, %f9560, %f9562, %f9564;
	mul.f32 	%f9568, %f9563, %f9563;
	fma.rn.f32 	%f9569, %f9562, %f9564, %f9566;
	mul.f32 	%f9570, %f9565, %f9565;
	fma.rn.f32 	%f9571, %f9564, %f9566, %f9568;
	mul.f32 	%f9572, %f9567, %f9567;
	fma.rn.f32 	%f9573, %f9566, %f9568, %f9570;
	mul.f32 	%f9574, %f9569, %f9569;
	fma.rn.f32 	%f9575, %f9568, %f9570, %f9572;
	mul.f32 	%f9576, %f9571, %f9571;
	fma.rn.f32 	%f9577, %f9570, %f9572, %f9574;
	mul.f32 	%f9578, %f9573, %f9573;
	fma.rn.f32 	%f9579, %f9572, %f9574, %f9576;
	mul.f32 	%f9580, %f9575, %f9575;
	fma.rn.f32 	%f9581, %f9574, %f9576, %f9578;
	mul.f32 	%f9582, %f9577, %f9577;
	fma.rn.f32 	%f9583, %f9576, %f9578, %f9580;
	mul.f32 	%f9584, %f9579, %f9579;
	fma.rn.f32 	%f9585, %f9578, %f9580, %f9582;
	mul.f32 	%f9586, %f9581, %f9581;
	fma.rn.f32 	%f9587, %f9580, %f9582, %f9584;
	mul.f32 	%f9588, %f9583, %f9583;
	fma.rn.f32 	%f9589, %f9582, %f9584, %f9586;
	mul.f32 	%f9590, %f9585, %f9585;
	fma.rn.f32 	%f9591, %f9584, %f9586, %f9588;
	mul.f32 	%f9592, %f9587, %f9587;
	fma.rn.f32 	%f9593, %f9586, %f9588, %f9590;
	mul.f32 	%f9594, %f9589, %f9589;
	fma.rn.f32 	%f9595, %f9588, %f9590, %f9592;
	mul.f32 	%f9596, %f9591, %f9591;
	fma.rn.f32 	%f9597, %f9590, %f9592, %f9594;
	mul.f32 	%f9598, %f9593, %f9593;
	fma.rn.f32 	%f9599, %f9592, %f9594, %f9596;
	mul.f32 	%f9600, %f9595, %f9595;
	fma.rn.f32 	%f9601, %f9594, %f9596, %f9598;
	mul.f32 	%f9602, %f9597, %f9597;
	fma.rn.f32 	%f9603, %f9596, %f9598, %f9600;
	mul.f32 	%f9604, %f9599, %f9599;
	fma.rn.f32 	%f9605, %f9598, %f9600, %f9602;
	mul.f32 	%f9606, %f9601, %f9601;
	fma.rn.f32 	%f9607, %f9600, %f9602, %f9604;
	mul.f32 	%f9608, %f9603, %f9603;
	fma.rn.f32 	%f9609, %f9602, %f9604, %f9606;
	mul.f32 	%f9610, %f9605, %f9605;
	fma.rn.f32 	%f9611, %f9604, %f9606, %f9608;
	mul.f32 	%f9612, %f9607, %f9607;
	fma.rn.f32 	%f9613, %f9606, %f9608, %f9610;
	mul.f32 	%f9614, %f9609, %f9609;
	fma.rn.f32 	%f9615, %f9608, %f9610, %f9612;
	mul.f32 	%f9616, %f9611, %f9611;
	fma.rn.f32 	%f9617, %f9610, %f9612, %f9614;
	mul.f32 	%f9618, %f9613, %f9613;
	fma.rn.f32 	%f9619, %f9612, %f9614, %f9616;
	mul.f32 	%f9620, %f9615, %f9615;
	fma.rn.f32 	%f9621, %f9614, %f9616, %f9618;
	mul.f32 	%f9622, %f9617, %f9617;
	fma.rn.f32 	%f9623, %f9616, %f9618, %f9620;
	mul.f32 	%f9624, %f9619, %f9619;
	fma.rn.f32 	%f9625, %f9618, %f9620, %f9622;
	mul.f32 	%f9626, %f9621, %f9621;
	fma.rn.f32 	%f9627, %f9620, %f9622, %f9624;
	mul.f32 	%f9628, %f9623, %f9623;
	fma.rn.f32 	%f9629, %f9622, %f9624, %f9626;
	mul.f32 	%f9630, %f9625, %f9625;
	fma.rn.f32 	%f9631, %f9624, %f9626, %f9628;
	mul.f32 	%f9632, %f9627, %f9627;
	fma.rn.f32 	%f9633, %f9626, %f9628, %f9630;
	mul.f32 	%f9634, %f9629, %f9629;
	fma.rn.f32 	%f9635, %f9628, %f9630, %f9632;
	mul.f32 	%f9636, %f9631, %f9631;
	fma.rn.f32 	%f9637, %f9630, %f9632, %f9634;
	mul.f32 	%f9638, %f9633, %f9633;
	fma.rn.f32 	%f9639, %f9632, %f9634, %f9636;
	mul.f32 	%f9640, %f9635, %f9635;
	fma.rn.f32 	%f9641, %f9634, %f9636, %f9638;
	mul.f32 	%f9642, %f9637, %f9637;
	fma.rn.f32 	%f9643, %f9636, %f9638, %f9640;
	mul.f32 	%f9644, %f9639, %f9639;
	fma.rn.f32 	%f9645, %f9638, %f9640, %f9642;
	mul.f32 	%f9646, %f9641, %f9641;
	fma.rn.f32 	%f9647, %f9640, %f9642, %f9644;
	mul.f32 	%f9648, %f9643, %f9643;
	fma.rn.f32 	%f9649, %f9642, %f9644, %f9646;
	mul.f32 	%f9650, %f9645, %f9645;
	fma.rn.f32 	%f9651, %f9644, %f9646, %f9648;
	mul.f32 	%f9652, %f9647, %f9647;
	fma.rn.f32 	%f9653, %f9646, %f9648, %f9650;
	mul.f32 	%f9654, %f9649, %f9649;
	fma.rn.f32 	%f9655, %f9648, %f9650, %f9652;
	mul.f32 	%f9656, %f9651, %f9651;
	fma.rn.f32 	%f9657, %f9650, %f9652, %f9654;
	mul.f32 	%f9658, %f9653, %f9653;
	fma.rn.f32 	%f9659, %f9652, %f9654, %f9656;
	mul.f32 	%f9660, %f9655, %f9655;
	fma.rn.f32 	%f9661, %f9654, %f9656, %f9658;
	mul.f32 	%f9662, %f9657, %f9657;
	fma.rn.f32 	%f9663, %f9656, %f9658, %f9660;
	mul.f32 	%f9664, %f9659, %f9659;
	fma.rn.f32 	%f9665, %f9658, %f9660, %f9662;
	mul.f32 	%f9666, %f9661, %f9661;
	fma.rn.f32 	%f9667, %f9660, %f9662, %f9664;
	mul.f32 	%f9668, %f9663, %f9663;
	fma.rn.f32 	%f9669, %f9662, %f9664, %f9666;
	mul.f32 	%f9670, %f9665, %f9665;
	fma.rn.f32 	%f9671, %f9664, %f9666, %f9668;
	mul.f32 	%f9672, %f9667, %f9667;
	fma.rn.f32 	%f9673, %f9666, %f9668, %f9670;
	mul.f32 	%f9674, %f9669, %f9669;
	fma.rn.f32 	%f9675, %f9668, %f9670, %f9672;
	mul.f32 	%f9676, %f9671, %f9671;
	fma.rn.f32 	%f9677, %f9670, %f9672, %f9674;
	mul.f32 	%f9678, %f9673, %f9673;
	fma.rn.f32 	%f9679, %f9672, %f9674, %f9676;
	mul.f32 	%f9680, %f9675, %f9675;
	fma.rn.f32 	%f9681, %f9674, %f9676, %f9678;
	mul.f32 	%f9682, %f9677, %f9677;
	fma.rn.f32 	%f9683, %f9676, %f9678, %f9680;
	mul.f32 	%f9684, %f9679, %f9679;
	fma.rn.f32 	%f9685, %f9678, %f9680, %f9682;
	mul.f32 	%f9686, %f9681, %f9681;
	fma.rn.f32 	%f9687, %f9680, %f9682, %f9684;
	mul.f32 	%f9688, %f9683, %f9683;
	fma.rn.f32 	%f9689, %f9682, %f9684, %f9686;
	mul.f32 	%f9690, %f9685, %f9685;
	fma.rn.f32 	%f9691, %f9684, %f9686, %f9688;
	mul.f32 	%f9692, %f9687, %f9687;
	fma.rn.f32 	%f9693, %f9686, %f9688, %f9690;
	mul.f32 	%f9694, %f9689, %f9689;
	fma.rn.f32 	%f9695, %f9688, %f9690, %f9692;
	mul.f32 	%f9696, %f9691, %f9691;
	fma.rn.f32 	%f9697, %f9690, %f9692, %f9694;
	mul.f32 	%f9698, %f9693, %f9693;
	fma.rn.f32 	%f9699, %f9692, %f9694, %f9696;
	mul.f32 	%f9700, %f9695, %f9695;
	fma.rn.f32 	%f9701, %f9694, %f9696, %f9698;
	mul.f32 	%f9702, %f9697, %f9697;
	fma.rn.f32 	%f9703, %f9696, %f9698, %f9700;
	mul.f32 	%f9704, %f9699, %f9699;
	fma.rn.f32 	%f9705, %f9698, %f9700, %f9702;
	mul.f32 	%f9706, %f9701, %f9701;
	fma.rn.f32 	%f9707, %f9700, %f9702, %f9704;
	mul.f32 	%f9708, %f9703, %f9703;
	fma.rn.f32 	%f9709, %f9702, %f9704, %f9706;
	mul.f32 	%f9710, %f9705, %f9705;
	fma.rn.f32 	%f9711, %f9704, %f9706, %f9708;
	mul.f32 	%f9712, %f9707, %f9707;
	fma.rn.f32 	%f9713, %f9706, %f9708, %f9710;
	mul.f32 	%f9714, %f9709, %f9709;
	fma.rn.f32 	%f9715, %f9708, %f9710, %f9712;
	mul.f32 	%f9716, %f9711, %f9711;
	fma.rn.f32 	%f9717, %f9710, %f9712, %f9714;
	mul.f32 	%f9718, %f9713, %f9713;
	fma.rn.f32 	%f9719, %f9712, %f9714, %f9716;
	mul.f32 	%f9720, %f9715, %f9715;
	fma.rn.f32 	%f9721, %f9714, %f9716, %f9718;
	mul.f32 	%f9722, %f9717, %f9717;
	fma.rn.f32 	%f9723, %f9716, %f9718, %f9720;
	mul.f32 	%f9724, %f9719, %f9719;
	fma.rn.f32 	%f9725, %f9718, %f9720, %f9722;
	mul.f32 	%f9726, %f9721, %f9721;
	fma.rn.f32 	%f9727, %f9720, %f9722, %f9724;
	mul.f32 	%f9728, %f9723, %f9723;
	fma.rn.f32 	%f9729, %f9722, %f9724, %f9726;
	mul.f32 	%f9730, %f9725, %f9725;
	fma.rn.f32 	%f9731, %f9724, %f9726, %f9728;
	mul.f32 	%f9732, %f9727, %f9727;
	fma.rn.f32 	%f9733, %f9726, %f9728, %f9730;
	mul.f32 	%f9734, %f9729, %f9729;
	fma.rn.f32 	%f9735, %f9728, %f9730, %f9732;
	mul.f32 	%f9736, %f9731, %f9731;
	fma.rn.f32 	%f9737, %f9730, %f9732, %f9734;
	mul.f32 	%f9738, %f9733, %f9733;
	fma.rn.f32 	%f9739, %f9732, %f9734, %f9736;
	mul.f32 	%f9740, %f9735, %f9735;
	fma.rn.f32 	%f9741, %f9734, %f9736, %f9738;
	mul.f32 	%f9742, %f9737, %f9737;
	fma.rn.f32 	%f9743, %f9736, %f9738, %f9740;
	mul.f32 	%f9744, %f9739, %f9739;
	fma.rn.f32 	%f9745, %f9738, %f9740, %f9742;
	mul.f32 	%f9746, %f9741, %f9741;
	fma.rn.f32 	%f9747, %f9740, %f9742, %f9744;
	mul.f32 	%f9748, %f9743, %f9743;
	fma.rn.f32 	%f9749, %f9742, %f9744, %f9746;
	mul.f32 	%f9750, %f9745, %f9745;
	fma.rn.f32 	%f9751, %f9744, %f9746, %f9748;
	mul.f32 	%f9752, %f9747, %f9747;
	fma.rn.f32 	%f9753, %f9746, %f9748, %f9750;
	mul.f32 	%f9754, %f9749, %f9749;
	fma.rn.f32 	%f9755, %f9748, %f9750, %f9752;
	mul.f32 	%f9756, %f9751, %f9751;
	fma.rn.f32 	%f9757, %f9750, %f9752, %f9754;
	mul.f32 	%f9758, %f9753, %f9753;
	fma.rn.f32 	%f9759, %f9752, %f9754, %f9756;
	mul.f32 	%f9760, %f9755, %f9755;
	fma.rn.f32 	%f9761, %f9754, %f9756, %f9758;
	mul.f32 	%f9762, %f9757, %f9757;
	fma.rn.f32 	%f9763, %f9756, %f9758, %f9760;
	mul.f32 	%f9764, %f9759, %f9759;
	fma.rn.f32 	%f9765, %f9758, %f9760, %f9762;
	mul.f32 	%f9766, %f9761, %f9761;
	fma.rn.f32 	%f9767, %f9760, %f9762, %f9764;
	mul.f32 	%f9768, %f9763, %f9763;
	fma.rn.f32 	%f9769, %f9762, %f9764, %f9766;
	mul.f32 	%f9770, %f9765, %f9765;
	fma.rn.f32 	%f9771, %f9764, %f9766, %f9768;
	mul.f32 	%f9772, %f9767, %f9767;
	fma.rn.f32 	%f9773, %f9766, %f9768, %f9770;
	mul.f32 	%f9774, %f9769, %f9769;
	fma.rn.f32 	%f9775, %f9768, %f9770, %f9772;
	mul.f32 	%f9776, %f9771, %f9771;
	fma.rn.f32 	%f9777, %f9770, %f9772, %f9774;
	mul.f32 	%f9778, %f9773, %f9773;
	fma.rn.f32 	%f9779, %f9772, %f9774, %f9776;
	mul.f32 	%f9780, %f9775, %f9775;
	fma.rn.f32 	%f9781, %f9774, %f9776, %f9778;
	mul.f32 	%f9782, %f9777, %f9777;
	fma.rn.f32 	%f9783, %f9776, %f9778, %f9780;
	mul.f32 	%f9784, %f9779, %f9779;
	fma.rn.f32 	%f9785, %f9778, %f9780, %f9782;
	mul.f32 	%f9786, %f9781, %f9781;
	fma.rn.f32 	%f9787, %f9780, %f9782, %f9784;
	mul.f32 	%f9788, %f9783, %f9783;
	fma.rn.f32 	%f9789, %f9782, %f9784, %f9786;
	mul.f32 	%f9790, %f9785, %f9785;
	fma.rn.f32 	%f9791, %f9784, %f9786, %f9788;
	mul.f32 	%f9792, %f9787, %f9787;
	fma.rn.f32 	%f9793, %f9786, %f9788, %f9790;
	mul.f32 	%f9794, %f9789, %f9789;
	fma.rn.f32 	%f9795, %f9788, %f9790, %f9792;
	mul.f32 	%f9796, %f9791, %f9791;
	fma.rn.f32 	%f9797, %f9790, %f9792, %f9794;
	mul.f32 	%f9798, %f9793, %f9793;
	fma.rn.f32 	%f9799, %f9792, %f9794, %f9796;
	mul.f32 	%f9800, %f9795, %f9795;
	fma.rn.f32 	%f9801, %f9794, %f9796, %f9798;
	mul.f32 	%f9802, %f9797, %f9797;
	fma.rn.f32 	%f9803, %f9796, %f9798, %f9800;
	mul.f32 	%f9804, %f9799, %f9799;
	fma.rn.f32 	%f9805, %f9798, %f9800, %f9802;
	mul.f32 	%f9806, %f9801, %f9801;
	fma.rn.f32 	%f9807, %f9800, %f9802, %f9804;
	mul.f32 	%f9808, %f9803, %f9803;
	fma.rn.f32 	%f9809, %f9802, %f9804, %f9806;
	mul.f32 	%f9810, %f9805, %f9805;
	fma.rn.f32 	%f9811, %f9804, %f9806, %f9808;
	mul.f32 	%f9812, %f9807, %f9807;
	fma.rn.f32 	%f9813, %f9806, %f9808, %f9810;
	mul.f32 	%f9814, %f9809, %f9809;
	fma.rn.f32 	%f9815, %f9808, %f9810, %f9812;
	mul.f32 	%f9816, %f9811, %f9811;
	fma.rn.f32 	%f9817, %f9810, %f9812, %f9814;
	mul.f32 	%f9818, %f9813, %f9813;
	fma.rn.f32 	%f9819, %f9812, %f9814, %f9816;
	mul.f32 	%f9820, %f9815, %f9815;
	fma.rn.f32 	%f9821, %f9814, %f9816, %f9818;
	mul.f32 	%f9822, %f9817, %f9817;
	fma.rn.f32 	%f9823, %f9816, %f9818, %f9820;
	mul.f32 	%f9824, %f9819, %f9819;
	fma.rn.f32 	%f9825, %f9818, %f9820, %f9822;
	mul.f32 	%f9826, %f9821, %f9821;
	fma.rn.f32 	%f9827, %f9820, %f9822, %f9824;
	mul.f32 	%f9828, %f9823, %f9823;
	fma.rn.f32 	%f9829, %f9822, %f9824, %f9826;
	mul.f32 	%f9830, %f9825, %f9825;
	fma.rn.f32 	%f9831, %f9824, %f9826, %f9828;
	mul.f32 	%f9832, %f9827, %f9827;
	fma.rn.f32 	%f9833, %f9826, %f9828, %f9830;
	mul.f32 	%f9834, %f9829, %f9829;
	fma.rn.f32 	%f9835, %f9828, %f9830, %f9832;
	mul.f32 	%f9836, %f9831, %f9831;
	fma.rn.f32 	%f9837, %f9830, %f9832, %f9834;
	mul.f32 	%f9838, %f9833, %f9833;
	fma.rn.f32 	%f9839, %f9832, %f9834, %f9836;
	mul.f32 	%f9840, %f9835, %f9835;
	fma.rn.f32 	%f9841, %f9834, %f9836, %f9838;
	mul.f32 	%f9842, %f9837, %f9837;
	fma.rn.f32 	%f9843, %f9836, %f9838, %f9840;
	mul.f32 	%f9844, %f9839, %f9839;
	fma.rn.f32 	%f9845, %f9838, %f9840, %f9842;
	mul.f32 	%f9846, %f9841, %f9841;
	fma.rn.f32 	%f9847, %f9840, %f9842, %f9844;
	mul.f32 	%f9848, %f9843, %f9843;
	fma.rn.f32 	%f9849, %f9842, %f9844, %f9846;
	mul.f32 	%f9850, %f9845, %f9845;
	fma.rn.f32 	%f9851, %f9844, %f9846, %f9848;
	mul.f32 	%f9852, %f9847, %f9847;
	fma.rn.f32 	%f9853, %f9846, %f9848, %f9850;
	mul.f32 	%f9854, %f9849, %f9849;
	fma.rn.f32 	%f9855, %f9848, %f9850, %f9852;
	mul.f32 	%f9856, %f9851, %f9851;
	fma.rn.f32 	%f9857, %f9850, %f9852, %f9854;
	mul.f32 	%f9858, %f9853, %f9853;
	fma.rn.f32 	%f9859, %f9852, %f9854, %f9856;
	mul.f32 	%f9860, %f9855, %f9855;
	fma.rn.f32 	%f9861, %f9854, %f9856, %f9858;
	mul.f32 	%f9862, %f9857, %f9857;
	fma.rn.f32 	%f9863, %f9856, %f9858, %f9860;
	mul.f32 	%f9864, %f9859, %f9859;
	fma.rn.f32 	%f9865, %f9858, %f9860, %f9862;
	mul.f32 	%f9866, %f9861, %f9861;
	fma.rn.f32 	%f9867, %f9860, %f9862, %f9864;
	mul.f32 	%f9868, %f9863, %f9863;
	fma.rn.f32 	%f9869, %f9862, %f9864, %f9866;
	mul.f32 	%f9870, %f9865, %f9865;
	fma.rn.f32 	%f9871, %f9864, %f9866, %f9868;
	mul.f32 	%f9872, %f9867, %f9867;
	fma.rn.f32 	%f9873, %f9866, %f9868, %f9870;
	mul.f32 	%f9874, %f9869, %f9869;
	fma.rn.f32 	%f9875, %f9868, %f9870, %f9872;
	mul.f32 	%f9876, %f9871, %f9871;
	fma.rn.f32 	%f9877, %f9870, %f9872, %f9874;
	mul.f32 	%f9878, %f9873, %f9873;
	fma.rn.f32 	%f9879, %f9872, %f9874, %f9876;
	mul.f32 	%f9880, %f9875, %f9875;
	fma.rn.f32 	%f9881, %f9874, %f9876, %f9878;
	mul.f32 	%f9882, %f9877, %f9877;
	fma.rn.f32 	%f9883, %f9876, %f9878, %f9880;
	mul.f32 	%f9884, %f9879, %f9879;
	fma.rn.f32 	%f9885, %f9878, %f9880, %f9882;
	mul.f32 	%f9886, %f9881, %f9881;
	fma.rn.f32 	%f9887, %f9880, %f9882, %f9884;
	mul.f32 	%f9888, %f9883, %f9883;
	fma.rn.f32 	%f9889, %f9882, %f9884, %f9886;
	mul.f32 	%f9890, %f9885, %f9885;
	fma.rn.f32 	%f9891, %f9884, %f9886, %f9888;
	mul.f32 	%f9892, %f9887, %f9887;
	fma.rn.f32 	%f9893, %f9886, %f9888, %f9890;
	mul.f32 	%f9894, %f9889, %f9889;
	fma.rn.f32 	%f9895, %f9888, %f9890, %f9892;
	mul.f32 	%f9896, %f9891, %f9891;
	fma.rn.f32 	%f9897, %f9890, %f9892, %f9894;
	mul.f32 	%f9898, %f9893, %f9893;
	fma.rn.f32 	%f9899, %f9892, %f9894, %f9896;
	mul.f32 	%f9900, %f9895, %f9895;
	fma.rn.f32 	%f9901, %f9894, %f9896, %f9898;
	mul.f32 	%f9902, %f9897, %f9897;
	fma.rn.f32 	%f9903, %f9896, %f9898, %f9900;
	mul.f32 	%f9904, %f9899, %f9899;
	fma.rn.f32 	%f9905, %f9898, %f9900, %f9902;
	mul.f32 	%f9906, %f9901, %f9901;
	fma.rn.f32 	%f9907, %f9900, %f9902, %f9904;
	mul.f32 	%f9908, %f9903, %f9903;
	fma.rn.f32 	%f9909, %f9902, %f9904, %f9906;
	mul.f32 	%f9910, %f9905, %f9905;
	fma.rn.f32 	%f9911, %f9904, %f9906, %f9908;
	fma.rn.f32 	%f9912, %f9906, %f9908, %f9910;
	mul.f32 	%f9913, %f9908, %f9910;
	fma.rn.f32 	%f9914, %f9907, %f9907, %f9913;
	add.f32 	%f9915, %f9910, %f9908;
	fma.rn.f32 	%f9916, %f9907, %f9907, %f9915;
	fma.rn.f32 	%f9917, %f9909, %f9909, %f9916;
	fma.rn.f32 	%f9918, %f9911, %f9911, %f9917;
	add.f32 	%f9919, %f9911, %f9918;
	add.f32 	%f9920, %f9912, %f9919;
	add.f32 	%f9921, %f9914, %f9920;
	add.f32 	%f13042, %f9921, 0f40E00000;
	bra.uni 	$L__BB1_79;
$L__BB1_67:
	cvt.rn.f32.u32 	%f8362, %r1;
	mul.f32 	%f8363, %f8362, 0f308637BD;
	mov.u32 	%r20, %tid.y;
	cvt.rn.f32.u32 	%f8364, %r20;
	mul.f32 	%f8365, %f8364, 0f308637BD;
	fma.rn.f32 	%f8366, %f8363, %f8363, %f8363;
	mul.f32 	%f8367, %f8365, %f8365;
	fma.rn.f32 	%f8368, %f8363, %f8363, %f8365;
	fma.rn.f32 	%f8369, %f8365, %f8363, %f8367;
	mul.f32 	%f8370, %f8366, %f8366;
	fma.rn.f32 	%f8371, %f8367, %f8365, %f8367;
	mul.f32 	%f8372, %f8368, %f8368;
	fma.rn.f32 	%f8373, %f8367, %f8367, %f8370;
	mul.f32 	%f8374, %f8369, %f8369;
	fma.rn.f32 	%f8375, %f8367, %f8370, %f8372;
	mul.f32 	%f8376, %f8371, %f8371;
	fma.rn.f32 	%f8377, %f8372, %f8370, %f8374;
	mul.f32 	%f8378, %f8373, %f8373;
	fma.rn.f32 	%f8379, %f8374, %f8372, %f8376;
	mul.f32 	%f8380, %f8375, %f8375;
	fma.rn.f32 	%f8381, %f8374, %f8376, %f8378;
	mul.f32 	%f8382, %f8377, %f8377;
	fma.rn.f32 	%f8383, %f8376, %f8378, %f8380;
	mul.f32 	%f8384, %f8379, %f8379;
	fma.rn.f32 	%f8385, %f8378, %f8380, %f8382;
	mul.f32 	%f8386, %f8381, %f8381;
	fma.rn.f32 	%f8387, %f8380, %f8382, %f8384;
	mul.f32 	%f8388, %f8383, %f8383;
	fma.rn.f32 	%f8389, %f8382, %f8384, %f8386;
	mul.f32 	%f8390, %f8385, %f8385;
	fma.rn.f32 	%f8391, %f8384, %f8386, %f8388;
	mul.f32 	%f8392, %f8387, %f8387;
	fma.rn.f32 	%f8393, %f8386, %f8388, %f8390;
	mul.f32 	%f8394, %f8389, %f8389;
	fma.rn.f32 	%f8395, %f8388, %f8390, %f8392;
	mul.f32 	%f8396, %f8391, %f8391;
	fma.rn.f32 	%f8397, %f8390, %f8392, %f8394;
	mul.f32 	%f8398, %f8393, %f8393;
	fma.rn.f32 	%f8399, %f8392, %f8394, %f8396;
	mul.f32 	%f8400, %f8395, %f8395;
	fma.rn.f32 	%f8401, %f8394, %f8396, %f8398;
	mul.f32 	%f8402, %f8397, %f8397;
	fma.rn.f32 	%f8403, %f8396, %f8398, %f8400;
	mul.f32 	%f8404, %f8399, %f8399;
	fma.rn.f32 	%f8405, %f8398, %f8400, %f8402;
	mul.f32 	%f8406, %f8401, %f8401;
	fma.rn.f32 	%f8407, %f8400, %f8402, %f8404;
	mul.f32 	%f8408, %f8403, %f8403;
	fma.rn.f32 	%f8409, %f8402, %f8404, %f8406;
	mul.f32 	%f8410, %f8405, %f8405;
	fma.rn.f32 	%f8411, %f8404, %f8406, %f8408;
	mul.f32 	%f8412, %f8407, %f8407;
	fma.rn.f32 	%f8413, %f8406, %f8408, %f8410;
	mul.f32 	%f8414, %f8409, %f8409;
	fma.rn.f32 	%f8415, %f8408, %f8410, %f8412;
	mul.f32 	%f8416, %f8411, %f8411;
	fma.rn.f32 	%f8417, %f8410, %f8412, %f8414;
	mul.f32 	%f8418, %f8413, %f8413;
	fma.rn.f32 	%f8419, %f8412, %f8414, %f8416;
	mul.f32 	%f8420, %f8415, %f8415;
	fma.rn.f32 	%f8421, %f8414, %f8416, %f8418;
	mul.f32 	%f8422, %f8417, %f8417;
	fma.rn.f32 	%f8423, %f8416, %f8418, %f8420;
	mul.f32 	%f8424, %f8419, %f8419;
	fma.rn.f32 	%f8425, %f8418, %f8420, %f8422;
	mul.f32 	%f8426, %f8421, %f8421;
	fma.rn.f32 	%f8427, %f8420, %f8422, %f8424;
	mul.f32 	%f8428, %f8423, %f8423;
	fma.rn.f32 	%f8429, %f8422, %f8424, %f8426;
	mul.f32 	%f8430, %f8425, %f8425;
	fma.rn.f32 	%f8431, %f8424, %f8426, %f8428;
	mul.f32 	%f8432, %f8427, %f8427;
	fma.rn.f32 	%f8433, %f8426, %f8428, %f8430;
	mul.f32 	%f8434, %f8429, %f8429;
	fma.rn.f32 	%f8435, %f8428, %f8430, %f8432;
	mul.f32 	%f8436, %f8431, %f8431;
	fma.rn.f32 	%f8437, %f8430, %f8432, %f8434;
	mul.f32 	%f8438, %f8433, %f8433;
	fma.rn.f32 	%f8439, %f8432, %f8434, %f8436;
	mul.f32 	%f8440, %f8435, %f8435;
	fma.rn.f32 	%f8441, %f8434, %f8436, %f8438;
	mul.f32 	%f8442, %f8437, %f8437;
	fma.rn.f32 	%f8443, %f8436, %f8438, %f8440;
	mul.f32 	%f8444, %f8439, %f8439;
	fma.rn.f32 	%f8445, %f8438, %f8440, %f8442;
	mul.f32 	%f8446, %f8441, %f8441;
	fma.rn.f32 	%f8447, %f8440, %f8442, %f8444;
	mul.f32 	%f8448, %f8443, %f8443;
	fma.rn.f32 	%f8449, %f8442, %f8444, %f8446;
	mul.f32 	%f8450, %f8445, %f8445;
	fma.rn.f32 	%f8451, %f8444, %f8446, %f8448;
	mul.f32 	%f8452, %f8447, %f8447;
	fma.rn.f32 	%f8453, %f8446, %f8448, %f8450;
	mul.f32 	%f8454, %f8449, %f8449;
	fma.rn.f32 	%f8455, %f8448, %f8450, %f8452;
	mul.f32 	%f8456, %f8451, %f8451;
	fma.rn.f32 	%f8457, %f8450, %f8452, %f8454;
	mul.f32 	%f8458, %f8453, %f8453;
	fma.rn.f32 	%f8459, %f8452, %f8454, %f8456;
	mul.f32 	%f8460, %f8455, %f8455;
	fma.rn.f32 	%f8461, %f8454, %f8456, %f8458;
	mul.f32 	%f8462, %f8457, %f8457;
	fma.rn.f32 	%f8463, %f8456, %f8458, %f8460;
	mul.f32 	%f8464, %f8459, %f8459;
	fma.rn.f32 	%f8465, %f8458, %f8460, %f8462;
	mul.f32 	%f8466, %f8461, %f8461;
	fma.rn.f32 	%f8467, %f8460, %f8462, %f8464;
	mul.f32 	%f8468, %f8463, %f8463;
	fma.rn.f32 	%f8469, %f8462, %f8464, %f8466;
	mul.f32 	%f8470, %f8465, %f8465;
	fma.rn.f32 	%f8471, %f8464, %f8466, %f8468;
	mul.f32 	%f8472, %f8467, %f8467;
	fma.rn.f32 	%f8473, %f8466, %f8468, %f8470;
	mul.f32 	%f8474, %f8469, %f8469;
	fma.rn.f32 	%f8475, %f8468, %f8470, %f8472;
	mul.f32 	%f8476, %f8471, %f8471;
	fma.rn.f32 	%f8477, %f8470, %f8472, %f8474;
	mul.f32 	%f8478, %f8473, %f8473;
	fma.rn.f32 	%f8479, %f8472, %f8474, %f8476;
	mul.f32 	%f8480, %f8475, %f8475;
	fma.rn.f32 	%f8481, %f8474, %f8476, %f8478;
	mul.f32 	%f8482, %f8477, %f8477;
	fma.rn.f32 	%f8483, %f8476, %f8478, %f8480;
	mul.f32 	%f8484, %f8479, %f8479;
	fma.rn.f32 	%f8485, %f8478, %f8480, %f8482;
	mul.f32 	%f8486, %f8481, %f8481;
	fma.rn.f32 	%f8487, %f8480, %f8482, %f8484;
	mul.f32 	%f8488, %f8483, %f8483;
	fma.rn.f32 	%f8489, %f8482, %f8484, %f8486;
	mul.f32 	%f8490, %f8485, %f8485;
	fma.rn.f32 	%f8491, %f8484, %f8486, %f8488;
	mul.f32 	%f8492, %f8487, %f8487;
	fma.rn.f32 	%f8493, %f8486, %f8488, %f8490;
	mul.f32 	%f8494, %f8489, %f8489;
	fma.rn.f32 	%f8495, %f8488, %f8490, %f8492;
	mul.f32 	%f8496, %f8491, %f8491;
	fma.rn.f32 	%f8497, %f8490, %f8492, %f8494;
	mul.f32 	%f8498, %f8493, %f8493;
	fma.rn.f32 	%f8499, %f8492, %f8494, %f8496;
	mul.f32 	%f8500, %f8495, %f8495;
	fma.rn.f32 	%f8501, %f8494, %f8496, %f8498;
	mul.f32 	%f8502, %f8497, %f8497;
	fma.rn.f32 	%f8503, %f8496, %f8498, %f8500;
	mul.f32 	%f8504, %f8499, %f8499;
	fma.rn.f32 	%f8505, %f8498, %f8500, %f8502;
	mul.f32 	%f8506, %f8501, %f8501;
	fma.rn.f32 	%f8507, %f8500, %f8502, %f8504;
	mul.f32 	%f8508, %f8503, %f8503;
	fma.rn.f32 	%f8509, %f8502, %f8504, %f8506;
	mul.f32 	%f8510, %f8505, %f8505;
	fma.rn.f32 	%f8511, %f8504, %f8506, %f8508;
	mul.f32 	%f8512, %f8507, %f8507;
	fma.rn.f32 	%f8513, %f8506, %f8508, %f8510;
	mul.f32 	%f8514, %f8509, %f8509;
	fma.rn.f32 	%f8515, %f8508, %f8510, %f8512;
	mul.f32 	%f8516, %f8511, %f8511;
	fma.rn.f32 	%f8517, %f8510, %f8512, %f8514;
	mul.f32 	%f8518, %f8513, %f8513;
	fma.rn.f32 	%f8519, %f8512, %f8514, %f8516;
	mul.f32 	%f8520, %f8515, %f8515;
	fma.rn.f32 	%f8521, %f8514, %f8516, %f8518;
	mul.f32 	%f8522, %f8517, %f8517;
	fma.rn.f32 	%f8523, %f8516, %f8518, %f8520;
	mul.f32 	%f8524, %f8519, %f8519;
	fma.rn.f32 	%f8525, %f8518, %f8520, %f8522;
	mul.f32 	%f8526, %f8521, %f8521;
	fma.rn.f32 	%f8527, %f8520, %f8522, %f8524;
	mul.f32 	%f8528, %f8523, %f8523;
	fma.rn.f32 	%f8529, %f8522, %f8524, %f8526;
	mul.f32 	%f8530, %f8525, %f8525;
	fma.rn.f32 	%f8531, %f8524, %f8526, %f8528;
	mul.f32 	%f8532, %f8527, %f8527;
	fma.rn.f32 	%f8533, %f8526, %f8528, %f8530;
	mul.f32 	%f8534, %f8529, %f8529;
	fma.rn.f32 	%f8535, %f8528, %f8530, %f8532;
	mul.f32 	%f8536, %f8531, %f8531;
	fma.rn.f32 	%f8537, %f8530, %f8532, %f8534;
	mul.f32 	%f8538, %f8533, %f8533;
	fma.rn.f32 	%f8539, %f8532, %f8534, %f8536;
	mul.f32 	%f8540, %f8535, %f8535;
	fma.rn.f32 	%f8541, %f8534, %f8536, %f8538;
	mul.f32 	%f8542, %f8537, %f8537;
	fma.rn.f32 	%f8543, %f8536, %f8538, %f8540;
	mul.f32 	%f8544, %f8539, %f8539;
	fma.rn.f32 	%f8545, %f8538, %f8540, %f8542;
	mul.f32 	%f8546, %f8541, %f8541;
	fma.rn.f32 	%f8547, %f8540, %f8542, %f8544;
	mul.f32 	%f8548, %f8543, %f8543;
	fma.rn.f32 	%f8549, %f8542, %f8544, %f8546;
	mul.f32 	%f8550, %f8545, %f8545;
	fma.rn.f32 	%f8551, %f8544, %f8546, %f8548;
	mul.f32 	%f8552, %f8547, %f8547;
	fma.rn.f32 	%f8553, %f8546, %f8548, %f8550;
	mul.f32 	%f8554, %f8549, %f8549;
	fma.rn.f32 	%f8555, %f8548, %f8550, %f8552;
	mul.f32 	%f8556, %f8551, %f8551;
	fma.rn.f32 	%f8557, %f8550, %f8552, %f8554;
	mul.f32 	%f8558, %f8553, %f8553;
	fma.rn.f32 	%f8559, %f8552, %f8554, %f8556;
	mul.f32 	%f8560, %f8555, %f8555;
	fma.rn.f32 	%f8561, %f8554, %f8556, %f8558;
	mul.f32 	%f8562, %f8557, %f8557;
	fma.rn.f32 	%f8563, %f8556, %f8558, %f8560;
	mul.f32 	%f8564, %f8559, %f8559;
	fma.rn.f32 	%f8565, %f8558, %f8560, %f8562;
	mul.f32 	%f8566, %f8561, %f8561;
	fma.rn.f32 	%f8567, %f8560, %f8562, %f8564;
	mul.f32 	%f8568, %f8563, %f8563;
	fma.rn.f32 	%f8569, %f8562, %f8564, %f8566;
	mul.f32 	%f8570, %f8565, %f8565;
	fma.rn.f32 	%f8571, %f8564, %f8566, %f8568;
	mul.f32 	%f8572, %f8567, %f8567;
	fma.rn.f32 	%f8573, %f8566, %f8568, %f8570;
	mul.f32 	%f8574, %f8569, %f8569;
	fma.rn.f32 	%f8575, %f8568, %f8570, %f8572;
	mul.f32 	%f8576, %f8571, %f8571;
	fma.rn.f32 	%f8577, %f8570, %f8572, %f8574;
	mul.f32 	%f8578, %f8573, %f8573;
	fma.rn.f32 	%f8579, %f8572, %f8574, %f8576;
	mul.f32 	%f8580, %f8575, %f8575;
	fma.rn.f32 	%f8581, %f8574, %f8576, %f8578;
	mul.f32 	%f8582, %f8577, %f8577;
	fma.rn.f32 	%f8583, %f8576, %f8578, %f8580;
	mul.f32 	%f8584, %f8579, %f8579;
	fma.rn.f32 	%f8585, %f8578, %f8580, %f8582;
	mul.f32 	%f8586, %f8581, %f8581;
	fma.rn.f32 	%f8587, %f8580, %f8582, %f8584;
	mul.f32 	%f8588, %f8583, %f8583;
	fma.rn.f32 	%f8589, %f8582, %f8584, %f8586;
	mul.f32 	%f8590, %f8585, %f8585;
	fma.rn.f32 	%f8591, %f8584, %f8586, %f8588;
	mul.f32 	%f8592, %f8587, %f8587;
	fma.rn.f32 	%f8593, %f8586, %f8588, %f8590;
	mul.f32 	%f8594, %f8589, %f8589;
	fma.rn.f32 	%f8595, %f8588, %f8590, %f8592;
	mul.f32 	%f8596, %f8591, %f8591;
	fma.rn.f32 	%f8597, %f8590, %f8592, %f8594;
	mul.f32 	%f8598, %f8593, %f8593;
	fma.rn.f32 	%f8599, %f8592, %f8594, %f8596;
	mul.f32 	%f8600, %f8595, %f8595;
	fma.rn.f32 	%f8601, %f8594, %f8596, %f8598;
	mul.f32 	%f8602, %f8597, %f8597;
	fma.rn.f32 	%f8603, %f8596, %f8598, %f8600;
	mul.f32 	%f8604, %f8599, %f8599;
	fma.rn.f32 	%f8605, %f8598, %f8600, %f8602;
	mul.f32 	%f8606, %f8601, %f8601;
	fma.rn.f32 	%f8607, %f8600, %f8602, %f8604;
	mul.f32 	%f8608, %f8603, %f8603;
	fma.rn.f32 	%f8609, %f8602, %f8604, %f8606;
	mul.f32 	%f8610, %f8605, %f8605;
	fma.rn.f32 	%f8611, %f8604, %f8606, %f8608;
	mul.f32 	%f8612, %f8607, %f8607;
	fma.rn.f32 	%f8613, %f8606, %f8608, %f8610;
	mul.f32 	%f8614, %f8609, %f8609;
	fma.rn.f32 	%f8615, %f8608, %f8610, %f8612;
	mul.f32 	%f8616, %f8611, %f8611;
	fma.rn.f32 	%f8617, %f8610, %f8612, %f8614;
	mul.f32 	%f8618, %f8613, %f8613;
	fma.rn.f32 	%f8619, %f8612, %f8614, %f8616;
	mul.f32 	%f8620, %f8615, %f8615;
	fma.rn.f32 	%f8621, %f8614, %f8616, %f8618;
	mul.f32 	%f8622, %f8617, %f8617;
	fma.rn.f32 	%f8623, %f8616, %f8618, %f8620;
	mul.f32 	%f8624, %f8619, %f8619;
	fma.rn.f32 	%f8625, %f8618, %f8620, %f8622;
	mul.f32 	%f8626, %f8621, %f8621;
	fma.rn.f32 	%f8627, %f8620, %f8622, %f8624;
	mul.f32 	%f8628, %f8623, %f8623;
	fma.rn.f32 	%f8629, %f8622, %f8624, %f8626;
	mul.f32 	%f8630, %f8625, %f8625;
	fma.rn.f32 	%f8631, %f8624, %f8626, %f8628;
	mul.f32 	%f8632, %f8627, %f8627;
	fma.rn.f32 	%f8633, %f8626, %f8628, %f8630;
	mul.f32 	%f8634, %f8629, %f8629;
	fma.rn.f32 	%f8635, %f8628, %f8630, %f8632;
	mul.f32 	%f8636, %f8631, %f8631;
	fma.rn.f32 	%f8637, %f8630, %f8632, %f8634;
	mul.f32 	%f8638, %f8633, %f8633;
	fma.rn.f32 	%f8639, %f8632, %f8634, %f8636;
	mul.f32 	%f8640, %f8635, %f8635;
	fma.rn.f32 	%f8641, %f8634, %f8636, %f8638;
	mul.f32 	%f8642, %f8637, %f8637;
	fma.rn.f32 	%f8643, %f8636, %f8638, %f8640;
	mul.f32 	%f8644, %f8639, %f8639;
	fma.rn.f32 	%f8645, %f8638, %f8640, %f8642;
	mul.f32 	%f8646, %f8641, %f8641;
	fma.rn.f32 	%f8647, %f8640, %f8642, %f8644;
	mul.f32 	%f8648, %f8643, %f8643;
	fma.rn.f32 	%f8649, %f8642, %f8644, %f8646;
	mul.f32 	%f8650, %f8645, %f8645;
	fma.rn.f32 	%f8651, %f8644, %f8646, %f8648;
	mul.f32 	%f8652, %f8647, %f8647;
	fma.rn.f32 	%f8653, %f8646, %f8648, %f8650;
	mul.f32 	%f8654, %f8649, %f8649;
	fma.rn.f32 	%f8655, %f8648, %f8650, %f8652;
	mul.f32 	%f8656, %f8651, %f8651;
	fma.rn.f32 	%f8657, %f8650, %f8652, %f8654;
	mul.f32 	%f8658, %f8653, %f8653;
	fma.rn.f32 	%f8659, %f8652, %f8654, %f8656;
	mul.f32 	%f8660, %f8655, %f8655;
	fma.rn.f32 	%f8661, %f8654, %f8656, %f8658;
	mul.f32 	%f8662, %f8657, %f8657;
	fma.rn.f32 	%f8663, %f8656, %f8658, %f8660;
	mul.f32 	%f8664, %f8659, %f8659;
	fma.rn.f32 	%f8665, %f8658, %f8660, %f8662;
	mul.f32 	%f8666, %f8661, %f8661;
	fma.rn.f32 	%f8667, %f8660, %f8662, %f8664;
	mul.f32 	%f8668, %f8663, %f8663;
	fma.rn.f32 	%f8669, %f8662, %f8664, %f8666;
	mul.f32 	%f8670, %f8665, %f8665;
	fma.rn.f32 	%f8671, %f8664, %f8666, %f8668;
	mul.f32 	%f8672, %f8667, %f8667;
	fma.rn.f32 	%f8673, %f8666, %f8668, %f8670;
	mul.f32 	%f8674, %f8669, %f8669;
	fma.rn.f32 	%f8675, %f8668, %f8670, %f8672;
	mul.f32 	%f8676, %f8671, %f8671;
	fma.rn.f32 	%f8677, %f8670, %f8672, %f8674;
	mul.f32 	%f8678, %f8673, %f8673;
	fma.rn.f32 	%f8679, %f8672, %f8674, %f8676;
	mul.f32 	%f8680, %f8675, %f8675;
	fma.rn.f32 	%f8681, %f8674, %f8676, %f8678;
	mul.f32 	%f8682, %f8677, %f8677;
	fma.rn.f32 	%f8683, %f8676, %f8678, %f8680;
	mul.f32 	%f8684, %f8679, %f8679;
	fma.rn.f32 	%f8685, %f8678, %f8680, %f8682;
	mul.f32 	%f8686, %f8681, %f8681;
	fma.rn.f32 	%f8687, %f8680, %f8682, %f8684;
	mul.f32 	%f8688, %f8683, %f8683;
	fma.rn.f32 	%f8689, %f8682, %f8684, %f8686;
	mul.f32 	%f8690, %f8685, %f8685;
	fma.rn.f32 	%f8691, %f8684, %f8686, %f8688;
	mul.f32 	%f8692, %f8687, %f8687;
	fma.rn.f32 	%f8693, %f8686, %f8688, %f8690;
	mul.f32 	%f8694, %f8689, %f8689;
	fma.rn.f32 	%f8695, %f8688, %f8690, %f8692;
	mul.f32 	%f8696, %f8691, %f8691;
	fma.rn.f32 	%f8697, %f8690, %f8692, %f8694;
	mul.f32 	%f8698, %f8693, %f8693;
	fma.rn.f32 	%f8699, %f8692, %f8694, %f8696;
	mul.f32 	%f8700, %f8695, %f8695;
	fma.rn.f32 	%f8701, %f8694, %f8696, %f8698;
	mul.f32 	%f8702, %f8697, %f8697;
	fma.rn.f32 	%f8703, %f8696, %f8698, %f8700;
	mul.f32 	%f8704, %f8699, %f8699;
	fma.rn.f32 	%f8705, %f8698, %f8700, %f8702;
	mul.f32 	%f8706, %f8701, %f8701;
	fma.rn.f32 	%f8707, %f8700, %f8702, %f8704;
	mul.f32 	%f8708, %f8703, %f8703;
	fma.rn.f32 	%f8709, %f8702, %f8704, %f8706;
	mul.f32 	%f8710, %f8705, %f8705;
	fma.rn.f32 	%f8711, %f8704, %f8706, %f8708;
	mul.f32 	%f8712, %f8707, %f8707;
	fma.rn.f32 	%f8713, %f8706, %f8708, %f8710;
	mul.f32 	%f8714, %f8709, %f8709;
	fma.rn.f32 	%f8715, %f8708, %f8710, %f8712;
	mul.f32 	%f8716, %f8711, %f8711;
	fma.rn.f32 	%f8717, %f8710, %f8712, %f8714;
	mul.f32 	%f8718, %f8713, %f8713;
	fma.rn.f32 	%f8719, %f8712, %f8714, %f8716;
	mul.f32 	%f8720, %f8715, %f8715;
	fma.rn.f32 	%f8721, %f8714, %f8716, %f8718;
	mul.f32 	%f8722, %f8717, %f8717;
	fma.rn.f32 	%f8723, %f8716, %f8718, %f8720;
	mul.f32 	%f8724, %f8719, %f8719;
	fma.rn.f32 	%f8725, %f8718, %f8720, %f8722;
	mul.f32 	%f8726, %f8721, %f8721;
	fma.rn.f32 	%f8727, %f8720, %f8722, %f8724;
	mul.f32 	%f8728, %f8723, %f8723;
	fma.rn.f32 	%f8729, %f8722, %f8724, %f8726;
	mul.f32 	%f8730, %f8725, %f8725;
	fma.rn.f32 	%f8731, %f8724, %f8726, %f8728;
	mul.f32 	%f8732, %f8727, %f8727;
	fma.rn.f32 	%f8733, %f8726, %f8728, %f8730;
	mul.f32 	%f8734, %f8729, %f8729;
	fma.rn.f32 	%f8735, %f8728, %f8730, %f8732;
	mul.f32 	%f8736, %f8731, %f8731;
	fma.rn.f32 	%f8737, %f8730, %f8732, %f8734;
	mul.f32 	%f8738, %f8733, %f8733;
	fma.rn.f32 	%f8739, %f8732, %f8734, %f8736;
	mul.f32 	%f8740, %f8735, %f8735;
	fma.rn.f32 	%f8741, %f8734, %f8736, %f8738;
	mul.f32 	%f8742, %f8737, %f8737;
	fma.rn.f32 	%f8743, %f8736, %f8738, %f8740;
	mul.f32 	%f8744, %f8739, %f8739;
	fma.rn.f32 	%f8745, %f8738, %f8740, %f8742;
	mul.f32 	%f8746, %f8741, %f8741;
	fma.rn.f32 	%f8747, %f8740, %f8742, %f8744;
	mul.f32 	%f8748, %f8743, %f8743;
	fma.rn.f32 	%f8749, %f8742, %f8744, %f8746;
	mul.f32 	%f8750, %f8745, %f8745;
	fma.rn.f32 	%f8751, %f8744, %f8746, %f8748;
	mul.f32 	%f8752, %f8747, %f8747;
	fma.rn.f32 	%f8753, %f8746, %f8748, %f8750;
	mul.f32 	%f8754, %f8749, %f8749;
	fma.rn.f32 	%f8755, %f8748, %f8750, %f8752;
	mul.f32 	%f8756, %f8751, %f8751;
	fma.rn.f32 	%f8757, %f8750, %f8752, %f8754;
	mul.f32 	%f8758, %f8753, %f8753;
	fma.rn.f32 	%f8759, %f8752, %f8754, %f8756;
	mul.f32 	%f8760, %f8755, %f8755;
	fma.rn.f32 	%f8761, %f8754, %f8756, %f8758;
	mul.f32 	%f8762, %f8757, %f8757;
	fma.rn.f32 	%f8763, %f8756, %f8758, %f8760;
	mul.f32 	%f8764, %f8759, %f8759;
	fma.rn.f32 	%f8765, %f8758, %f8760, %f8762;
	mul.f32 	%f8766, %f8761, %f8761;
	fma.rn.f32 	%f8767, %f8760, %f8762, %f8764;
	mul.f32 	%f8768, %f8763, %f8763;
	fma.rn.f32 	%f8769, %f8762, %f8764, %f8766;
	mul.f32 	%f8770, %f8765, %f8765;
	fma.rn.f32 	%f8771, %f8764, %f8766, %f8768;
	mul.f32 	%f8772, %f8767, %f8767;
	fma.rn.f32 	%f8773, %f8766, %f8768, %f8770;
	mul.f32 	%f8774, %f8769, %f8769;
	fma.rn.f32 	%f8775, %f8768, %f8770, %f8772;
	mul.f32 	%f8776, %f8771, %f8771;
	fma.rn.f32 	%f8777, %f8770, %f8772, %f8774;
	mul.f32 	%f8778, %f8773, %f8773;
	fma.rn.f32 	%f8779, %f8772, %f8774, %f8776;
	mul.f32 	%f8780, %f8775, %f8775;
	fma.rn.f32 	%f8781, %f8774, %f8776, %f8778;
	mul.f32 	%f8782, %f8777, %f8777;
	fma.rn.f32 	%f8783, %f8776, %f8778, %f8780;
	mul.f32 	%f8784, %f8779, %f8779;
	fma.rn.f32 	%f8785, %f8778, %f8780, %f8782;
	mul.f32 	%f8786, %f8781, %f8781;
	fma.rn.f32 	%f8787, %f8780, %f8782, %f8784;
	mul.f32 	%f8788, %f8783, %f8783;
	fma.rn.f32 	%f8789, %f8782, %f8784, %f8786;
	mul.f32 	%f8790, %f8785, %f8785;
	fma.rn.f32 	%f8791, %f8784, %f8786, %f8788;
	mul.f32 	%f8792, %f8787, %f8787;
	fma.rn.f32 	%f8793, %f8786, %f8788, %f8790;
	mul.f32 	%f8794, %f8789, %f8789;
	fma.rn.f32 	%f8795, %f8788, %f8790, %f8792;
	mul.f32 	%f8796, %f8791, %f8791;
	fma.rn.f32 	%f8797, %f8790, %f8792, %f8794;
	mul.f32 	%f8798, %f8793, %f8793;
	fma.rn.f32 	%f8799, %f8792, %f8794, %f8796;
	mul.f32 	%f8800, %f8795, %f8795;
	fma.rn.f32 	%f8801, %f8794, %f8796, %f8798;
	mul.f32 	%f8802, %f8797, %f8797;
	fma.rn.f32 	%f8803, %f8796, %f8798, %f8800;
	mul.f32 	%f8804, %f8799, %f8799;
	fma.rn.f32 	%f8805, %f8798, %f8800, %f8802;
	mul.f32 	%f8806, %f8801, %f8801;
	fma.rn.f32 	%f8807, %f8800, %f8802, %f8804;
	mul.f32 	%f8808, %f8803, %f8803;
	fma.rn.f32 	%f8809, %f8802, %f8804, %f8806;
	mul.f32 	%f8810, %f8805, %f8805;
	fma.rn.f32 	%f8811, %f8804, %f8806, %f8808;
	mul.f32 	%f8812, %f8807, %f8807;
	fma.rn.f32 	%f8813, %f8806, %f8808, %f8810;
	mul.f32 	%f8814, %f8809, %f8809;
	fma.rn.f32 	%f8815, %f8808, %f8810, %f8812;
	mul.f32 	%f8816, %f8811, %f8811;
	fma.rn.f32 	%f8817, %f8810, %f8812, %f8814;
	mul.f32 	%f8818, %f8813, %f8813;
	fma.rn.f32 	%f8819, %f8812, %f8814, %f8816;
	mul.f32 	%f8820, %f8815, %f8815;
	fma.rn.f32 	%f8821, %f8814, %f8816, %f8818;
	mul.f32 	%f8822, %f8817, %f8817;
	fma.rn.f32 	%f8823, %f8816, %f8818, %f8820;
	mul.f32 	%f8824, %f8819, %f8819;
	fma.rn.f32 	%f8825, %f8818, %f8820, %f8822;
	mul.f32 	%f8826, %f8821, %f8821;
	fma.rn.f32 	%f8827, %f8820, %f8822, %f8824;
	mul.f32 	%f8828, %f8823, %f8823;
	fma.rn.f32 	%f8829, %f8822, %f8824, %f8826;
	mul.f32 	%f8830, %f8825, %f8825;
	fma.rn.f32 	%f8831, %f8824, %f8826, %f8828;
	mul.f32 	%f8832, %f8827, %f8827;
	fma.rn.f32 	%f8833, %f8826, %f8828, %f8830;
	mul.f32 	%f8834, %f8829, %f8829;
	fma.rn.f32 	%f8835, %f8828, %f8830, %f8832;
	mul.f32 	%f8836, %f8831, %f8831;
	fma.rn.f32 	%f8837, %f8830, %f8832, %f8834;
	mul.f32 	%f8838, %f8833, %f8833;
	fma.rn.f32 	%f8839, %f8832, %f8834, %f8836;
	mul.f32 	%f8840, %f8835, %f8835;
	fma.rn.f32 	%f8841, %f8834, %f8836, %f8838;
	mul.f32 	%f8842, %f8837, %f8837;
	fma.rn.f32 	%f8843, %f8836, %f8838, %f8840;
	mul.f32 	%f8844, %f8839, %f8839;
	fma.rn.f32 	%f8845, %f8838, %f8840, %f8842;
	mul.f32 	%f8846, %f8841, %f8841;
	fma.rn.f32 	%f8847, %f8840, %f8842, %f8844;
	mul.f32 	%f8848, %f8843, %f8843;
	fma.rn.f32 	%f8849, %f8842, %f8844, %f8846;
	mul.f32 	%f8850, %f8845, %f8845;
	fma.rn.f32 	%f8851, %f8844, %f8846, %f8848;
	mul.f32 	%f8852, %f8847, %f8847;
	fma.rn.f32 	%f8853, %f8846, %f8848, %f8850;
	mul.f32 	%f8854, %f8849, %f8849;
	fma.rn.f32 	%f8855, %f8848, %f8850, %f8852;
	mul.f32 	%f8856, %f8851, %f8851;
	fma.rn.f32 	%f8857, %f8850, %f8852, %f8854;
	mul.f32 	%f8858, %f8853, %f8853;
	fma.rn.f32 	%f8859, %f8852, %f8854, %f8856;
	mul.f32 	%f8860, %f8855, %f8855;
	fma.rn.f32 	%f8861, %f8854, %f8856, %f8858;
	mul.f32 	%f8862, %f8857, %f8857;
	fma.rn.f32 	%f8863, %f8856, %f8858, %f8860;
	mul.f32 	%f8864, %f8859, %f8859;
	fma.rn.f32 	%f8865, %f8858, %f8860, %f8862;
	mul.f32 	%f8866, %f8861, %f8861;
	fma.rn.f32 	%f8867, %f8860, %f8862, %f8864;
	mul.f32 	%f8868, %f8863, %f8863;
	fma.rn.f32 	%f8869, %f8862, %f8864, %f8866;
	mul.f32 	%f8870, %f8865, %f8865;
	fma.rn.f32 	%f8871, %f8864, %f8866, %f8868;
	fma.rn.f32 	%f8872, %f8866, %f8868, %f8870;
	mul.f32 	%f8873, %f8868, %f8870;
	fma.rn.f32 	%f8874, %f8867, %f8867, %f8873;
	add.f32 	%f8875, %f8870, %f8868;
	fma.rn.f32 	%f8876, %f8867, %f8867, %f8875;
	fma.rn.f32 	%f8877, %f8869, %f8869, %f8876;
	fma.rn.f32 	%f8878, %f8871, %f8871, %f8877;
	add.f32 	%f8879, %f8871, %f8878;
	add.f32 	%f8880, %f8872, %f8879;
	add.f32 	%f8881, %f8874, %f8880;
	add.f32 	%f13042, %f8881, 0f41100000;
	bra.uni 	$L__BB1_79;
$L__BB1_68:
	cvt.rn.f32.u32 	%f7322, %r1;
	mul.f32 	%f7323, %f7322, 0f308637BD;
	mov.u32 	%r18, %tid.y;
	cvt.rn.f32.u32 	%f7324, %r18;
	mul.f32 	%f7325, %f7324, 0f308637BD;
	fma.rn.f32 	%f7326, %f7323, %f7323, %f7323;
	mul.f32 	%f7327, %f7325, %f7325;
	fma.rn.f32 	%f7328, %f7323, %f7323, %f7325;
	fma.rn.f32 	%f7329, %f7325, %f7323, %f7327;
	mul.f32 	%f7330, %f7326, %f7326;
	fma.rn.f32 	%f7331, %f7327, %f7325, %f7327;
	mul.f32 	%f7332, %f7328, %f7328;
	fma.rn.f32 	%f7333, %f7327, %f7327, %f7330;
	mul.f32 	%f7334, %f7329, %f7329;
	fma.rn.f32 	%f7335, %f7327, %f7330, %f7332;
	mul.f32 	%f7336, %f7331, %f7331;
	fma.rn.f32 	%f7337, %f7332, %f7330, %f7334;
	mul.f32 	%f7338, %f7333, %f7333;
	fma.rn.f32 	%f7339, %f7334, %f7332, %f7336;
	mul.f32 	%f7340, %f7335, %f7335;
	fma.rn.f32 	%f7341, %f7334, %f7336, %f7338;
	mul.f32 	%f7342, %f7337, %f7337;
	fma.rn.f32 	%f7343, %f7336, %f7338, %f7340;
	mul.f32 	%f7344, %f7339, %f7339;
	fma.rn.f32 	%f7345, %f7338, %f7340, %f7342;
	mul.f32 	%f7346, %f7341, %f7341;
	fma.rn.f32 	%f7347, %f7340, %f7342, %f7344;
	mul.f32 	%f7348, %f7343, %f7343;
	fma.rn.f32 	%f7349, %f7342, %f7344, %f7346;
	mul.f32 	%f7350, %f7345, %f7345;
	fma.rn.f32 	%f7351, %f7344, %f7346, %f7348;
	mul.f32 	%f7352, %f7347, %f7347;
	fma.rn.f32 	%f7353, %f7346, %f7348, %f7350;
	mul.f32 	%f7354, %f7349, %f7349;
	fma.rn.f32 	%f7355, %f7348, %f7350, %f7352;
	mul.f32 	%f7356, %f7351, %f7351;
	fma.rn.f32 	%f7357, %f7350, %f7352, %f7354;
	mul.f32 	%f7358, %f7353, %f7353;
	fma.rn.f32 	%f7359, %f7352, %f7354, %f7356;
	mul.f32 	%f7360, %f7355, %f7355;
	fma.rn.f32 	%f7361, %f7354, %f7356, %f7358;
	mul.f32 	%f7362, %f7357, %f7357;
	fma.rn.f32 	%f7363, %f7356, %f7358, %f7360;
	mul.f32 	%f7364, %f7359, %f7359;
	fma.rn.f32 	%f7365, %f7358, %f7360, %f7362;
	mul.f32 	%f7366, %f7361, %f7361;
	fma.rn.f32 	%f7367, %f7360, %f7362, %f7364;
	mul.f32 	%f7368, %f7363, %f7363;
	fma.rn.f32 	%f7369, %f7362, %f7364, %f7366;
	mul.f32 	%f7370, %f7365, %f7365;
	fma.rn.f32 	%f7371, %f7364, %f7366, %f7368;
	mul.f32 	%f7372, %f7367, %f7367;
	fma.rn.f32 	%f7373, %f7366, %f7368, %f7370;
	mul.f32 	%f7374, %f7369, %f7369;
	fma.rn.f32 	%f7375, %f7368, %f7370, %f7372;
	mul.f32 	%f7376, %f7371, %f7371;
	fma.rn.f32 	%f7377, %f7370, %f7372, %f7374;
	mul.f32 	%f7378, %f7373, %f7373;
	fma.rn.f32 	%f7379, %f7372, %f7374, %f7376;
	mul.f32 	%f7380, %f7375, %f7375;
	fma.rn.f32 	%f7381, %f7374, %f7376, %f7378;
	mul.f32 	%f7382, %f7377, %f7377;
	fma.rn.f32 	%f7383, %f7376, %f7378, %f7380;
	mul.f32 	%f7384, %f7379, %f7379;
	fma.rn.f32 	%f7385, %f7378, %f7380, %f7382;
	mul.f32 	%f7386, %f7381, %f7381;
	fma.rn.f32 	%f7387, %f7380, %f7382, %f7384;
	mul.f32 	%f7388, %f7383, %f7383;
	fma.rn.f32 	%f7389, %f7382, %f7384, %f7386;
	mul.f32 	%f7390, %f7385, %f7385;
	fma.rn.f32 	%f7391, %f7384, %f7386, %f7388;
	mul.f32 	%f7392, %f7387, %f7387;
	fma.rn.f32 	%f7393, %f7386, %f7388, %f7390;
	mul.f32 	%f7394, %f7389, %f7389;
	fma.rn.f32 	%f7395, %f7388, %f7390, %f7392;
	mul.f32 	%f7396, %f7391, %f7391;
	fma.rn.f32 	%f7397, %f7390, %f7392, %f7394;
	mul.f32 	%f7398, %f7393, %f7393;
	fma.rn.f32 	%f7399, %f7392, %f7394, %f7396;
	mul.f32 	%f7400, %f7395, %f7395;
	fma.rn.f32 	%f7401, %f7394, %f7396, %f7398;
	mul.f32 	%f7402, %f7397, %f7397;
	fma.rn.f32 	%f7403, %f7396, %f7398, %f7400;
	mul.f32 	%f7404, %f7399, %f7399;
	fma.rn.f32 	%f7405, %f7398, %f7400, %f7402;
	mul.f32 	%f7406, %f7401, %f7401;
	fma.rn.f32 	%f7407, %f7400, %f7402, %f7404;
	mul.f32 	%f7408, %f7403, %f7403;
	fma.rn.f32 	%f7409, %f7402, %f7404, %f7406;
	mul.f32 	%f7410, %f7405, %f7405;
	fma.rn.f32 	%f7411, %f7404, %f7406, %f7408;
	mul.f32 	%f7412, %f7407, %f7407;
	fma.rn.f32 	%f7413, %f7406, %f7408, %f7410;
	mul.f32 	%f7414, %f7409, %f7409;
	fma.rn.f32 	%f7415, %f7408, %f7410, %f7412;
	mul.f32 	%f7416, %f7411, %f7411;
	fma.rn.f32 	%f7417, %f7410, %f7412, %f7414;
	mul.f32 	%f7418, %f7413, %f7413;
	fma.rn.f32 	%f7419, %f7412, %f7414, %f7416;
	mul.f32 	%f7420, %f7415, %f7415;
	fma.rn.f32 	%f7421, %f7414, %f7416, %f7418;
	mul.f32 	%f7422, %f7417, %f7417;
	fma.rn.f32 	%f7423, %f7416, %f7418, %f7420;
	mul.f32 	%f7424, %f7419, %f7419;
	fma.rn.f32 	%f7425, %f7418, %f7420, %f7422;
	mul.f32 	%f7426, %f7421, %f7421;
	fma.rn.f32 	%f7427, %f7420, %f7422, %f7424;
	mul.f32 	%f7428, %f7423, %f7423;
	fma.rn.f32 	%f7429, %f7422, %f7424, %f7426;
	mul.f32 	%f7430, %f7425, %f7425;
	fma.rn.f32 	%f7431, %f7424, %f7426, %f7428;
	mul.f32 	%f7432, %f7427, %f7427;
	fma.rn.f32 	%f7433, %f7426, %f7428, %f7430;
	mul.f32 	%f7434, %f7429, %f7429;
	fma.rn.f32 	%f7435, %f7428, %f7430, %f7432;
	mul.f32 	%f7436, %f7431, %f7431;
	fma.rn.f32 	%f7437, %f7430, %f7432, %f7434;
	mul.f32 	%f7438, %f7433, %f7433;
	fma.rn.f32 	%f7439, %f7432, %f7434, %f7436;
	mul.f32 	%f7440, %f7435, %f7435;
	fma.rn.f32 	%f7441, %f7434, %f7436, %f7438;
	mul.f32 	%f7442, %f7437, %f7437;
	fma.rn.f32 	%f7443, %f7436, %f7438, %f7440;
	mul.f32 	%f7444, %f7439, %f7439;
	fma.rn.f32 	%f7445, %f7438, %f7440, %f7442;
	mul.f32 	%f7446, %f7441, %f7441;
	fma.rn.f32 	%f7447, %f7440, %f7442, %f7444;
	mul.f32 	%f7448, %f7443, %f7443;
	fma.rn.f32 	%f7449, %f7442, %f7444, %f7446;
	mul.f32 	%f7450, %f7445, %f7445;
	fma.rn.f32 	%f7451, %f7444, %f7446, %f7448;
	mul.f32 	%f7452, %f7447, %f7447;
	fma.rn.f32 	%f7453, %f7446, %f7448, %f7450;
	mul.f32 	%f7454, %f7449, %f7449;
	fma.rn.f32 	%f7455, %f7448, %f7450, %f7452;
	mul.f32 	%f7456, %f7451, %f7451;
	fma.rn.f32 	%f7457, %f7450, %f7452, %f7454;
	mul.f32 	%f7458, %f7453, %f7453;
	fma.rn.f32 	%f7459, %f7452, %f7454, %f7456;
	mul.f32 	%f7460, %f7455, %f7455;
	fma.rn.f32 	%f7461, %f7454, %f7456, %f7458;
	mul.f32 	%f7462, %f7457, %f7457;
	fma.rn.f32 	%f7463, %f7456, %f7458, %f7460;
	mul.f32 	%f7464, %f7459, %f7459;
	fma.rn.f32 	%f7465, %f7458, %f7460, %f7462;
	mul.f32 	%f7466, %f7461, %f7461;
	fma.rn.f32 	%f7467, %f7460, %f7462, %f7464;
	mul.f32 	%f7468, %f7463, %f7463;
	fma.rn.f32 	%f7469, %f7462, %f7464, %f7466;
	mul.f32 	%f7470, %f7465, %f7465;
	fma.rn.f32 	%f7471, %f7464, %f7466, %f7468;
	mul.f32 	%f7472, %f7467, %f7467;
	fma.rn.f32 	%f7473, %f7466, %f7468, %f7470;
	mul.f32 	%f7474, %f7469, %f7469;
	fma.rn.f32 	%f7475, %f7468, %f7470, %f7472;
	mul.f32 	%f7476, %f7471, %f7471;
	fma.rn.f32 	%f7477, %f7470, %f7472, %f7474;
	mul.f32 	%f7478, %f7473, %f7473;
	fma.rn.f32 	%f7479, %f7472, %f7474, %f7476;
	mul.f32 	%f7480, %f7475, %f7475;
	fma.rn.f32 	%f7481, %f7474, %f7476, %f7478;
	mul.f32 	%f7482, %f7477, %f7477;
	fma.rn.f32 	%f7483, %f7476, %f7478, %f7480;
	mul.f32 	%f7484, %f7479, %f7479;
	fma.rn.f32 	%f7485, %f7478, %f7480, %f7482;
	mul.f32 	%f7486, %f7481, %f7481;
	fma.rn.f32 	%f7487, %f7480, %f7482, %f7484;
	mul.f32 	%f7488, %f7483, %f7483;
	fma.rn.f32 	%f7489, %f7482, %f7484, %f7486;
	mul.f32 	%f7490, %f7485, %f7485;
	fma.rn.f32 	%f7491, %f7484, %f7486, %f7488;
	mul.f32 	%f7492, %f7487, %f7487;
	fma.rn.f32 	%f7493, %f7486, %f7488, %f7490;
	mul.f32 	%f7494, %f7489, %f7489;
	fma.rn.f32 	%f7495, %f7488, %f7490, %f7492;
	mul.f32 	%f7496, %f7491, %f7491;
	fma.rn.f32 	%f7497, %f7490, %f7492, %f7494;
	mul.f32 	%f7498, %f7493, %f7493;
	fma.rn.f32 	%f7499, %f7492, %f7494, %f7496;
	mul.f32 	%f7500, %f7495, %f7495;
	fma.rn.f32 	%f7501, %f7494, %f7496, %f7498;
	mul.f32 	%f7502, %f7497, %f7497;
	fma.rn.f32 	%f7503, %f7496, %f7498, %f7500;
	mul.f32 	%f7504, %f7499, %f7499;
	fma.rn.f32 	%f7505, %f7498, %f7500, %f7502;
	mul.f32 	%f7506, %f7501, %f7501;
	fma.rn.f32 	%f7507, %f7500, %f7502, %f7504;
	mul.f32 	%f7508, %f7503, %f7503;
	fma.rn.f32 	%f7509, %f7502, %f7504, %f7506;
	mul.f32 	%f7510, %f7505, %f7505;
	fma.rn.f32 	%f7511, %f7504, %f7506, %f7508;
	mul.f32 	%f7512, %f7507, %f7507;
	fma.rn.f32 	%f7513, %f7506, %f7508, %f7510;
	mul.f32 	%f7514, %f7509, %f7509;
	fma.rn.f32 	%f7515, %f7508, %f7510, %f7512;
	mul.f32 	%f7516, %f7511, %f7511;
	fma.rn.f32 	%f7517, %f7510, %f7512, %f7514;
	mul.f32 	%f7518, %f7513, %f7513;
	fma.rn.f32 	%f7519, %f7512, %f7514, %f7516;
	mul.f32 	%f7520, %f7515, %f7515;
	fma.rn.f32 	%f7521, %f7514, %f7516, %f7518;
	mul.f32 	%f7522, %f7517, %f7517;
	fma.rn.f32 	%f7523, %f7516, %f7518, %f7520;
	mul.f32 	%f7524, %f7519, %f7519;
	fma.rn.f32 	%f7525, %f7518, %f7520, %f7522;
	mul.f32 	%f7526, %f7521, %f7521;
	fma.rn.f32 	%f7527, %f7520, %f7522, %f7524;
	mul.f32 	%f7528, %f7523, %f7523;
	fma.rn.f32 	%f7529, %f7522, %f7524, %f7526;
	mul.f32 	%f7530, %f7525, %f7525;
	fma.rn.f32 	%f7531, %f7524, %f7526, %f7528;
	mul.f32 	%f7532, %f7527, %f7527;
	fma.rn.f32 	%f7533, %f7526, %f7528, %f7530;
	mul.f32 	%f7534, %f7529, %f7529;
	fma.rn.f32 	%f7535, %f7528, %f7530, %f7532;
	mul.f32 	%f7536, %f7531, %f7531;
	fma.rn.f32 	%f7537, %f7530, %f7532, %f7534;
	mul.f32 	%f7538, %f7533, %f7533;
	fma.rn.f32 	%f7539, %f7532, %f7534, %f7536;
	mul.f32 	%f7540, %f7535, %f7535;
	fma.rn.f32 	%f7541, %f7534, %f7536, %f7538;
	mul.f32 	%f7542, %f7537, %f7537;
	fma.rn.f32 	%f7543, %f7536, %f7538, %f7540;
	mul.f32 	%f7544, %f7539, %f7539;
	fma.rn.f32 	%f7545, %f7538, %f7540, %f7542;
	mul.f32 	%f7546, %f7541, %f7541;
	fma.rn.f32 	%f7547, %f7540, %f7542, %f7544;
	mul.f32 	%f7548, %f7543, %f7543;
	fma.rn.f32 	%f7549, %f7542, %f7544, %f7546;
	mul.f32 	%f7550, %f7545, %f7545;
	fma.rn.f32 	%f7551, %f7544, %f7546, %f7548;
	mul.f32 	%f7552, %f7547, %f7547;
	fma.rn.f32 	%f7553, %f7546, %f7548, %f7550;
	mul.f32 	%f7554, %f7549, %f7549;
	fma.rn.f32 	%f7555, %f7548, %f7550, %f7552;
	mul.f32 	%f7556, %f7551, %f7551;
	fma.rn.f32 	%f7557, %f7550, %f7552, %f7554;
	mul.f32 	%f7558, %f7553, %f7553;
	fma.rn.f32 	%f7559, %f7552, %f7554, %f7556;
	mul.f32 	%f7560, %f7555, %f7555;
	fma.rn.f32 	%f7561, %f7554, %f7556, %f7558;
	mul.f32 	%f7562, %f7557, %f7557;
	fma.rn.f32 	%f7563, %f7556, %f7558, %f7560;
	mul.f32 	%f7564, %f7559, %f7559;
	fma.rn.f32 	%f7565, %f7558, %f7560, %f7562;
	mul.f32 	%f7566, %f7561, %f7561;
	fma.rn.f32 	%f7567, %f7560, %f7562, %f7564;
	mul.f32 	%f7568, %f7563, %f7563;
	fma.rn.f32 	%f7569, %f7562, %f7564, %f7566;
	mul.f32 	%f7570, %f7565, %f7565;
	fma.rn.f32 	%f7571, %f7564, %f7566, %f7568;
	mul.f32 	%f7572, %f7567, %f7567;
	fma.rn.f32 	%f7573, %f7566, %f7568, %f7570;
	mul.f32 	%f7574, %f7569, %f7569;
	fma.rn.f32 	%f7575, %f7568, %f7570, %f7572;
	mul.f32 	%f7576, %f7571, %f7571;
	fma.rn.f32 	%f7577, %f7570, %f7572, %f7574;
	mul.f32 	%f7578, %f7573, %f7573;
	fma.rn.f32 	%f7579, %f7572, %f7574, %f7576;
	mul.f32 	%f7580, %f7575, %f7575;
	fma.rn.f32 	%f7581, %f7574, %f7576, %f7578;
	mul.f32 	%f7582, %f7577, %f7577;
	fma.rn.f32 	%f7583, %f7576, %f7578, %f7580;
	mul.f32 	%f7584, %f7579, %f7579;
	fma.rn.f32 	%f7585, %f7578, %f7580, %f7582;
	mul.f32 	%f7586, %f7581, %f7581;
	fma.rn.f32 	%f7587, %f7580, %f7582, %f7584;
	mul.f32 	%f7588, %f7583, %f7583;
	fma.rn.f32 	%f7589, %f7582, %f7584, %f7586;
	mul.f32 	%f7590, %f7585, %f7585;
	fma.rn.f32 	%f7591, %f7584, %f7586, %f7588;
	mul.f32 	%f7592, %f7587, %f7587;
	fma.rn.f32 	%f7593, %f7586, %f7588, %f7590;
	mul.f32 	%f7594, %f7589, %f7589;
	fma.rn.f32 	%f7595, %f7588, %f7590, %f7592;
	mul.f32 	%f7596, %f7591, %f7591;
	fma.rn.f32 	%f7597, %f7590, %f7592, %f7594;
	mul.f32 	%f7598, %f7593, %f7593;
	fma.rn.f32 	%f7599, %f7592, %f7594, %f7596;
	mul.f32 	%f7600, %f7595, %f7595;
	fma.rn.f32 	%f7601, %f7594, %f7596, %f7598;
	mul.f32 	%f7602, %f7597, %f7597;
	fma.rn.f32 	%f7603, %f7596, %f7598, %f7600;
	mul.f32 	%f7604, %f7599, %f7599;
	fma.rn.f32 	%f7605, %f7598, %f7600, %f7602;
	mul.f32 	%f7606, %f7601, %f7601;
	fma.rn.f32 	%f7607, %f7600, %f7602, %f7604;
	mul.f32 	%f7608, %f7603, %f7603;
	fma.rn.f32 	%f7609, %f7602, %f7604, %f7606;
	mul.f32 	%f7610, %f7605, %f7605;
	fma.rn.f32 	%f7611, %f7604, %f7606, %f7608;
	mul.f32 	%f7612, %f7607, %f7607;
	fma.rn.f32 	%f7613, %f7606, %f7608, %f7610;
	mul.f32 	%f7614, %f7609, %f7609;
	fma.rn.f32 	%f7615, %f7608, %f7610, %f7612;
	mul.f32 	%f7616, %f7611, %f7611;
	fma.rn.f32 	%f7617, %f7610, %f7612, %f7614;
	mul.f32 	%f7618, %f7613, %f7613;
	fma.rn.f32 	%f7619, %f7612, %f7614, %f7616;
	mul.f32 	%f7620, %f7615, %f7615;
	fma.rn.f32 	%f7621, %f7614, %f7616, %f7618;
	mul.f32 	%f7622, %f7617, %f7617;
	fma.rn.f32 	%f7623, %f7616, %f7618, %f7620;
	mul.f32 	%f7624, %f7619, %f7619;
	fma.rn.f32 	%f7625, %f7618, %f7620, %f7622;
	mul.f32 	%f7626, %f7621, %f7621;
	fma.rn.f32 	%f7627, %f7620, %f7622, %f7624;
	mul.f32 	%f7628, %f7623, %f7623;
	fma.rn.f32 	%f7629, %f7622, %f7624, %f7626;
	mul.f32 	%f7630, %f7625, %f7625;
	fma.rn.f32 	%f7631, %f7624, %f7626, %f7628;
	mul.f32 	%f7632, %f7627, %f7627;
	fma.rn.f32 	%f7633, %f7626, %f7628, %f7630;
	mul.f32 	%f7634, %f7629, %f7629;
	fma.rn.f32 	%f7635, %f7628, %f7630, %f7632;
	mul.f32 	%f7636, %f7631, %f7631;
	fma.rn.f32 	%f7637, %f7630, %f7632, %f7634;
	mul.f32 	%f7638, %f7633, %f7633;
	fma.rn.f32 	%f7639, %f7632, %f7634, %f7636;
	mul.f32 	%f7640, %f7635, %f7635;
	fma.rn.f32 	%f7641, %f7634, %f7636, %f7638;
	mul.f32 	%f7642, %f7637, %f7637;
	fma.rn.f32 	%f7643, %f7636, %f7638, %f7640;
	mul.f32 	%f7644, %f7639, %f7639;
	fma.rn.f32 	%f7645, %f7638, %f7640, %f7642;
	mul.f32 	%f7646, %f7641, %f7641;
	fma.rn.f32 	%f7647, %f7640, %f7642, %f7644;
	mul.f32 	%f7648, %f7643, %f7643;
	fma.rn.f32 	%f7649, %f7642, %f7644, %f7646;
	mul.f32 	%f7650, %f7645, %f7645;
	fma.rn.f32 	%f7651, %f7644, %f7646, %f7648;
	mul.f32 	%f7652, %f7647, %f7647;
	fma.rn.f32 	%f7653, %f7646, %f7648, %f7650;
	mul.f32 	%f7654, %f7649, %f7649;
	fma.rn.f32 	%f7655, %f7648, %f7650, %f7652;
	mul.f32 	%f7656, %f7651, %f7651;
	fma.rn.f32 	%f7657, %f7650, %f7652, %f7654;
	mul.f32 	%f7658, %f7653, %f7653;
	fma.rn.f32 	%f7659, %f7652, %f7654, %f7656;
	mul.f32 	%f7660, %f7655, %f7655;
	fma.rn.f32 	%f7661, %f7654, %f7656, %f7658;
	mul.f32 	%f7662, %f7657, %f7657;
	fma.rn.f32 	%f7663, %f7656, %f7658, %f7660;
	mul.f32 	%f7664, %f7659, %f7659;
	fma.rn.f32 	%f7665, %f7658, %f7660, %f7662;
	mul.f32 	%f7666, %f7661, %f7661;
	fma.rn.f32 	%f7667, %f7660, %f7662, %f7664;
	mul.f32 	%f7668, %f7663, %f7663;
	fma.rn.f32 	%f7669, %f7662, %f7664, %f7666;
	mul.f32 	%f7670, %f7665, %f7665;
	fma.rn.f32 	%f7671, %f7664, %f7666, %f7668;
	mul.f32 	%f7672, %f7667, %f7667;
	fma.rn.f32 	%f7673, %f7666, %f7668, %f7670;
	mul.f32 	%f7674, %f7669, %f7669;
	fma.rn.f32 	%f7675, %f7668, %f7670, %f7672;
	mul.f32 	%f7676, %f7671, %f7671;
	fma.rn.f32 	%f7677, %f7670, %f7672, %f7674;
	mul.f32 	%f7678, %f7673, %f7673;
	fma.rn.f32 	%f7679, %f7672, %f7674, %f7676;
	mul.f32 	%f7680, %f7675, %f7675;
	fma.rn.f32 	%f7681, %f7674, %f7676, %f7678;
	mul.f32 	%f7682, %f7677, %f7677;
	fma.rn.f32 	%f7683, %f7676, %f7678, %f7680;
	mul.f32 	%f7684, %f7679, %f7679;
	fma.rn.f32 	%f7685, %f7678, %f7680, %f7682;
	mul.f32 	%f7686, %f7681, %f7681;
	fma.rn.f32 	%f7687, %f7680, %f7682, %f7684;
	mul.f32 	%f7688, %f7683, %f7683;
	fma.rn.f32 	%f7689, %f7682, %f7684, %f7686;
	mul.f32 	%f7690, %f7685, %f7685;
	fma.rn.f32 	%f7691, %f7684, %f7686, %f7688;
	mul.f32 	%f7692, %f7687, %f7687;
	fma.rn.f32 	%f7693, %f7686, %f7688, %f7690;
	mul.f32 	%f7694, %f7689, %f7689;
	fma.rn.f32 	%f7695, %f7688, %f7690, %f7692;
	mul.f32 	%f7696, %f7691, %f7691;
	fma.rn.f32 	%f7697, %f7690, %f7692, %f7694;
	mul.f32 	%f7698, %f7693, %f7693;
	fma.rn.f32 	%f7699, %f7692, %f7694, %f7696;
	mul.f32 	%f7700, %f7695, %f7695;
	fma.rn.f32 	%f7701, %f7694, %f7696, %f7698;
	mul.f32 	%f7702, %f7697, %f7697;
	fma.rn.f32 	%f7703, %f7696, %f7698, %f7700;
	mul.f32 	%f7704, %f7699, %f7699;
	fma.rn.f32 	%f7705, %f7698, %f7700, %f7702;
	mul.f32 	%f7706, %f7701, %f7701;
	fma.rn.f32 	%f7707, %f7700, %f7702, %f7704;
	mul.f32 	%f7708, %f7703, %f7703;
	fma.rn.f32 	%f7709, %f7702, %f7704, %f7706;
	mul.f32 	%f7710, %f7705, %f7705;
	fma.rn.f32 	%f7711, %f7704, %f7706, %f7708;
	mul.f32 	%f7712, %f7707, %f7707;
	fma.rn.f32 	%f7713, %f7706, %f7708, %f7710;
	mul.f32 	%f7714, %f7709, %f7709;
	fma.rn.f32 	%f7715, %f7708, %f7710, %f7712;
	mul.f32 	%f7716, %f7711, %f7711;
	fma.rn.f32 	%f7717, %f7710, %f7712, %f7714;
	mul.f32 	%f7718, %f7713, %f7713;
	fma.rn.f32 	%f7719, %f7712, %f7714, %f7716;
	mul.f32 	%f7720, %f7715, %f7715;
	fma.rn.f32 	%f7721, %f7714, %f7716, %f7718;
	mul.f32 	%f7722, %f7717, %f7717;
	fma.rn.f32 	%f7723, %f7716, %f7718, %f7720;
	mul.f32 	%f7724, %f7719, %f7719;
	fma.rn.f32 	%f7725, %f7718, %f7720, %f7722;
	mul.f32 	%f7726, %f7721, %f7721;
	fma.rn.f32 	%f7727, %f7720, %f7722, %f7724;
	mul.f32 	%f7728, %f7723, %f7723;
	fma.rn.f32 	%f7729, %f7722, %f7724, %f7726;
	mul.f32 	%f7730, %f7725, %f7725;
	fma.rn.f32 	%f7731, %f7724, %f7726, %f7728;
	mul.f32 	%f7732, %f7727, %f7727;
	fma.rn.f32 	%f7733, %f7726, %f7728, %f7730;
	mul.f32 	%f7734, %f7729, %f7729;
	fma.rn.f32 	%f7735, %f7728, %f7730, %f7732;
	mul.f32 	%f7736, %f7731, %f7731;
	fma.rn.f32 	%f7737, %f7730, %f7732, %f7734;
	mul.f32 	%f7738, %f7733, %f7733;
	fma.rn.f32 	%f7739, %f7732, %f7734, %f7736;
	mul.f32 	%f7740, %f7735, %f7735;
	fma.rn.f32 	%f7741, %f7734, %f7736, %f7738;
	mul.f32 	%f7742, %f7737, %f7737;
	fma.rn.f32 	%f7743, %f7736, %f7738, %f7740;
	mul.f32 	%f7744, %f7739, %f7739;
	fma.rn.f32 	%f7745, %f7738, %f7740, %f7742;
	mul.f32 	%f7746, %f7741, %f7741;
	fma.rn.f32 	%f7747, %f7740, %f7742, %f7744;
	mul.f32 	%f7748, %f7743, %f7743;
	fma.rn.f32 	%f7749, %f7742, %f7744, %f7746;
	mul.f32 	%f7750, %f7745, %f7745;
	fma.rn.f32 	%f7751, %f7744, %f7746, %f7748;
	mul.f32 	%f7752, %f7747, %f7747;
	fma.rn.f32 	%f7753, %f7746, %f7748, %f7750;
	mul.f32 	%f7754, %f7749, %f7749;
	fma.rn.f32 	%f7755, %f7748, %f7750, %f7752;
	mul.f32 	%f7756, %f7751, %f7751;
	fma.rn.f32 	%f7757, %f7750, %f7752, %f7754;
	mul.f32 	%f7758, %f7753, %f7753;
	fma.rn.f32 	%f7759, %f7752, %f7754, %f7756;
	mul.f32 	%f7760, %f7755, %f7755;
	fma.rn.f32 	%f7761, %f7754, %f7756, %f7758;
	mul.f32 	%f7762, %f7757, %f7757;
	fma.rn.f32 	%f7763, %f7756, %f7758, %f7760;
	mul.f32 	%f7764, %f7759, %f7759;
	fma.rn.f32 	%f7765, %f7758, %f7760, %f7762;
	mul.f32 	%f7766, %f7761, %f7761;
	fma.rn.f32 	%f7767, %f7760, %f7762, %f7764;
	mul.f32 	%f7768, %f7763, %f7763;
	fma.rn.f32 	%f7769, %f7762, %f7764, %f7766;
	mul.f32 	%f7770, %f7765, %f7765;
	fma.rn.f32 	%f7771, %f7764, %f7766, %f7768;
	mul.f32 	%f7772, %f7767, %f7767;
	fma.rn.f32 	%f7773, %f7766, %f7768, %f7770;
	mul.f32 	%f7774, %f7769, %f7769;
	fma.rn.f32 	%f7775, %f7768, %f7770, %f7772;
	mul.f32 	%f7776, %f7771, %f7771;
	fma.rn.f32 	%f7777, %f7770, %f7772, %f7774;
	mul.f32 	%f7778, %f7773, %f7773;
	fma.rn.f32 	%f7779, %f7772, %f7774, %f7776;
	mul.f32 	%f7780, %f7775, %f7775;
	fma.rn.f32 	%f7781, %f7774, %f7776, %f7778;
	mul.f32 	%f7782, %f7777, %f7777;
	fma.rn.f32 	%f7783, %f7776, %f7778, %f7780;
	mul.f32 	%f7784, %f7779, %f7779;
	fma.rn.f32 	%f7785, %f7778, %f7780, %f7782;
	mul.f32 	%f7786, %f7781, %f7781;
	fma.rn.f32 	%f7787, %f7780, %f7782, %f7784;
	mul.f32 	%f7788, %f7783, %f7783;
	fma.rn.f32 	%f7789, %f7782, %f7784, %f7786;
	mul.f32 	%f7790, %f7785, %f7785;
	fma.rn.f32 	%f7791, %f7784, %f7786, %f7788;
	mul.f32 	%f7792, %f7787, %f7787;
	fma.rn.f32 	%f7793, %f7786, %f7788, %f7790;
	mul.f32 	%f7794, %f7789, %f7789;
	fma.rn.f32 	%f7795, %f7788, %f7790, %f7792;
	mul.f32 	%f7796, %f7791, %f7791;
	fma.rn.f32 	%f7797, %f7790, %f7792, %f7794;
	mul.f32 	%f7798, %f7793, %f7793;
	fma.rn.f32 	%f7799, %f7792, %f7794, %f7796;
	mul.f32 	%f7800, %f7795, %f7795;
	fma.rn.f32 	%f7801, %f7794, %f7796, %f7798;
	mul.f32 	%f7802, %f7797, %f7797;
	fma.rn.f32 	%f7803, %f7796, %f7798, %f7800;
	mul.f32 	%f7804, %f7799, %f7799;
	fma.rn.f32 	%f7805, %f7798, %f7800, %f7802;
	mul.f32 	%f7806, %f7801, %f7801;
	fma.rn.f32 	%f7807, %f7800, %f7802, %f7804;
	mul.f32 	%f7808, %f7803, %f7803;
	fma.rn.f32 	%f7809, %f7802, %f7804, %f7806;
	mul.f32 	%f7810, %f7805, %f7805;
	fma.rn.f32 	%f7811, %f7804, %f7806, %f7808;
	mul.f32 	%f7812, %f7807, %f7807;
	fma.rn.f32 	%f7813, %f7806, %f7808, %f7810;
	mul.f32 	%f7814, %f7809, %f7809;
	fma.rn.f32 	%f7815, %f7808, %f7810, %f7812;
	mul.f32 	%f7816, %f7811, %f7811;
	fma.rn.f32 	%f7817, %f7810, %f7812, %f7814;
	mul.f32 	%f7818, %f7813, %f7813;
	fma.rn.f32 	%f7819, %f7812, %f7814, %f7816;
	mul.f32 	%f7820, %f7815, %f7815;
	fma.rn.f32 	%f7821, %f7814, %f7816, %f7818;
	mul.f32 	%f7822, %f7817, %f7817;
	fma.rn.f32 	%f7823, %f7816, %f7818, %f7820;
	mul.f32 	%f7824, %f7819, %f7819;
	fma.rn.f32 	%f7825, %f7818, %f7820, %f7822;
	mul.f32 	%f7826, %f7821, %f7821;
	fma.rn.f32 	%f7827, %f7820, %f7822, %f7824;
	mul.f32 	%f7828, %f7823, %f7823;
	fma.rn.f32 	%f7829, %f7822, %f7824, %f7826;
	mul.f32 	%f7830, %f7825, %f7825;
	fma.rn.f32 	%f7831, %f7824, %f7826, %f7828;
	fma.rn.f32 	%f7832, %f7826, %f7828, %f7830;
	mul.f32 	%f7833, %f7828, %f7830;
	fma.rn.f32 	%f7834, %f7827, %f7827, %f7833;
	add.f32 	%f7835, %f7830, %f7828;
	fma.rn.f32 	%f7836, %f7827, %f7827, %f7835;
	fma.rn.f32 	%f7837, %f7829, %f7829, %f7836;
	fma.rn.f32 	%f7838, %f7831, %f7831, %f7837;
	add.f32 	%f7839, %f7831, %f7838;
	add.f32 	%f7840, %f7832, %f7839;
	add.f32 	%f7841, %f7834, %f7840;
	add.f32 	%f13042, %f7841, 0f41300000;
	bra.uni 	$L__BB1_79;
$L__BB1_69:
	cvt.rn.f32.u32 	%f6282, %r1;
	mul.f32 	%f6283, %f6282, 0f308637BD;
	mov.u32 	%r16, %tid.y;
	cvt.rn.f32.u32 	%f6284, %r16;
	mul.f32 	%f6285, %f6284, 0f308637BD;
	fma.rn.f32 	%f6286, %f6283, %f6283, %f6283;
	mul.f32 	%f6287, %f6285, %f6285;
	fma.rn.f32 	%f6288, %f6283, %f6283, %f6285;
	fma.rn.f32 	%f6289, %f6285, %f6283, %f6287;
	mul.f32 	%f6290, %f6286, %f6286;
	fma.rn.f32 	%f6291, %f6287, %f6285, %f6287;
	mul.f32 	%f6292, %f6288, %f6288;
	fma.rn.f32 	%f6293, %f6287, %f6287, %f6290;
	mul.f32 	%f6294, %f6289, %f6289;
	fma.rn.f32 	%f6295, %f6287, %f6290, %f6292;
	mul.f32 	%f6296, %f6291, %f6291;
	fma.rn.f32 	%f6297, %f6292, %f6290, %f6294;
	mul.f32 	%f6298, %f6293, %f6293;
	fma.rn.f32 	%f6299, %f6294, %f6292, %f6296;
	mul.f32 	%f6300, %f6295, %f6295;
	fma.rn.f32 	%f6301, %f6294, %f6296, %f6298;
	mul.f32 	%f6302, %f6297, %f6297;
	fma.rn.f32 	%f6303, %f6296, %f6298, %f6300;
	mul.f32 	%f6304, %f6299, %f6299;
	fma.rn.f32 	%f6305, %f6298, %f6300, %f6302;
	mul.f32 	%f6306, %f6301, %f6301;
	fma.rn.f32 	%f6307, %f6300, %f6302, %f6304;
	mul.f32 	%f6308, %f6303, %f6303;
	fma.rn.f32 	%f6309, %f6302, %f6304, %f6306;
	mul.f32 	%f6310, %f6305, %f6305;
	fma.rn.f32 	%f6311, %f6304, %f6306, %f6308;
	mul.f32 	%f6312, %f6307, %f6307;
	fma.rn.f32 	%f6313, %f6306, %f6308, %f6310;
	mul.f32 	%f6314, %f6309, %f6309;
	fma.rn.f32 	%f6315, %f6308, %f6310, %f6312;
	mul.f32 	%f6316, %f6311, %f6311;
	fma.rn.f32 	%f6317, %f6310, %f6312, %f6314;
	mul.f32 	%f6318, %f6313, %f6313;
	fma.rn.f32 	%f6319, %f6312, %f6314, %f6316;
	mul.f32 	%f6320, %f6315, %f6315;
	fma.rn.f32 	%f6321, %f6314, %f6316, %f6318;
	mul.f32 	%f6322, %f6317, %f6317;
	fma.rn.f32 	%f6323, %f6316, %f6318, %f6320;
	mul.f32 	%f6324, %f6319, %f6319;
	fma.rn.f32 	%f6325, %f6318, %f6320, %f6322;
	mul.f32 	%f6326, %f6321, %f6321;
	fma.rn.f32 	%f6327, %f6320, %f6322, %f6324;
	mul.f32 	%f6328, %f6323, %f6323;
	fma.rn.f32 	%f6329, %f6322, %f6324, %f6326;
	mul.f32 	%f6330, %f6325, %f6325;
	fma.rn.f32 	%f6331, %f6324, %f6326, %f6328;
	mul.f32 	%f6332, %f6327, %f6327;
	fma.rn.f32 	%f6333, %f6326, %f6328, %f6330;
	mul.f32 	%f6334, %f6329, %f6329;
	fma.rn.f32 	%f6335, %f6328, %f6330, %f6332;
	mul.f32 	%f6336, %f6331, %f6331;
	fma.rn.f32 	%f6337, %f6330, %f6332, %f6334;
	mul.f32 	%f6338, %f6333, %f6333;
	fma.rn.f32 	%f6339, %f6332, %f6334, %f6336;
	mul.f32 	%f6340, %f6335, %f6335;
	fma.rn.f32 	%f6341, %f6334, %f6336, %f6338;
	mul.f32 	%f6342, %f6337, %f6337;
	fma.rn.f32 	%f6343, %f6336, %f6338, %f6340;
	mul.f32 	%f6344, %f6339, %f6339;
	fma.rn.f32 	%f6345, %f6338, %f6340, %f6342;
	mul.f32 	%f6346, %f6341, %f6341;
	fma.rn.f32 	%f6347, %f6340, %f6342, %f6344;
	mul.f32 	%f6348, %f6343, %f6343;
	fma.rn.f32 	%f6349, %f6342, %f6344, %f6346;
	mul.f32 	%f6350, %f6345, %f6345;
	fma.rn.f32 	%f6351, %f6344, %f6346, %f6348;
	mul.f32 	%f6352, %f6347, %f6347;
	fma.rn.f32 	%f6353, %f6346, %f6348, %f6350;
	mul.f32 	%f6354, %f6349, %f6349;
	fma.rn.f32 	%f6355, %f6348, %f6350, %f6352;
	mul.f32 	%f6356, %f6351, %f6351;
	fma.rn.f32 	%f6357, %f6350, %f6352, %f6354;
	mul.f32 	%f6358, %f6353, %f6353;
	fma.rn.f32 	%f6359, %f6352, %f6354, %f6356;
	mul.f32 	%f6360, %f6355, %f6355;
	fma.rn.f32 	%f6361, %f6354, %f6356, %f6358;
	mul.f32 	%f6362, %f6357, %f6357;
	fma.rn.f32 	%f6363, %f6356, %f6358, %f6360;
	mul.f32 	%f6364, %f6359, %f6359;
	fma.rn.f32 	%f6365, %f6358, %f6360, %f6362;
	mul.f32 	%f6366, %f6361, %f6361;
	fma.rn.f32 	%f6367, %f6360, %f6362, %f6364;
	mul.f32 	%f6368, %f6363, %f6363;
	fma.rn.f32 	%f6369, %f6362, %f6364, %f6366;
	mul.f32 	%f6370, %f6365, %f6365;
	fma.rn.f32 	%f6371, %f6364, %f6366, %f6368;
	mul.f32 	%f6372, %f6367, %f6367;
	fma.rn.f32 	%f6373, %f6366, %f6368, %f6370;
	mul.f32 	%f6374, %f6369, %f6369;
	fma.rn.f32 	%f6375, %f6368, %f6370, %f6372;
	mul.f32 	%f6376, %f6371, %f6371;
	fma.rn.f32 	%f6377, %f6370, %f6372, %f6374;
	mul.f32 	%f6378, %f6373, %f6373;
	fma.rn.f32 	%f6379, %f6372, %f6374, %f6376;
	mul.f32 	%f6380, %f6375, %f6375;
	fma.rn.f32 	%f6381, %f6374, %f6376, %f6378;
	mul.f32 	%f6382, %f6377, %f6377;
	fma.rn.f32 	%f6383, %f6376, %f6378, %f6380;
	mul.f32 	%f6384, %f6379, %f6379;
	fma.rn.f32 	%f6385, %f6378, %f6380, %f6382;
	mul.f32 	%f6386, %f6381, %f6381;
	fma.rn.f32 	%f6387, %f6380, %f6382, %f6384;
	mul.f32 	%f6388, %f6383, %f6383;
	fma.rn.f32 	%f6389, %f6382, %f6384, %f6386;
	mul.f32 	%f6390, %f6385, %f6385;
	fma.rn.f32 	%f6391, %f6384, %f6386, %f6388;
	mul.f32 	%f6392, %f6387, %f6387;
	fma.rn.f32 	%f6393, %f6386, %f6388, %f6390;
	mul.f32 	%f6394, %f6389, %f6389;
	fma.rn.f32 	%f6395, %f6388, %f6390, %f6392;
	mul.f32 	%f6396, %f6391, %f6391;
	fma.rn.f32 	%f6397, %f6390, %f6392, %f6394;
	mul.f32 	%f6398, %f6393, %f6393;
	fma.rn.f32 	%f6399, %f6392, %f6394, %f6396;
	mul.f32 	%f6400, %f6395, %f6395;
	fma.rn.f32 	%f6401, %f6394, %f6396, %f6398;
	mul.f32 	%f6402, %f6397, %f6397;
	fma.rn.f32 	%f6403, %f6396, %f6398, %f6400;
	mul.f32 	%f6404, %f6399, %f6399;
	fma.rn.f32 	%f6405, %f6398, %f6400, %f6402;
	mul.f32 	%f6406, %f6401, %f6401;
	fma.rn.f32 	%f6407, %f6400, %f6402, %f6404;
	mul.f32 	%f6408, %f6403, %f6403;
	fma.rn.f32 	%f6409, %f6402, %f6404, %f6406;
	mul.f32 	%f6410, %f6405, %f6405;
	fma.rn.f32 	%f6411, %f6404, %f6406, %f6408;
	mul.f32 	%f6412, %f6407, %f6407;
	fma.rn.f32 	%f6413, %f6406, %f6408, %f6410;
	mul.f32 	%f6414, %f6409, %f6409;
	fma.rn.f32 	%f6415, %f6408, %f6410, %f6412;
	mul.f32 	%f6416, %f6411, %f6411;
	fma.rn.f32 	%f6417, %f6410, %f6412, %f6414;
	mul.f32 	%f6418, %f6413, %f6413;
	fma.rn.f32 	%f6419, %f6412, %f6414, %f6416;
	mul.f32 	%f6420, %f6415, %f6415;
	fma.rn.f32 	%f6421, %f6414, %f6416, %f6418;
	mul.f32 	%f6422, %f6417, %f6417;
	fma.rn.f32 	%f6423, %f6416, %f6418, %f6420;
	mul.f32 	%f6424, %f6419, %f6419;
	fma.rn.f32 	%f6425, %f6418, %f6420, %f6422;
	mul.f32 	%f6426, %f6421, %f6421;
	fma.rn.f32 	%f6427, %f6420, %f6422, %f6424;
	mul.f32 	%f6428, %f6423, %f6423;
	fma.rn.f32 	%f6429, %f6422, %f6424, %f6426;
	mul.f32 	%f6430, %f6425, %f6425;
	fma.rn.f32 	%f6431, %f6424, %f6426, %f6428;
	mul.f32 	%f6432, %f6427, %f6427;
	fma.rn.f32 	%f6433, %f6426, %f6428, %f6430;
	mul.f32 	%f6434, %f6429, %f6429;
	fma.rn.f32 	%f6435, %f6428, %f6430, %f6432;
	mul.f32 	%f6436, %f6431, %f6431;
	fma.rn.f32 	%f6437, %f6430, %f6432, %f6434;
	mul.f32 	%f6438, %f6433, %f6433;
	fma.rn.f32 	%f6439, %f6432, %f6434, %f6436;
	mul.f32 	%f6440, %f6435, %f6435;
	fma.rn.f32 	%f6441, %f6434, %f6436, %f6438;
	mul.f32 	%f6442, %f6437, %f6437;
	fma.rn.f32 	%f6443, %f6436, %f6438, %f6440;
	mul.f32 	%f6444, %f6439, %f6439;
	fma.rn.f32 	%f6445, %f6438, %f6440, %f6442;
	mul.f32 	%f6446, %f6441, %f6441;
	fma.rn.f32 	%f6447, %f6440, %f6442, %f6444;
	mul.f32 	%f6448, %f6443, %f6443;
	fma.rn.f32 	%f6449, %f6442, %f6444, %f6446;
	mul.f32 	%f6450, %f6445, %f6445;
	fma.rn.f32 	%f6451, %f6444, %f6446, %f6448;
	mul.f32 	%f6452, %f6447, %f6447;
	fma.rn.f32 	%f6453, %f6446, %f6448, %f6450;
	mul.f32 	%f6454, %f6449, %f6449;
	fma.rn.f32 	%f6455, %f6448, %f6450, %f6452;
	mul.f32 	%f6456, %f6451, %f6451;
	fma.rn.f32 	%f6457, %f6450, %f6452, %f6454;
	mul.f32 	%f6458, %f6453, %f6453;
	fma.rn.f32 	%f6459, %f6452, %f6454, %f6456;
	mul.f32 	%f6460, %f6455, %f6455;
	fma.rn.f32 	%f6461, %f6454, %f6456, %f6458;
	mul.f32 	%f6462, %f6457, %f6457;
	fma.rn.f32 	%f6463, %f6456, %f6458, %f6460;
	mul.f32 	%f6464, %f6459, %f6459;
	fma.rn.f32 	%f6465, %f6458, %f6460, %f6462;
	mul.f32 	%f6466, %f6461, %f6461;
	fma.rn.f32 	%f6467, %f6460, %f6462, %f6464;
	mul.f32 	%f6468, %f6463, %f6463;
	fma.rn.f32 	%f6469, %f6462, %f6464, %f6466;
	mul.f32 	%f6470, %f6465, %f6465;
	fma.rn.f32 	%f6471, %f6464, %f6466, %f6468;
	mul.f32 	%f6472, %f6467, %f6467;
	fma.rn.f32 	%f6473, %f6466, %f6468, %f6470;
	mul.f32 	%f6474, %f6469, %f6469;
	fma.rn.f32 	%f6475, %f6468, %f6470, %f6472;
	mul.f32 	%f6476, %f6471, %f6471;
	fma.rn.f32 	%f6477, %f6470, %f6472, %f6474;
	mul.f32 	%f6478, %f6473, %f6473;
	fma.rn.f32 	%f6479, %f6472, %f6474, %f6476;
	mul.f32 	%f6480, %f6475, %f6475;
	fma.rn.f32 	%f6481, %f6474, %f6476, %f6478;
	mul.f32 	%f6482, %f6477, %f6477;
	fma.rn.f32 	%f6483, %f6476, %f6478, %f6480;
	mul.f32 	%f6484, %f6479, %f6479;
	fma.rn.f32 	%f6485, %f6478, %f6480, %f6482;
	mul.f32 	%f6486, %f6481, %f6481;
	fma.rn.f32 	%f6487, %f6480, %f6482, %f6484;
	mul.f32 	%f6488, %f6483, %f6483;
	fma.rn.f32 	%f6489, %f6482, %f6484, %f6486;
	mul.f32 	%f6490, %f6485, %f6485;
	fma.rn.f32 	%f6491, %f6484, %f6486, %f6488;
	mul.f32 	%f6492, %f6487, %f6487;
	fma.rn.f32 	%f6493, %f6486, %f6488, %f6490;
	mul.f32 	%f6494, %f6489, %f6489;
	fma.rn.f32 	%f6495, %f6488, %f6490, %f6492;
	mul.f32 	%f6496, %f6491, %f6491;
	fma.rn.f32 	%f6497, %f6490, %f6492, %f6494;
	mul.f32 	%f6498, %f6493, %f6493;
	fma.rn.f32 	%f6499, %f6492, %f6494, %f6496;
	mul.f32 	%f6500, %f6495, %f6495;
	fma.rn.f32 	%f6501, %f6494, %f6496, %f6498;
	mul.f32 	%f6502, %f6497, %f6497;
	fma.rn.f32 	%f6503, %f6496, %f6498, %f6500;
	mul.f32 	%f6504, %f6499, %f6499;
	fma.rn.f32 	%f6505, %f6498, %f6500, %f6502;
	mul.f32 	%f6506, %f6501, %f6501;
	fma.rn.f32 	%f6507, %f6500, %f6502, %f6504;
	mul.f32 	%f6508, %f6503, %f6503;
	fma.rn.f32 	%f6509, %f6502, %f6504, %f6506;
	mul.f32 	%f6510, %f6505, %f6505;
	fma.rn.f32 	%f6511, %f6504, %f6506, %f6508;
	mul.f32 	%f6512, %f6507, %f6507;
	fma.rn.f32 	%f6513, %f6506, %f6508, %f6510;
	mul.f32 	%f6514, %f6509, %f6509;
	fma.rn.f32 	%f6515, %f6508, %f6510, %f6512;
	mul.f32 	%f6516, %f6511, %f6511;
	fma.rn.f32 	%f6517, %f6510, %f6512, %f6514;
	mul.f32 	%f6518, %f6513, %f6513;
	fma.rn.f32 	%f6519, %f6512, %f6514, %f6516;
	mul.f32 	%f6520, %f6515, %f6515;
	fma.rn.f32 	%f6521, %f6514, %f6516, %f6518;
	mul.f32 	%f6522, %f6517, %f6517;
	fma.rn.f32 	%f6523, %f6516, %f6518, %f6520;
	mul.f32 	%f6524, %f6519, %f6519;
	fma.rn.f32 	%f6525, %f6518, %f6520, %f6522;
	mul.f32 	%f6526, %f6521, %f6521;
	fma.rn.f32 	%f6527, %f6520, %f6522, %f6524;
	mul.f32 	%f6528, %f6523, %f6523;
	fma.rn.f32 	%f6529, %f6522, %f6524, %f6526;
	mul.f32 	%f6530, %f6525, %f6525;
	fma.rn.f32 	%f6531, %f6524, %f6526, %f6528;
	mul.f32 	%f6532, %f6527, %f6527;
	fma.rn.f32 	%f6533, %f6526, %f6528, %f6530;
	mul.f32 	%f6534, %f6529, %f6529;
	fma.rn.f32 	%f6535, %f6528, %f6530, %f6532;
	mul.f32 	%f6536, %f6531, %f6531;
	fma.rn.f32 	%f6537, %f6530, %f6532, %f6534;
	mul.f32 	%f6538, %f6533, %f6533;
	fma.rn.f32 	%f6539, %f6532, %f6534, %f6536;
	mul.f32 	%f6540, %f6535, %f6535;
	fma.rn.f32 	%f6541, %f6534, %f6536, %f6538;
	mul.f32 	%f6542, %f6537, %f6537;
	fma.rn.f32 	%f6543, %f6536, %f6538, %f6540;
	mul.f32 	%f6544, %f6539, %f6539;
	fma.rn.f32 	%f6545, %f6538, %f6540, %f6542;
	mul.f32 	%f6546, %f6541, %f6541;
	fma.rn.f32 	%f6547, %f6540, %f6542, %f6544;
	mul.f32 	%f6548, %f6543, %f6543;
	fma.rn.f32 	%f6549, %f6542, %f6544, %f6546;
	mul.f32 	%f6550, %f6545, %f6545;
	fma.rn.f32 	%f6551, %f6544, %f6546, %f6548;
	mul.f32 	%f6552, %f6547, %f6547;
	fma.rn.f32 	%f6553, %f6546, %f6548, %f6550;
	mul.f32 	%f6554, %f6549, %f6549;
	fma.rn.f32 	%f6555, %f6548, %f6550, %f6552;
	mul.f32 	%f6556, %f6551, %f6551;
	fma.rn.f32 	%f6557, %f6550, %f6552, %f6554;
	mul.f32 	%f6558, %f6553, %f6553;
	fma.rn.f32 	%f6559, %f6552, %f6554, %f6556;
	mul.f32 	%f6560, %f6555, %f6555;
	fma.rn.f32 	%f6561, %f6554, %f6556, %f6558;
	mul.f32 	%f6562, %f6557, %f6557;
	fma.rn.f32 	%f6563, %f6556, %f6558, %f6560;
	mul.f32 	%f6564, %f6559, %f6559;
	fma.rn.f32 	%f6565, %f6558, %f6560, %f6562;
	mul.f32 	%f6566, %f6561, %f6561;
	fma.rn.f32 	%f6567, %f6560, %f6562, %f6564;
	mul.f32 	%f6568, %f6563, %f6563;
	fma.rn.f32 	%f6569, %f6562, %f6564, %f6566;
	mul.f32 	%f6570, %f6565, %f6565;
	fma.rn.f32 	%f6571, %f6564, %f6566, %f6568;
	mul.f32 	%f6572, %f6567, %f6567;
	fma.rn.f32 	%f6573, %f6566, %f6568, %f6570;
	mul.f32 	%f6574, %f6569, %f6569;
	fma.rn.f32 	%f6575, %f6568, %f6570, %f6572;
	mul.f32 	%f6576, %f6571, %f6571;
	fma.rn.f32 	%f6577, %f6570, %f6572, %f6574;
	mul.f32 	%f6578, %f6573, %f6573;
	fma.rn.f32 	%f6579, %f6572, %f6574, %f6576;
	mul.f32 	%f6580, %f6575, %f6575;
	fma.rn.f32 	%f6581, %f6574, %f6576, %f6578;
	mul.f32 	%f6582, %f6577, %f6577;
	fma.rn.f32 	%f6583, %f6576, %f6578, %f6580;
	mul.f32 	%f6584, %f6579, %f6579;
	fma.rn.f32 	%f6585, %f6578, %f6580, %f6582;
	mul.f32 	%f6586, %f6581, %f6581;
	fma.rn.f32 	%f6587, %f6580, %f6582, %f6584;
	mul.f32 	%f6588, %f6583, %f6583;
	fma.rn.f32 	%f6589, %f6582, %f6584, %f6586;
	mul.f32 	%f6590, %f6585, %f6585;
	fma.rn.f32 	%f6591, %f6584, %f6586, %f6588;
	mul.f32 	%f6592, %f6587, %f6587;
	fma.rn.f32 	%f6593, %f6586, %f6588, %f6590;
	mul.f32 	%f6594, %f6589, %f6589;
	fma.rn.f32 	%f6595, %f6588, %f6590, %f6592;
	mul.f32 	%f6596, %f6591, %f6591;
	fma.rn.f32 	%f6597, %f6590, %f6592, %f6594;
	mul.f32 	%f6598, %f6593, %f6593;
	fma.rn.f32 	%f6599, %f6592, %f6594, %f6596;
	mul.f32 	%f6600, %f6595, %f6595;
	fma.rn.f32 	%f6601, %f6594, %f6596, %f6598;
	mul.f32 	%f6602, %f6597, %f6597;
	fma.rn.f32 	%f6603, %f6596, %f6598, %f6600;
	mul.f32 	%f6604, %f6599, %f6599;
	fma.rn.f32 	%f6605, %f6598, %f6600, %f6602;
	mul.f32 	%f6606, %f6601, %f6601;
	fma.rn.f32 	%f6607, %f6600, %f6602, %f6604;
	mul.f32 	%f6608, %f6603, %f6603;
	fma.rn.f32 	%f6609, %f6602, %f6604, %f6606;
	mul.f32 	%f6610, %f6605, %f6605;
	fma.rn.f32 	%f6611, %f6604, %f6606, %f6608;
	mul.f32 	%f6612, %f6607, %f6607;
	fma.rn.f32 	%f6613, %f6606, %f6608, %f6610;
	mul.f32 	%f6614, %f6609, %f6609;
	fma.rn.f32 	%f6615, %f6608, %f6610, %f6612;
	mul.f32 	%f6616, %f6611, %f6611;
	fma.rn.f32 	%f6617, %f6610, %f6612, %f6614;
	mul.f32 	%f6618, %f6613, %f6613;
	fma.rn.f32 	%f6619, %f6612, %f6614, %f6616;
	mul.f32 	%f6620, %f6615, %f6615;
	fma.rn.f32 	%f6621, %f6614, %f6616, %f6618;
	mul.f32 	%f6622, %f6617, %f6617;
	fma.rn.f32 	%f6623, %f6616, %f6618, %f6620;
	mul.f32 	%f6624, %f6619, %f6619;
	fma.rn.f32 	%f6625, %f6618, %f6620, %f6622;
	mul.f32 	%f6626, %f6621, %f6621;
	fma.rn.f32 	%f6627, %f6620, %f6622, %f6624;
	mul.f32 	%f6628, %f6623, %f6623;
	fma.rn.f32 	%f6629, %f6622, %f6624, %f6626;
	mul.f32 	%f6630, %f6625, %f6625;
	fma.rn.f32 	%f6631, %f6624, %f6626, %f6628;
	mul.f32 	%f6632, %f6627, %f6627;
	fma.rn.f32 	%f6633, %f6626, %f6628, %f6630;
	mul.f32 	%f6634, %f6629, %f6629;
	fma.rn.f32 	%f6635, %f6628, %f6630, %f6632;
	mul.f32 	%f6636, %f6631, %f6631;
	fma.rn.f32 	%f6637, %f6630, %f6632, %f6634;
	mul.f32 	%f6638, %f6633, %f6633;
	fma.rn.f32 	%f6639, %f6632, %f6634, %f6636;
	mul.f32 	%f6640, %f6635, %f6635;
	fma.rn.f32 	%f6641, %f6634, %f6636, %f6638;
	mul.f32 	%f6642, %f6637, %f6637;
	fma.rn.f32 	%f6643, %f6636, %f6638, %f6640;
	mul.f32 	%f6644, %f6639, %f6639;
	fma.rn.f32 	%f6645, %f6638, %f6640, %f6642;
	mul.f32 	%f6646, %f6641, %f6641;
	fma.rn.f32 	%f6647, %f6640, %f6642, %f6644;
	mul.f32 	%f6648, %f6643, %f6643;
	fma.rn.f32 	%f6649, %f6642, %f6644, %f6646;
	mul.f32 	%f6650, %f6645, %f6645;
	fma.rn.f32 	%f6651, %f6644, %f6646, %f6648;
	mul.f32 	%f6652, %f6647, %f6647;
	fma.rn.f32 	%f6653, %f6646, %f6648, %f6650;
	mul.f32 	%f6654, %f6649, %f6649;
	fma.rn.f32 	%f6655, %f6648, %f6650, %f6652;
	mul.f32 	%f6656, %f6651, %f6651;
	fma.rn.f32 	%f6657, %f6650, %f6652, %f6654;
	mul.f32 	%f6658, %f6653, %f6653;
	fma.rn.f32 	%f6659, %f6652, %f6654, %f6656;
	mul.f32 	%f6660, %f6655, %f6655;
	fma.rn.f32 	%f6661, %f6654, %f6656, %f6658;
	mul.f32 	%f6662, %f6657, %f6657;
	fma.rn.f32 	%f6663, %f6656, %f6658, %f6660;
	mul.f32 	%f6664, %f6659, %f6659;
	fma.rn.f32 	%f6665, %f6658, %f6660, %f6662;
	mul.f32 	%f6666, %f6661, %f6661;
	fma.rn.f32 	%f6667, %f6660, %f6662, %f6664;
	mul.f32 	%f6668, %f6663, %f6663;
	fma.rn.f32 	%f6669, %f6662, %f6664, %f6666;
	mul.f32 	%f6670, %f6665, %f6665;
	fma.rn.f32 	%f6671, %f6664, %f6666, %f6668;
	mul.f32 	%f6672, %f6667, %f6667;
	fma.rn.f32 	%f6673, %f6666, %f6668, %f6670;
	mul.f32 	%f6674, %f6669, %f6669;
	fma.rn.f32 	%f6675, %f6668, %f6670, %f6672;
	mul.f32 	%f6676, %f6671, %f6671;
	fma.rn.f32 	%f6677, %f6670, %f6672, %f6674;
	mul.f32 	%f6678, %f6673, %f6673;
	fma.rn.f32 	%f6679, %f6672, %f6674, %f6676;
	mul.f32 	%f6680, %f6675, %f6675;
	fma.rn.f32 	%f6681, %f6674, %f6676, %f6678;
	mul.f32 	%f6682, %f6677, %f6677;
	fma.rn.f32 	%f6683, %f6676, %f6678, %f6680;
	mul.f32 	%f6684, %f6679, %f6679;
	fma.rn.f32 	%f6685, %f6678, %f6680, %f6682;
	mul.f32 	%f6686, %f6681, %f6681;
	fma.rn.f32 	%f6687, %f6680, %f6682, %f6684;
	mul.f32 	%f6688, %f6683, %f6683;
	fma.rn.f32 	%f6689, %f6682, %f6684, %f6686;
	mul.f32 	%f6690, %f6685, %f6685;
	fma.rn.f32 	%f6691, %f6684, %f6686, %f6688;
	mul.f32 	%f6692, %f6687, %f6687;
	fma.rn.f32 	%f6693, %f6686, %f6688, %f6690;
	mul.f32 	%f6694, %f6689, %f6689;
	fma.rn.f32 	%f6695, %f6688, %f6690, %f6692;
	mul.f32 	%f6696, %f6691, %f6691;
	fma.rn.f32 	%f6697, %f6690, %f6692, %f6694;
	mul.f32 	%f6698, %f6693, %f6693;
	fma.rn.f32 	%f6699, %f6692, %f6694, %f6696;
	mul.f32 	%f6700, %f6695, %f6695;
	fma.rn.f32 	%f6701, %f6694, %f6696, %f6698;
	mul.f32 	%f6702, %f6697, %f6697;
	fma.rn.f32 	%f6703, %f6696, %f6698, %f6700;
	mul.f32 	%f6704, %f6699, %f6699;
	fma.rn.f32 	%f6705, %f6698, %f6700, %f6702;
	mul.f32 	%f6706, %f6701, %f6701;
	fma.rn.f32 	%f6707, %f6700, %f6702, %f6704;
	mul.f32 	%f6708, %f6703, %f6703;
	fma.rn.f32 	%f6709, %f6702, %f6704, %f6706;
	mul.f32 	%f6710, %f6705, %f6705;
	fma.rn.f32 	%f6711, %f6704, %f6706, %f6708;
	mul.f32 	%f6712, %f6707, %f6707;
	fma.rn.f32 	%f6713, %f6706, %f6708, %f6710;
	mul.f32 	%f6714, %f6709, %f6709;
	fma.rn.f32 	%f6715, %f6708, %f6710, %f6712;
	mul.f32 	%f6716, %f6711, %f6711;
	fma.rn.f32 	%f6717, %f6710, %f6712, %f6714;
	mul.f32 	%f6718, %f6713, %f6713;
	fma.rn.f32 	%f6719, %f6712, %f6714, %f6716;
	mul.f32 	%f6720, %f6715, %f6715;
	fma.rn.f32 	%f6721, %f6714, %f6716, %f6718;
	mul.f32 	%f6722, %f6717, %f6717;
	fma.rn.f32 	%f6723, %f6716, %f6718, %f6720;
	mul.f32 	%f6724, %f6719, %f6719;
	fma.rn.f32 	%f6725, %f6718, %f6720, %f6722;
	mul.f32 	%f6726, %f6721, %f6721;
	fma.rn.f32 	%f6727, %f6720, %f6722, %f6724;
	mul.f32 	%f6728, %f6723, %f6723;
	fma.rn.f32 	%f6729, %f6722, %f6724, %f6726;
	mul.f32 	%f6730, %f6725, %f6725;
	fma.rn.f32 	%f6731, %f6724, %f6726, %f6728;
	mul.f32 	%f6732, %f6727, %f6727;
	fma.rn.f32 	%f6733, %f6726, %f6728, %f6730;
	mul.f32 	%f6734, %f6729, %f6729;
	fma.rn.f32 	%f6735, %f6728, %f6730, %f6732;
	mul.f32 	%f6736, %f6731, %f6731;
	fma.rn.f32 	%f6737, %f6730, %f6732, %f6734;
	mul.f32 	%f6738, %f6733, %f6733;
	fma.rn.f32 	%f6739, %f6732, %f6734, %f6736;
	mul.f32 	%f6740, %f6735, %f6735;
	fma.rn.f32 	%f6741, %f6734, %f6736, %f6738;
	mul.f32 	%f6742, %f6737, %f6737;
	fma.rn.f32 	%f6743, %f6736, %f6738, %f6740;
	mul.f32 	%f6744, %f6739, %f6739;
	fma.rn.f32 	%f6745, %f6738, %f6740, %f6742;
	mul.f32 	%f6746, %f6741, %f6741;
	fma.rn.f32 	%f6747, %f6740, %f6742, %f6744;
	mul.f32 	%f6748, %f6743, %f6743;
	fma.rn.f32 	%f6749, %f6742, %f6744, %f6746;
	mul.f32 	%f6750, %f6745, %f6745;
	fma.rn.f32 	%f6751, %f6744, %f6746, %f6748;
	mul.f32 	%f6752, %f6747, %f6747;
	fma.rn.f32 	%f6753, %f6746, %f6748, %f6750;
	mul.f32 	%f6754, %f6749, %f6749;
	fma.rn.f32 	%f6755, %f6748, %f6750, %f6752;
	mul.f32 	%f6756, %f6751, %f6751;
	fma.rn.f32 	%f6757, %f6750, %f6752, %f6754;
	mul.f32 	%f6758, %f6753, %f6753;
	fma.rn.f32 	%f6759, %f6752, %f6754, %f6756;
	mul.f32 	%f6760, %f6755, %f6755;
	fma.rn.f32 	%f6761, %f6754, %f6756, %f6758;
	mul.f32 	%f6762, %f6757, %f6757;
	fma.rn.f32 	%f6763, %f6756, %f6758, %f6760;
	mul.f32 	%f6764, %f6759, %f6759;
	fma.rn.f32 	%f6765, %f6758, %f6760, %f6762;
	mul.f32 	%f6766, %f6761, %f6761;
	fma.rn.f32 	%f6767, %f6760, %f6762, %f6764;
	mul.f32 	%f6768, %f6763, %f6763;
	fma.rn.f32 	%f6769, %f6762, %f6764, %f6766;
	mul.f32 	%f6770, %f6765, %f6765;
	fma.rn.f32 	%f6771, %f6764, %f6766, %f6768;
	mul.f32 	%f6772, %f6767, %f6767;
	fma.rn.f32 	%f6773, %f6766, %f6768, %f6770;
	mul.f32 	%f6774, %f6769, %f6769;
	fma.rn.f32 	%f6775, %f6768, %f6770, %f6772;
	mul.f32 	%f6776, %f6771, %f6771;
	fma.rn.f32 	%f6777, %f6770, %f6772, %f6774;
	mul.f32 	%f6778, %f6773, %f6773;
	fma.rn.f32 	%f6779, %f6772, %f6774, %f6776;
	mul.f32 	%f6780, %f6775, %f6775;
	fma.rn.f32 	%f6781, %f6774, %f6776, %f6778;
	mul.f32 	%f6782, %f6777, %f6777;
	fma.rn.f32 	%f6783, %f6776, %f6778, %f6780;
	mul.f32 	%f6784, %f6779, %f6779;
	fma.rn.f32 	%f6785, %f6778, %f6780, %f6782;
	mul.f32 	%f6786, %f6781, %f6781;
	fma.rn.f32 	%f6787, %f6780, %f6782, %f6784;
	mul.f32 	%f6788, %f6783, %f6783;
	fma.rn.f32 	%f6789, %f6782, %f6784, %f6786;
	mul.f32 	%f6790, %f6785, %f6785;
	fma.rn.f32 	%f6791, %f6784, %f6786, %f6788;
	fma.rn.f32 	%f6792, %f6786, %f6788, %f6790;
	mul.f32 	%f6793, %f6788, %f6790;
	fma.rn.f32 	%f6794, %f6787, %f6787, %f6793;
	add.f32 	%f6795, %f6790, %f6788;
	fma.rn.f32 	%f6796, %f6787, %f6787, %f6795;
	fma.rn.f32 	%f6797, %f6789, %f6789, %f6796;
	fma.rn.f32 	%f6798, %f6791, %f6791, %f6797;
	add.f32 	%f6799, %f6791, %f6798;
	add.f32 	%f6800, %f6792, %f6799;
	add.f32 	%f6801, %f6794, %f6800;
	add.f32 	%f13042, %f6801, 0f41500000;
	bra.uni 	$L__BB1_79;
$L__BB1_70:
	cvt.rn.f32.u32 	%f5242, %r1;
	mul.f32 	%f5243, %f5242, 0f308637BD;
	mov.u32 	%r14, %tid.y;
	cvt.rn.f32.u32 	%f5244, %r14;
	mul.f32 	%f5245, %f5244, 0f308637BD;
	fma.rn.f32 	%f5246, %f5243, %f5243, %f5243;
	mul.f32 	%f5247, %f5245, %f5245;
	fma.rn.f32 	%f5248, %f5243, %f5243, %f5245;
	fma.rn.f32 	%f5249, %f5245, %f5243, %f5247;
	mul.f32 	%f5250, %f5246, %f5246;
	fma.rn.f32 	%f5251, %f5247, %f5245, %f5247;
	mul.f32 	%f5252, %f5248, %f5248;
	fma.rn.f32 	%f5253, %f5247, %f5247, %f5250;
	mul.f32 	%f5254, %f5249, %f5249;
	fma.rn.f32 	%f5255, %f5247, %f5250, %f5252;
	mul.f32 	%f5256, %f5251, %f5251;
	fma.rn.f32 	%f5257, %f5252, %f5250, %f5254;
	mul.f32 	%f5258, %f5253, %f5253;
	fma.rn.f32 	%f5259, %f5254, %f5252, %f5256;
	mul.f32 	%f5260, %f5255, %f5255;
	fma.rn.f32 	%f5261, %f5254, %f5256, %f5258;
	mul.f32 	%f5262, %f5257, %f5257;
	fma.rn.f32 	%f5263, %f5256, %f5258, %f5260;
	mul.f32 	%f5264, %f5259, %f5259;
	fma.rn.f32 	%f5265, %f5258, %f5260, %f5262;
	mul.f32 	%f5266, %f5261, %f5261;
	fma.rn.f32 	%f5267, %f5260, %f5262, %f5264;
	mul.f32 	%f5268, %f5263, %f5263;
	fma.rn.f32 	%f5269, %f5262, %f5264, %f5266;
	mul.f32 	%f5270, %f5265, %f5265;
	fma.rn.f32 	%f5271, %f5264, %f5266, %f5268;
	mul.f32 	%f5272, %f5267, %f5267;
	fma.rn.f32 	%f5273, %f5266, %f5268, %f5270;
	mul.f32 	%f5274, %f5269, %f5269;
	fma.rn.f32 	%f5275, %f5268, %f5270, %f5272;
	mul.f32 	%f5276, %f5271, %f5271;
	fma.rn.f32 	%f5277, %f5270, %f5272, %f5274;
	mul.f32 	%f5278, %f5273, %f5273;
	fma.rn.f32 	%f5279, %f5272, %f5274, %f5276;
	mul.f32 	%f5280, %f5275, %f5275;
	fma.rn.f32 	%f5281, %f5274, %f5276, %f5278;
	mul.f32 	%f5282, %f5277, %f5277;
	fma.rn.f32 	%f5283, %f5276, %f5278, %f5280;
	mul.f32 	%f5284, %f5279, %f5279;
	fma.rn.f32 	%f5285, %f5278, %f5280, %f5282;
	mul.f32 	%f5286, %f5281, %f5281;
	fma.rn.f32 	%f5287, %f5280, %f5282, %f5284;
	mul.f32 	%f5288, %f5283, %f5283;
	fma.rn.f32 	%f5289, %f5282, %f5284, %f5286;
	mul.f32 	%f5290, %f5285, %f5285;
	fma.rn.f32 	%f5291, %f5284, %f5286, %f5288;
	mul.f32 	%f5292, %f5287, %f5287;
	fma.rn.f32 	%f5293, %f5286, %f5288, %f5290;
	mul.f32 	%f5294, %f5289, %f5289;
	fma.rn.f32 	%f5295, %f5288, %f5290, %f5292;
	mul.f32 	%f5296, %f5291, %f5291;
	fma.rn.f32 	%f5297, %f5290, %f5292, %f5294;
	mul.f32 	%f5298, %f5293, %f5293;
	fma.rn.f32 	%f5299, %f5292, %f5294, %f5296;
	mul.f32 	%f5300, %f5295, %f5295;
	fma.rn.f32 	%f5301, %f5294, %f5296, %f5298;
	mul.f32 	%f5302, %f5297, %f5297;
	fma.rn.f32 	%f5303, %f5296, %f5298, %f5300;
	mul.f32 	%f5304, %f5299, %f5299;
	fma.rn.f32 	%f5305, %f5298, %f5300, %f5302;
	mul.f32 	%f5306, %f5301, %f5301;
	fma.rn.f32 	%f5307, %f5300, %f5302, %f5304;
	mul.f32 	%f5308, %f5303, %f5303;
	fma.rn.f32 	%f5309, %f5302, %f5304, %f5306;
	mul.f32 	%f5310, %f5305, %f5305;
	fma.rn.f32 	%f5311, %f5304, %f5306, %f5308;
	mul.f32 	%f5312, %f5307, %f5307;
	fma.rn.f32 	%f5313, %f5306, %f5308, %f5310;
	mul.f32 	%f5314, %f5309, %f5309;
	fma.rn.f32 	%f5315, %f5308, %f5310, %f5312;
	mul.f32 	%f5316, %f5311, %f5311;
	fma.rn.f32 	%f5317, %f5310, %f5312, %f5314;
	mul.f32 	%f5318, %f5313, %f5313;
	fma.rn.f32 	%f5319, %f5312, %f5314, %f5316;
	mul.f32 	%f5320, %f5315, %f5315;
	fma.rn.f32 	%f5321, %f5314, %f5316, %f5318;
	mul.f32 	%f5322, %f5317, %f5317;
	fma.rn.f32 	%f5323, %f5316, %f5318, %f5320;
	mul.f32 	%f5324, %f5319, %f5319;
	fma.rn.f32 	%f5325, %f5318, %f5320, %f5322;
	mul.f32 	%f5326, %f5321, %f5321;
	fma.rn.f32 	%f5327, %f5320, %f5322, %f5324;
	mul.f32 	%f5328, %f5323, %f5323;
	fma.rn.f32 	%f5329, %f5322, %f5324, %f5326;
	mul.f32 	%f5330, %f5325, %f5325;
	fma.rn.f32 	%f5331, %f5324, %f5326, %f5328;
	mul.f32 	%f5332, %f5327, %f5327;
	fma.rn.f32 	%f5333, %f5326, %f5328, %f5330;
	mul.f32 	%f5334, %f5329, %f5329;
	fma.rn.f32 	%f5335, %f5328, %f5330, %f5332;
	mul.f32 	%f5336, %f5331, %f5331;
	fma.rn.f32 	%f5337, %f5330, %f5332, %f5334;
	mul.f32 	%f5338, %f5333, %f5333;
	fma.rn.f32 	%f5339, %f5332, %f5334, %f5336;
	mul.f32 	%f5340, %f5335, %f5335;
	fma.rn.f32 	%f5341, %f5334, %f5336, %f5338;
	mul.f32 	%f5342, %f5337, %f5337;
	fma.rn.f32 	%f5343, %f5336, %f5338, %f5340;
	mul.f32 	%f5344, %f5339, %f5339;
	fma.rn.f32 	%f5345, %f5338, %f5340, %f5342;
	mul.f32 	%f5346, %f5341, %f5341;
	fma.rn.f32 	%f5347, %f5340, %f5342, %f5344;
	mul.f32 	%f5348, %f5343, %f5343;
	fma.rn.f32 	%f5349, %f5342, %f5344, %f5346;
	mul.f32 	%f5350, %f5345, %f5345;
	fma.rn.f32 	%f5351, %f5344, %f5346, %f5348;
	mul.f32 	%f5352, %f5347, %f5347;
	fma.rn.f32 	%f5353, %f5346, %f5348, %f5350;
	mul.f32 	%f5354, %f5349, %f5349;
	fma.rn.f32 	%f5355, %f5348, %f5350, %f5352;
	mul.f32 	%f5356, %f5351, %f5351;
	fma.rn.f32 	%f5357, %f5350, %f5352, %f5354;
	mul.f32 	%f5358, %f5353, %f5353;
	fma.rn.f32 	%f5359, %f5352, %f5354, %f5356;
	mul.f32 	%f5360, %f5355, %f5355;
	fma.rn.f32 	%f5361, %f5354, %f5356, %f5358;
	mul.f32 	%f5362, %f5357, %f5357;
	fma.rn.f32 	%f5363, %f5356, %f5358, %f5360;
	mul.f32 	%f5364, %f5359, %f5359;
	fma.rn.f32 	%f5365, %f5358, %f5360, %f5362;
	mul.f32 	%f5366, %f5361, %f5361;
	fma.rn.f32 	%f5367, %f5360, %f5362, %f5364;
	mul.f32 	%f5368, %f5363, %f5363;
	fma.rn.f32 	%f5369, %f5362, %f5364, %f5366;
	mul.f32 	%f5370, %f5365, %f5365;
	fma.rn.f32 	%f5371, %f5364, %f5366, %f5368;
	mul.f32 	%f5372, %f5367, %f5367;
	fma.rn.f32 	%f5373, %f5366, %f5368, %f5370;
	mul.f32 	%f5374, %f5369, %f5369;
	fma.rn.f32 	%f5375, %f5368, %f5370, %f5372;
	mul.f32 	%f5376, %f5371, %f5371;
	fma.rn.f32 	%f5377, %f5370, %f5372, %f5374;
	mul.f32 	%f5378, %f5373, %f5373;
	fma.rn.f32 	%f5379, %f5372, %f5374, %f5376;
	mul.f32 	%f5380, %f5375, %f5375;
	fma.rn.f32 	%f5381, %f5374, %f5376, %f5378;
	mul.f32 	%f5382, %f5377, %f5377;
	fma.rn.f32 	%f5383, %f5376, %f5378, %f5380;
	mul.f32 	%f5384, %f5379, %f5379;
	fma.rn.f32 	%f5385, %f5378, %f5380, %f5382;
	mul.f32 	%f5386, %f5381, %f5381;
	fma.rn.f32 	%f5387, %f5380, %f5382, %f5384;
	mul.f32 	%f5388, %f5383, %f5383;
	fma.rn.f32 	%f5389, %f5382, %f5384, %f5386;
	mul.f32 	%f5390, %f5385, %f5385;
	fma.rn.f32 	%f5391, %f5384, %f5386, %f5388;
	mul.f32 	%f5392, %f5387, %f5387;
	fma.rn.f32 	%f5393, %f5386, %f5388, %f5390;
	mul.f32 	%f5394, %f5389, %f5389;
	fma.rn.f32 	%f5395, %f5388, %f5390, %f5392;
	mul.f32 	%f5396, %f5391, %f5391;
	fma.rn.f32 	%f5397, %f5390, %f5392, %f5394;
	mul.f32 	%f5398, %f5393, %f5393;
	fma.rn.f32 	%f5399, %f5392, %f5394, %f5396;
	mul.f32 	%f5400, %f5395, %f5395;
	fma.rn.f32 	%f5401, %f5394, %f5396, %f5398;
	mul.f32 	%f5402, %f5397, %f5397;
	fma.rn.f32 	%f5403, %f5396, %f5398, %f5400;
	mul.f32 	%f5404, %f5399, %f5399;
	fma.rn.f32 	%f5405, %f5398, %f5400, %f5402;
	mul.f32 	%f5406, %f5401, %f5401;
	fma.rn.f32 	%f5407, %f5400, %f5402, %f5404;
	mul.f32 	%f5408, %f5403, %f5403;
	fma.rn.f32 	%f5409, %f5402, %f5404, %f5406;
	mul.f32 	%f5410, %f5405, %f5405;
	fma.rn.f32 	%f5411, %f5404, %f5406, %f5408;
	mul.f32 	%f5412, %f5407, %f5407;
	fma.rn.f32 	%f5413, %f5406, %f5408, %f5410;
	mul.f32 	%f5414, %f5409, %f5409;
	fma.rn.f32 	%f5415, %f5408, %f5410, %f5412;
	mul.f32 	%f5416, %f5411, %f5411;
	fma.rn.f32 	%f5417, %f5410, %f5412, %f5414;
	mul.f32 	%f5418, %f5413, %f5413;
	fma.rn.f32 	%f5419, %f5412, %f5414, %f5416;
	mul.f32 	%f5420, %f5415, %f5415;
	fma.rn.f32 	%f5421, %f5414, %f5416, %f5418;
	mul.f32 	%f5422, %f5417, %f5417;
	fma.rn.f32 	%f5423, %f5416, %f5418, %f5420;
	mul.f32 	%f5424, %f5419, %f5419;
	fma.rn.f32 	%f5425, %f5418, %f5420, %f5422;
	mul.f32 	%f5426, %f5421, %f5421;
	fma.rn.f32 	%f5427, %f5420, %f5422, %f5424;
	mul.f32 	%f5428, %f5423, %f5423;
	fma.rn.f32 	%f5429, %f5422, %f5424, %f5426;
	mul.f32 	%f5430, %f5425, %f5425;
	fma.rn.f32 	%f5431, %f5424, %f5426, %f5428;
	mul.f32 	%f5432, %f5427, %f5427;
	fma.rn.f32 	%f5433, %f5426, %f5428, %f5430;
	mul.f32 	%f5434, %f5429, %f5429;
	fma.rn.f32 	%f5435, %f5428, %f5430, %f5432;
	mul.f32 	%f5436, %f5431, %f5431;
	fma.rn.f32 	%f5437, %f5430, %f5432, %f5434;
	mul.f32 	%f5438, %f5433, %f5433;
	fma.rn.f32 	%f5439, %f5432, %f5434, %f5436;
	mul.f32 	%f5440, %f5435, %f5435;
	fma.rn.f32 	%f5441, %f5434, %f5436, %f5438;
	mul.f32 	%f5442, %f5437, %f5437;
	fma.rn.f32 	%f5443, %f5436, %f5438, %f5440;
	mul.f32 	%f5444, %f5439, %f5439;
	fma.rn.f32 	%f5445, %f5438, %f5440, %f5442;
	mul.f32 	%f5446, %f5441, %f5441;
	fma.rn.f32 	%f5447, %f5440, %f5442, %f5444;
	mul.f32 	%f5448, %f5443, %f5443;
	fma.rn.f32 	%f5449, %f5442, %f5444, %f5446;
	mul.f32 	%f5450, %f5445, %f5445;
	fma.rn.f32 	%f5451, %f5444, %f5446, %f5448;
	mul.f32 	%f5452, %f5447, %f5447;
	fma.rn.f32 	%f5453, %f5446, %f5448, %f5450;
	mul.f32 	%f5454, %f5449, %f5449;
	fma.rn.f32 	%f5455, %f5448, %f5450, %f5452;
	mul.f32 	%f5456, %f5451, %f5451;
	fma.rn.f32 	%f5457, %f5450, %f5452, %f5454;
	mul.f32 	%f5458, %f5453, %f5453;
	fma.rn.f32 	%f5459, %f5452, %f5454, %f5456;
	mul.f32 	%f5460, %f5455, %f5455;
	fma.rn.f32 	%f5461, %f5454, %f5456, %f5458;
	mul.f32 	%f5462, %f5457, %f5457;
	fma.rn.f32 	%f5463, %f5456, %f5458, %f5460;
	mul.f32 	%f5464, %f5459, %f5459;
	fma.rn.f32 	%f5465, %f5458, %f5460, %f5462;
	mul.f32 	%f5466, %f5461, %f5461;
	fma.rn.f32 	%f5467, %f5460, %f5462, %f5464;
	mul.f32 	%f5468, %f5463, %f5463;
	fma.rn.f32 	%f5469, %f5462, %f5464, %f5466;
	mul.f32 	%f5470, %f5465, %f5465;
	fma.rn.f32 	%f5471, %f5464, %f5466, %f5468;
	mul.f32 	%f5472, %f5467, %f5467;
	fma.rn.f32 	%f5473, %f5466, %f5468, %f5470;
	mul.f32 	%f5474, %f5469, %f5469;
	fma.rn.f32 	%f5475, %f5468, %f5470, %f5472;
	mul.f32 	%f5476, %f5471, %f5471;
	fma.rn.f32 	%f5477, %f5470, %f5472, %f5474;
	mul.f32 	%f5478, %f5473, %f5473;
	fma.rn.f32 	%f5479, %f5472, %f5474, %f5476;
	mul.f32 	%f5480, %f5475, %f5475;
	fma.rn.f32 	%f5481, %f5474, %f5476, %f5478;
	mul.f32 	%f5482, %f5477, %f5477;
	fma.rn.f32 	%f5483, %f5476, %f5478, %f5480;
	mul.f32 	%f5484, %f5479, %f5479;
	fma.rn.f32 	%f5485, %f5478, %f5480, %f5482;
	mul.f32 	%f5486, %f5481, %f5481;
	fma.rn.f32 	%f5487, %f5480, %f5482, %f5484;
	mul.f32 	%f5488, %f5483, %f5483;
	fma.rn.f32 	%f5489, %f5482, %f5484, %f5486;
	mul.f32 	%f5490, %f5485, %f5485;
	fma.rn.f32 	%f5491, %f5484, %f5486, %f5488;
	mul.f32 	%f5492, %f5487, %f5487;
	fma.rn.f32 	%f5493, %f5486, %f5488, %f5490;
	mul.f32 	%f5494, %f5489, %f5489;
	fma.rn.f32 	%f5495, %f5488, %f5490, %f5492;
	mul.f32 	%f5496, %f5491, %f5491;
	fma.rn.f32 	%f5497, %f5490, %f5492, %f5494;
	mul.f32 	%f5498, %f5493, %f5493;
	fma.rn.f32 	%f5499, %f5492, %f5494, %f5496;
	mul.f32 	%f5500, %f5495, %f5495;
	fma.rn.f32 	%f5501, %f5494, %f5496, %f5498;
	mul.f32 	%f5502, %f5497, %f5497;
	fma.rn.f32 	%f5503, %f5496, %f5498, %f5500;
	mul.f32 	%f5504, %f5499, %f5499;
	fma.rn.f32 	%f5505, %f5498, %f5500, %f5502;
	mul.f32 	%f5506, %f5501, %f5501;
	fma.rn.f32 	%f5507, %f5500, %f5502, %f5504;
	mul.f32 	%f5508, %f5503, %f5503;
	fma.rn.f32 	%f5509, %f5502, %f5504, %f5506;
	mul.f32 	%f5510, %f5505, %f5505;
	fma.rn.f32 	%f5511, %f5504, %f5506, %f5508;
	mul.f32 	%f5512, %f5507, %f5507;
	fma.rn.f32 	%f5513, %f5506, %f5508, %f5510;
	mul.f32 	%f5514, %f5509, %f5509;
	fma.rn.f32 	%f5515, %f5508, %f5510, %f5512;
	mul.f32 	%f5516, %f5511, %f5511;
	fma.rn.f32 	%f5517, %f5510, %f5512, %f5514;
	mul.f32 	%f5518, %f5513, %f5513;
	fma.rn.f32 	%f5519, %f5512, %f5514, %f5516;
	mul.f32 	%f5520, %f5515, %f5515;
	fma.rn.f32 	%f5521, %f5514, %f5516, %f5518;
	mul.f32 	%f5522, %f5517, %f5517;
	fma.rn.f32 	%f5523, %f5516, %f5518, %f5520;
	mul.f32 	%f5524, %f5519, %f5519;
	fma.rn.f32 	%f5525, %f5518, %f5520, %f5522;
	mul.f32 	%f5526, %f5521, %f5521;
	fma.rn.f32 	%f5527, %f5520, %f5522, %f5524;
	mul.f32 	%f5528, %f5523, %f5523;
	fma.rn.f32 	%f5529, %f5522, %f5524, %f5526;
	mul.f32 	%f5530, %f5525, %f5525;
	fma.rn.f32 	%f5531, %f5524, %f5526, %f5528;
	mul.f32 	%f5532, %f5527, %f5527;
	fma.rn.f32 	%f5533, %f5526, %f5528, %f5530;
	mul.f32 	%f5534, %f5529, %f5529;
	fma.rn.f32 	%f5535, %f5528, %f5530, %f5532;
	mul.f32 	%f5536, %f5531, %f5531;
	fma.rn.f32 	%f5537, %f5530, %f5532, %f5534;
	mul.f32 	%f5538, %f5533, %f5533;
	fma.rn.f32 	%f5539, %f5532, %f5534, %f5536;
	mul.f32 	%f5540, %f5535, %f5535;
	fma.rn.f32 	%f5541, %f5534, %f5536, %f5538;
	mul.f32 	%f5542, %f5537, %f5537;
	fma.rn.f32 	%f5543, %f5536, %f5538, %f5540;
	mul.f32 	%f5544, %f5539, %f5539;
	fma.rn.f32 	%f5545, %f5538, %f5540, %f5542;
	mul.f32 	%f5546, %f5541, %f5541;
	fma.rn.f32 	%f5547, %f5540, %f5542, %f5544;
	mul.f32 	%f5548, %f5543, %f5543;
	fma.rn.f32 	%f5549, %f5542, %f5544, %f5546;
	mul.f32 	%f5550, %f5545, %f5545;
	fma.rn.f32 	%f5551, %f5544, %f5546, %f5548;
	mul.f32 	%f5552, %f5547, %f5547;
	fma.rn.f32 	%f5553, %f5546, %f5548, %f5550;
	mul.f32 	%f5554, %f5549, %f5549;
	fma.rn.f32 	%f5555, %f5548, %f5550, %f5552;
	mul.f32 	%f5556, %f5551, %f5551;
	fma.rn.f32 	%f5557, %f5550, %f5552, %f5554;
	mul.f32 	%f5558, %f5553, %f5553;
	fma.rn.f32 	%f5559, %f5552, %f5554, %f5556;
	mul.f32 	%f5560, %f5555, %f5555;
	fma.rn.f32 	%f5561, %f5554, %f5556, %f5558;
	mul.f32 	%f5562, %f5557, %f5557;
	fma.rn.f32 	%f5563, %f5556, %f5558, %f5560;
	mul.f32 	%f5564, %f5559, %f5559;
	fma.rn.f32 	%f5565, %f5558, %f5560, %f5562;
	mul.f32 	%f5566, %f5561, %f5561;
	fma.rn.f32 	%f5567, %f5560, %f5562, %f5564;
	mul.f32 	%f5568, %f5563, %f5563;
	fma.rn.f32 	%f5569, %f5562, %f5564, %f5566;
	mul.f32 	%f5570, %f5565, %f5565;
	fma.rn.f32 	%f5571, %f5564, %f5566, %f5568;
	mul.f32 	%f5572, %f5567, %f5567;
	fma.rn.f32 	%f5573, %f5566, %f5568, %f5570;
	mul.f32 	%f5574, %f5569, %f5569;
	fma.rn.f32 	%f5575, %f5568, %f5570, %f5572;
	mul.f32 	%f5576, %f5571, %f5571;
	fma.rn.f32 	%f5577, %f5570, %f5572, %f5574;
	mul.f32 	%f5578, %f5573, %f5573;
	fma.rn.f32 	%f5579, %f5572, %f5574, %f5576;
	mul.f32 	%f5580, %f5575, %f5575;
	fma.rn.f32 	%f5581, %f5574, %f5576, %f5578;
	mul.f32 	%f5582, %f5577, %f5577;
	fma.rn.f32 	%f5583, %f5576, %f5578, %f5580;
	mul.f32 	%f5584, %f5579, %f5579;
	fma.rn.f32 	%f5585, %f5578, %f5580, %f5582;
	mul.f32 	%f5586, %f5581, %f5581;
	fma.rn.f32 	%f5587, %f5580, %f5582, %f5584;
	mul.f32 	%f5588, %f5583, %f5583;
	fma.rn.f32 	%f5589, %f5582, %f5584, %f5586;
	mul.f32 	%f5590, %f5585, %f5585;
	fma.rn.f32 	%f5591, %f5584, %f5586, %f5588;
	mul.f32 	%f5592, %f5587, %f5587;
	fma.rn.f32 	%f5593, %f5586, %f5588, %f5590;
	mul.f32 	%f5594, %f5589, %f5589;
	fma.rn.f32 	%f5595, %f5588, %f5590, %f5592;
	mul.f32 	%f5596, %f5591, %f5591;
	fma.rn.f32 	%f5597, %f5590, %f5592, %f5594;
	mul.f32 	%f5598, %f5593, %f5593;
	fma.rn.f32 	%f5599, %f5592, %f5594, %f5596;
	mul.f32 	%f5600, %f5595, %f5595;
	fma.rn.f32 	%f5601, %f5594, %f5596, %f5598;
	mul.f32 	%f5602, %f5597, %f5597;
	fma.rn.f32 	%f5603, %f5596, %f5598, %f5600;
	mul.f32 	%f5604, %f5599, %f5599;
	fma.rn.f32 	%f5605, %f5598, %f5600, %f5602;
	mul.f32 	%f5606, %f5601, %f5601;
	fma.rn.f32 	%f5607, %f5600, %f5602, %f5604;
	mul.f32 	%f5608, %f5603, %f5603;
	fma.rn.f32 	%f5609, %f5602, %f5604, %f5606;
	mul.f32 	%f5610, %f5605, %f5605;
	fma.rn.f32 	%f5611, %f5604, %f5606, %f5608;
	mul.f32 	%f5612, %f5607, %f5607;
	fma.rn.f32 	%f5613, %f5606, %f5608, %f5610;
	mul.f32 	%f5614, %f5609, %f5609;
	fma.rn.f32 	%f5615, %f5608, %f5610, %f5612;
	mul.f32 	%f5616, %f5611, %f5611;
	fma.rn.f32 	%f5617, %f5610, %f5612, %f5614;
	mul.f32 	%f5618, %f5613, %f5613;
	fma.rn.f32 	%f5619, %f5612, %f5614, %f5616;
	mul.f32 	%f5620, %f5615, %f5615;
	fma.rn.f32 	%f5621, %f5614, %f5616, %f5618;
	mul.f32 	%f5622, %f5617, %f5617;
	fma.rn.f32 	%f5623, %f5616, %f5618, %f5620;
	mul.f32 	%f5624, %f5619, %f5619;
	fma.rn.f32 	%f5625, %f5618, %f5620, %f5622;
	mul.f32 	%f5626, %f5621, %f5621;
	fma.rn.f32 	%f5627, %f5620, %f5622, %f5624;
	mul.f32 	%f5628, %f5623, %f5623;
	fma.rn.f32 	%f5629, %f5622, %f5624, %f5626;
	mul.f32 	%f5630, %f5625, %f5625;
	fma.rn.f32 	%f5631, %f5624, %f5626, %f5628;
	mul.f32 	%f5632, %f5627, %f5627;
	fma.rn.f32 	%f5633, %f5626, %f5628, %f5630;
	mul.f32 	%f5634, %f5629, %f5629;
	fma.rn.f32 	%f5635, %f5628, %f5630, %f5632;
	mul.f32 	%f5636, %f5631, %f5631;
	fma.rn.f32 	%f5637, %f5630, %f5632, %f5634;
	mul.f32 	%f5638, %f5633, %f5633;
	fma.rn.f32 	%f5639, %f5632, %f5634, %f5636;
	mul.f32 	%f5640, %f5635, %f5635;
	fma.rn.f32 	%f5641, %f5634, %f5636, %f5638;
	mul.f32 	%f5642, %f5637, %f5637;
	fma.rn.f32 	%f5643, %f5636, %f5638, %f5640;
	mul.f32 	%f5644, %f5639, %f5639;
	fma.rn.f32 	%f5645, %f5638, %f5640, %f5642;
	mul.f32 	%f5646, %f5641, %f5641;
	fma.rn.f32 	%f5647, %f5640, %f5642, %f5644;
	mul.f32 	%f5648, %f5643, %f5643;
	fma.rn.f32 	%f5649, %f5642, %f5644, %f5646;
	mul.f32 	%f5650, %f5645, %f5645;
	fma.rn.f32 	%f5651, %f5644, %f5646, %f5648;
	mul.f32 	%f5652, %f5647, %f5647;
	fma.rn.f32 	%f5653, %f5646, %f5648, %f5650;
	mul.f32 	%f5654, %f5649, %f5649;
	fma.rn.f32 	%f5655, %f5648, %f5650, %f5652;
	mul.f32 	%f5656, %f5651, %f5651;
	fma.rn.f32 	%f5657, %f5650, %f5652, %f5654;
	mul.f32 	%f5658, %f5653, %f5653;
	fma.rn.f32 	%f5659, %f5652, %f5654, %f5656;
	mul.f32 	%f5660, %f5655, %f5655;
	fma.rn.f32 	%f5661, %f5654, %f5656, %f5658;
	mul.f32 	%f5662, %f5657, %f5657;
	fma.rn.f32 	%f5663, %f5656, %f5658, %f5660;
	mul.f32 	%f5664, %f5659, %f5659;
	fma.rn.f32 	%f5665, %f5658, %f5660, %f5662;
	mul.f32 	%f5666, %f5661, %f5661;
	fma.rn.f32 	%f5667, %f5660, %f5662, %f5664;
	mul.f32 	%f5668, %f5663, %f5663;
	fma.rn.f32 	%f5669, %f5662, %f5664, %f5666;
	mul.f32 	%f5670, %f5665, %f5665;
	fma.rn.f32 	%f5671, %f5664, %f5666, %f5668;
	mul.f32 	%f5672, %f5667, %f5667;
	fma.rn.f32 	%f5673, %f5666, %f5668, %f5670;
	mul.f32 	%f5674, %f5669, %f5669;
	fma.rn.f32 	%f5675, %f5668, %f5670, %f5672;
	mul.f32 	%f5676, %f5671, %f5671;
	fma.rn.f32 	%f5677, %f5670, %f5672, %f5674;
	mul.f32 	%f5678, %f5673, %f5673;
	fma.rn.f32 	%f5679, %f5672, %f5674, %f5676;
	mul.f32 	%f5680, %f5675, %f5675;
	fma.rn.f32 	%f5681, %f5674, %f5676, %f5678;
	mul.f32 	%f5682, %f5677, %f5677;
	fma.rn.f32 	%f5683, %f5676, %f5678, %f5680;
	mul.f32 	%f5684, %f5679, %f5679;
	fma.rn.f32 	%f5685, %f5678, %f5680, %f5682;
	mul.f32 	%f5686, %f5681, %f5681;
	fma.rn.f32 	%f5687, %f5680, %f5682, %f5684;
	mul.f32 	%f5688, %f5683, %f5683;
	fma.rn.f32 	%f5689, %f5682, %f5684, %f5686;
	mul.f32 	%f5690, %f5685, %f5685;
	fma.rn.f32 	%f5691, %f5684, %f5686, %f5688;
	mul.f32 	%f5692, %f5687, %f5687;
	fma.rn.f32 	%f5693, %f5686, %f5688, %f5690;
	mul.f32 	%f5694, %f5689, %f5689;
	fma.rn.f32 	%f5695, %f5688, %f5690, %f5692;
	mul.f32 	%f5696, %f5691, %f5691;
	fma.rn.f32 	%f5697, %f5690, %f5692, %f5694;
	mul.f32 	%f5698, %f5693, %f5693;
	fma.rn.f32 	%f5699, %f5692, %f5694, %f5696;
	mul.f32 	%f5700, %f5695, %f5695;
	fma.rn.f32 	%f5701, %f5694, %f5696, %f5698;
	mul.f32 	%f5702, %f5697, %f5697;
	fma.rn.f32 	%f5703, %f5696, %f5698, %f5700;
	mul.f32 	%f5704, %f5699, %f5699;
	fma.rn.f32 	%f5705, %f5698, %f5700, %f5702;
	mul.f32 	%f5706, %f5701, %f5701;
	fma.rn.f32 	%f5707, %f5700, %f5702, %f5704;
	mul.f32 	%f5708, %f5703, %f5703;
	fma.rn.f32 	%f5709, %f5702, %f5704, %f5706;
	mul.f32 	%f5710, %f5705, %f5705;
	fma.rn.f32 	%f5711, %f5704, %f5706, %f5708;
	mul.f32 	%f5712, %f5707, %f5707;
	fma.rn.f32 	%f5713, %f5706, %f5708, %f5710;
	mul.f32 	%f5714, %f5709, %f5709;
	fma.rn.f32 	%f5715, %f5708, %f5710, %f5712;
	mul.f32 	%f5716, %f5711, %f5711;
	fma.rn.f32 	%f5717, %f5710, %f5712, %f5714;
	mul.f32 	%f5718, %f5713, %f5713;
	fma.rn.f32 	%f5719, %f5712, %f5714, %f5716;
	mul.f32 	%f5720, %f5715, %f5715;
	fma.rn.f32 	%f5721, %f5714, %f5716, %f5718;
	mul.f32 	%f5722, %f5717, %f5717;
	fma.rn.f32 	%f5723, %f5716, %f5718, %f5720;
	mul.f32 	%f5724, %f5719, %f5719;
	fma.rn.f32 	%f5725, %f5718, %f5720, %f5722;
	mul.f32 	%f5726, %f5721, %f5721;
	fma.rn.f32 	%f5727, %f5720, %f5722, %f5724;
	mul.f32 	%f5728, %f5723, %f5723;
	fma.rn.f32 	%f5729, %f5722, %f5724, %f5726;
	mul.f32 	%f5730, %f5725, %f5725;
	fma.rn.f32 	%f5731, %f5724, %f5726, %f5728;
	mul.f32 	%f5732, %f5727, %f5727;
	fma.rn.f32 	%f5733, %f5726, %f5728, %f5730;
	mul.f32 	%f5734, %f5729, %f5729;
	fma.rn.f32 	%f5735, %f5728, %f5730, %f5732;
	mul.f32 	%f5736, %f5731, %f5731;
	fma.rn.f32 	%f5737, %f5730, %f5732, %f5734;
	mul.f32 	%f5738, %f5733, %f5733;
	fma.rn.f32 	%f5739, %f5732, %f5734, %f5736;
	mul.f32 	%f5740, %f5735, %f5735;
	fma.rn.f32 	%f5741, %f5734, %f5736, %f5738;
	mul.f32 	%f5742, %f5737, %f5737;
	fma.rn.f32 	%f5743, %f5736, %f5738, %f5740;
	mul.f32 	%f5744, %f5739, %f5739;
	fma.rn.f32 	%f5745, %f5738, %f5740, %f5742;
	mul.f32 	%f5746, %f5741, %f5741;
	fma.rn.f32 	%f5747, %f5740, %f5742, %f5744;
	mul.f32 	%f5748, %f5743, %f5743;
	fma.rn.f32 	%f5749, %f5742, %f5744, %f5746;
	mul.f32 	%f5750, %f5745, %f5745;
	fma.rn.f32 	%f5751, %f5744, %f5746, %f5748;
	fma.rn.f32 	%f5752, %f5746, %f5748, %f5750;
	mul.f32 	%f5753, %f5748, %f5750;
	fma.rn.f32 	%f5754, %f5747, %f5747, %f5753;
	add.f32 	%f5755, %f5750, %f5748;
	fma.rn.f32 	%f5756, %f5747, %f5747, %f5755;
	fma.rn.f32 	%f5757, %f5749, %f5749, %f5756;
	fma.rn.f32 	%f5758, %f5751, %f5751, %f5757;
	add.f32 	%f5759, %f5751, %f5758;
	add.f32 	%f5760, %f5752, %f5759;
	add.f32 	%f5761, %f5754, %f5760;
	add.f32 	%f13042, %f5761, 0f41700000;
	bra.uni 	$L__BB1_79;
$L__BB1_71:
	cvt.rn.f32.u32 	%f4202, %r1;
	mul.f32 	%f4203, %f4202, 0f308637BD;
	mov.u32 	%r12, %tid.y;
	cvt.rn.f32.u32 	%f4204, %r12;
	mul.f32 	%f4205, %f4204, 0f308637BD;
	fma.rn.f32 	%f4206, %f4203, %f4203, %f4203;
	mul.f32 	%f4207, %f4205, %f4205;
	fma.rn.f32 	%f4208, %f4203, %f4203, %f4205;
	fma.rn.f32 	%f4209, %f4205, %f4203, %f4207;
	mul.f32 	%f4210, %f4206, %f4206;
	fma.rn.f32 	%f4211, %f4207, %f4205, %f4207;
	mul.f32 	%f4212, %f4208, %f4208;
	fma.rn.f32 	%f4213, %f4207, %f4207, %f4210;
	mul.f32 	%f4214, %f4209, %f4209;
	fma.rn.f32 	%f4215, %f4207, %f4210, %f4212;
	mul.f32 	%f4216, %f4211, %f4211;
	fma.rn.f32 	%f4217, %f4212, %f4210, %f4214;
	mul.f32 	%f4218, %f4213, %f4213;
	fma.rn.f32 	%f4219, %f4214, %f4212, %f4216;
	mul.f32 	%f4220, %f4215, %f4215;
	fma.rn.f32 	%f4221, %f4214, %f4216, %f4218;
	mul.f32 	%f4222, %f4217, %f4217;
	fma.rn.f32 	%f4223, %f4216, %f4218, %f4220;
	mul.f32 	%f4224, %f4219, %f4219;
	fma.rn.f32 	%f4225, %f4218, %f4220, %f4222;
	mul.f32 	%f4226, %f4221, %f4221;
	fma.rn.f32 	%f4227, %f4220, %f4222, %f4224;
	mul.f32 	%f4228, %f4223, %f4223;
	fma.rn.f32 	%f4229, %f4222, %f4224, %f4226;
	mul.f32 	%f4230, %f4225, %f4225;
	fma.rn.f32 	%f4231, %f4224, %f4226, %f4228;
	mul.f32 	%f4232, %f4227, %f4227;
	fma.rn.f32 	%f4233, %f4226, %f4228, %f4230;
	mul.f32 	%f4234, %f4229, %f4229;
	fma.rn.f32 	%f4235, %f4228, %f4230, %f4232;
	mul.f32 	%f4236, %f4231, %f4231;
	fma.rn.f32 	%f4237, %f4230, %f4232, %f4234;
	mul.f32 	%f4238, %f4233, %f4233;
	fma.rn.f32 	%f4239, %f4232, %f4234, %f4236;
	mul.f32 	%f4240, %f4235, %f4235;
	fma.rn.f32 	%f4241, %f4234, %f4236, %f4238;
	mul.f32 	%f4242, %f4237, %f4237;
	fma.rn.f32 	%f4243, %f4236, %f4238, %f4240;
	mul.f32 	%f4244, %f4239, %f4239;
	fma.rn.f32 	%f4245, %f4238, %f4240, %f4242;
	mul.f32 	%f4246, %f4241, %f4241;
	fma.rn.f32 	%f4247, %f4240, %f4242, %f4244;
	mul.f32 	%f4248, %f4243, %f4243;
	fma.rn.f32 	%f4249, %f4242, %f4244, %f4246;
	mul.f32 	%f4250, %f4245, %f4245;
	fma.rn.f32 	%f4251, %f4244, %f4246, %f4248;
	mul.f32 	%f4252, %f4247, %f4247;
	fma.rn.f32 	%f4253, %f4246, %f4248, %f4250;
	mul.f32 	%f4254, %f4249, %f4249;
	fma.rn.f32 	%f4255, %f4248, %f4250, %f4252;
	mul.f32 	%f4256, %f4251, %f4251;
	fma.rn.f32 	%f4257, %f4250, %f4252, %f4254;
	mul.f32 	%f4258, %f4253, %f4253;
	fma.rn.f32 	%f4259, %f4252, %f4254, %f4256;
	mul.f32 	%f4260, %f4255, %f4255;
	fma.rn.f32 	%f4261, %f4254, %f4256, %f4258;
	mul.f32 	%f4262, %f4257, %f4257;
	fma.rn.f32 	%f4263, %f4256, %f4258, %f4260;
	mul.f32 	%f4264, %f4259, %f4259;
	fma.rn.f32 	%f4265, %f4258, %f4260, %f4262;
	mul.f32 	%f4266, %f4261, %f4261;
	fma.rn.f32 	%f4267, %f4260, %f4262, %f4264;
	mul.f32 	%f4268, %f4263, %f4263;
	fma.rn.f32 	%f4269, %f4262, %f4264, %f4266;
	mul.f32 	%f4270, %f4265, %f4265;
	fma.rn.f32 	%f4271, %f4264, %f4266, %f4268;
	mul.f32 	%f4272, %f4267, %f4267;
	fma.rn.f32 	%f4273, %f4266, %f4268, %f4270;
	mul.f32 	%f4274, %f4269, %f4269;
	fma.rn.f32 	%f4275, %f4268, %f4270, %f4272;
	mul.f32 	%f4276, %f4271, %f4271;
	fma.rn.f32 	%f4277, %f4270, %f4272, %f4274;
	mul.f32 	%f4278, %f4273, %f4273;
	fma.rn.f32 	%f4279, %f4272, %f4274, %f4276;
	mul.f32 	%f4280, %f4275, %f4275;
	fma.rn.f32 	%f4281, %f4274, %f4276, %f4278;
	mul.f32 	%f4282, %f4277, %f4277;
	fma.rn.f32 	%f4283, %f4276, %f4278, %f4280;
	mul.f32 	%f4284, %f4279, %f4279;
	fma.rn.f32 	%f4285, %f4278, %f4280, %f4282;
	mul.f32 	%f4286, %f4281, %f4281;
	fma.rn.f32 	%f4287, %f4280, %f4282, %f4284;
	mul.f32 	%f4288, %f4283, %f4283;
	fma.rn.f32 	%f4289, %f4282, %f4284, %f4286;
	mul.f32 	%f4290, %f4285, %f4285;
	fma.rn.f32 	%f4291, %f4284, %f4286, %f4288;
	mul.f32 	%f4292, %f4287, %f4287;
	fma.rn.f32 	%f4293, %f4286, %f4288, %f4290;
	mul.f32 	%f4294, %f4289, %f4289;
	fma.rn.f32 	%f4295, %f4288, %f4290, %f4292;
	mul.f32 	%f4296, %f4291, %f4291;
	fma.rn.f32 	%f4297, %f4290, %f4292, %f4294;
	mul.f32 	%f4298, %f4293, %f4293;
	fma.rn.f32 	%f4299, %f4292, %f4294, %f4296;
	mul.f32 	%f4300, %f4295, %f4295;
	fma.rn.f32 	%f4301, %f4294, %f4296, %f4298;
	mul.f32 	%f4302, %f4297, %f4297;
	fma.rn.f32 	%f4303, %f4296, %f4298, %f4300;
	mul.f32 	%f4304, %f4299, %f4299;
	fma.rn.f32 	%f4305, %f4298, %f4300, %f4302;
	mul.f32 	%f4306, %f4301, %f4301;
	fma.rn.f32 	%f4307, %f4300, %f4302, %f4304;
	mul.f32 	%f4308, %f4303, %f4303;
	fma.rn.f32 	%f4309, %f4302, %f4304, %f4306;
	mul.f32 	%f4310, %f4305, %f4305;
	fma.rn.f32 	%f4311, %f4304, %f4306, %f4308;
	mul.f32 	%f4312, %f4307, %f4307;
	fma.rn.f32 	%f4313, %f4306, %f4308, %f4310;
	mul.f32 	%f4314, %f4309, %f4309;
	fma.rn.f32 	%f4315, %f4308, %f4310, %f4312;
	mul.f32 	%f4316, %f4311, %f4311;
	fma.rn.f32 	%f4317, %f4310, %f4312, %f4314;
	mul.f32 	%f4318, %f4313, %f4313;
	fma.rn.f32 	%f4319, %f4312, %f4314, %f4316;
	mul.f32 	%f4320, %f4315, %f4315;
	fma.rn.f32 	%f4321, %f4314, %f4316, %f4318;
	mul.f32 	%f4322, %f4317, %f4317;
	fma.rn.f32 	%f4323, %f4316, %f4318, %f4320;
	mul.f32 	%f4324, %f4319, %f4319;
	fma.rn.f32 	%f4325, %f4318, %f4320, %f4322;
	mul.f32 	%f4326, %f4321, %f4321;
	fma.rn.f32 	%f4327, %f4320, %f4322, %f4324;
	mul.f32 	%f4328, %f4323, %f4323;
	fma.rn.f32 	%f4329, %f4322, %f4324, %f4326;
	mul.f32 	%f4330, %f4325, %f4325;
	fma.rn.f32 	%f4331, %f4324, %f4326, %f4328;
	mul.f32 	%f4332, %f4327, %f4327;
	fma.rn.f32 	%f4333, %f4326, %f4328, %f4330;
	mul.f32 	%f4334, %f4329, %f4329;
	fma.rn.f32 	%f4335, %f4328, %f4330, %f4332;
	mul.f32 	%f4336, %f4331, %f4331;
	fma.rn.f32 	%f4337, %f4330, %f4332, %f4334;
	mul.f32 	%f4338, %f4333, %f4333;
	fma.rn.f32 	%f4339, %f4332, %f4334, %f4336;
	mul.f32 	%f4340, %f4335, %f4335;
	fma.rn.f32 	%f4341, %f4334, %f4336, %f4338;
	mul.f32 	%f4342, %f4337, %f4337;
	fma.rn.f32 	%f4343, %f4336, %f4338, %f4340;
	mul.f32 	%f4344, %f4339, %f4339;
	fma.rn.f32 	%f4345, %f4338, %f4340, %f4342;
	mul.f32 	%f4346, %f4341, %f4341;
	fma.rn.f32 	%f4347, %f4340, %f4342, %f4344;
	mul.f32 	%f4348, %f4343, %f4343;
	fma.rn.f32 	%f4349, %f4342, %f4344, %f4346;
	mul.f32 	%f4350, %f4345, %f4345;
	fma.rn.f32 	%f4351, %f4344, %f4346, %f4348;
	mul.f32 	%f4352, %f4347, %f4347;
	fma.rn.f32 	%f4353, %f4346, %f4348, %f4350;
	mul.f32 	%f4354, %f4349, %f4349;
	fma.rn.f32 	%f4355, %f4348, %f4350, %f4352;
	mul.f32 	%f4356, %f4351, %f4351;
	fma.rn.f32 	%f4357, %f4350, %f4352, %f4354;
	mul.f32 	%f4358, %f4353, %f4353;
	fma.rn.f32 	%f4359, %f4352, %f4354, %f4356;
	mul.f32 	%f4360, %f4355, %f4355;
	fma.rn.f32 	%f4361, %f4354, %f4356, %f4358;
	mul.f32 	%f4362, %f4357, %f4357;
	fma.rn.f32 	%f4363, %f4356, %f4358, %f4360;
	mul.f32 	%f4364, %f4359, %f4359;
	fma.rn.f32 	%f4365, %f4358, %f4360, %f4362;
	mul.f32 	%f4366, %f4361, %f4361;
	fma.rn.f32 	%f4367, %f4360, %f4362, %f4364;
	mul.f32 	%f4368, %f4363, %f4363;
	fma.rn.f32 	%f4369, %f4362, %f4364, %f4366;
	mul.f32 	%f4370, %f4365, %f4365;
	fma.rn.f32 	%f4371, %f4364, %f4366, %f4368;
	mul.f32 	%f4372, %f4367, %f4367;
	fma.rn.f32 	%f4373, %f4366, %f4368, %f4370;
	mul.f32 	%f4374, %f4369, %f4369;
	fma.rn.f32 	%f4375, %f4368, %f4370, %f4372;
	mul.f32 	%f4376, %f4371, %f4371;
	fma.rn.f32 	%f4377, %f4370, %f4372, %f4374;
	mul.f32 	%f4378, %f4373, %f4373;
	fma.rn.f32 	%f4379, %f4372, %f4374, %f4376;
	mul.f32 	%f4380, %f4375, %f4375;
	fma.rn.f32 	%f4381, %f4374, %f4376, %f4378;
	mul.f32 	%f4382, %f4377, %f4377;
	fma.rn.f32 	%f4383, %f4376, %f4378, %f4380;
	mul.f32 	%f4384, %f4379, %f4379;
	fma.rn.f32 	%f4385, %f4378, %f4380, %f4382;
	mul.f32 	%f4386, %f4381, %f4381;
	fma.rn.f32 	%f4387, %f4380, %f4382, %f4384;
	mul.f32 	%f4388, %f4383, %f4383;
	fma.rn.f32 	%f4389, %f4382, %f4384, %f4386;
	mul.f32 	%f4390, %f4385, %f4385;
	fma.rn.f32 	%f4391, %f4384, %f4386, %f4388;
	mul.f32 	%f4392, %f4387, %f4387;
	fma.rn.f32 	%f4393, %f4386, %f4388, %f4390;
	mul.f32 	%f4394, %f4389, %f4389;
	fma.rn.f32 	%f4395, %f4388, %f4390, %f4392;
	mul.f32 	%f4396, %f4391, %f4391;
	fma.rn.f32 	%f4397, %f4390, %f4392, %f4394;
	mul.f32 	%f4398, %f4393, %f4393;
	fma.rn.f32 	%f4399, %f4392, %f4394, %f4396;
	mul.f32 	%f4400, %f4395, %f4395;
	fma.rn.f32 	%f4401, %f4394, %f4396, %f4398;
	mul.f32 	%f4402, %f4397, %f4397;
	fma.rn.f32 	%f4403, %f4396, %f4398, %f4400;
	mul.f32 	%f4404, %f4399, %f4399;
	fma.rn.f32 	%f4405, %f4398, %f4400, %f4402;
	mul.f32 	%f4406, %f4401, %f4401;
	fma.rn.f32 	%f4407, %f4400, %f4402, %f4404;
	mul.f32 	%f4408, %f4403, %f4403;
	fma.rn.f32 	%f4409, %f4402, %f4404, %f4406;
	mul.f32 	%f4410, %f4405, %f4405;
	fma.rn.f32 	%f4411, %f4404, %f4406, %f4408;
	mul.f32 	%f4412, %f4407, %f4407;
	fma.rn.f32 	%f4413, %f4406, %f4408, %f4410;
	mul.f32 	%f4414, %f4409, %f4409;
	fma.rn.f32 	%f4415, %f4408, %f4410, %f4412;
	mul.f32 	%f4416, %f4411, %f4411;
	fma.rn.f32 	%f4417, %f4410, %f4412, %f4414;
	mul.f32 	%f4418, %f4413, %f4413;
	fma.rn.f32 	%f4419, %f4412, %f4414, %f4416;
	mul.f32 	%f4420, %f4415, %f4415;
	fma.rn.f32 	%f4421, %f4414, %f4416, %f4418;
	mul.f32 	%f4422, %f4417, %f4417;
	fma.rn.f32 	%f4423, %f4416, %f4418, %f4420;
	mul.f32 	%f4424, %f4419, %f4419;
	fma.rn.f32 	%f4425, %f4418, %f4420, %f4422;
	mul.f32 	%f4426, %f4421, %f4421;
	fma.rn.f32 	%f4427, %f4420, %f4422, %f4424;
	mul.f32 	%f4428, %f4423, %f4423;
	fma.rn.f32 	%f4429, %f4422, %f4424, %f4426;
	mul.f32 	%f4430, %f4425, %f4425;
	fma.rn.f32 	%f4431, %f4424, %f4426, %f4428;
	mul.f32 	%f4432, %f4427, %f4427;
	fma.rn.f32 	%f4433, %f4426, %f4428, %f4430;
	mul.f32 	%f4434, %f4429, %f4429;
	fma.rn.f32 	%f4435, %f4428, %f4430, %f4432;
	mul.f32 	%f4436, %f4431, %f4431;
	fma.rn.f32 	%f4437, %f4430, %f4432, %f4434;
	mul.f32 	%f4438, %f4433, %f4433;
	fma.rn.f32 	%f4439, %f4432, %f4434, %f4436;
	mul.f32 	%f4440, %f4435, %f4435;
	fma.rn.f32 	%f4441, %f4434, %f4436, %f4438;
	mul.f32 	%f4442, %f4437, %f4437;
	fma.rn.f32 	%f4443, %f4436, %f4438, %f4440;
	mul.f32 	%f4444, %f4439, %f4439;
	fma.rn.f32 	%f4445, %f4438, %f4440, %f4442;
	mul.f32 	%f4446, %f4441, %f4441;
	fma.rn.f32 	%f4447, %f4440, %f4442, %f4444;
	mul.f32 	%f4448, %f4443, %f4443;
	fma.rn.f32 	%f4449, %f4442, %f4444, %f4446;
	mul.f32 	%f4450, %f4445, %f4445;
	fma.rn.f32 	%f4451, %f4444, %f4446, %f4448;
	mul.f32 	%f4452, %f4447, %f4447;
	fma.rn.f32 	%f4453, %f4446, %f4448, %f4450;
	mul.f32 	%f4454, %f4449, %f4449;
	fma.rn.f32 	%f4455, %f4448, %f4450, %f4452;
	mul.f32 	%f4456, %f4451, %f4451;
	fma.rn.f32 	%f4457, %f4450, %f4452, %f4454;
	mul.f32 	%f4458, %f4453, %f4453;
	fma.rn.f32 	%f4459, %f4452, %f4454, %f4456;
	mul.f32 	%f4460, %f4455, %f4455;
	fma.rn.f32 	%f4461, %f4454, %f4456, %f4458;
	mul.f32 	%f4462, %f4457, %f4457;
	fma.rn.f32 	%f4463, %f4456, %f4458, %f4460;
	mul.f32 	%f4464, %f4459, %f4459;
	fma.rn.f32 	%f4465, %f4458, %f4460, %f4462;
	mul.f32 	%f4466, %f4461, %f4461;
	fma.rn.f32 	%f4467, %f4460, %f4462, %f4464;
	mul.f32 	%f4468, %f4463, %f4463;
	fma.rn.f32 	%f4469, %f4462, %f4464, %f4466;
	mul.f32 	%f4470, %f4465, %f4465;
	fma.rn.f32 	%f4471, %f4464, %f4466, %f4468;
	mul.f32 	%f4472, %f4467, %f4467;
	fma.rn.f32 	%f4473, %f4466, %f4468, %f4470;
	mul.f32 	%f4474, %f4469, %f4469;
	fma.rn.f32 	%f4475, %f4468, %f4470, %f4472;
	mul.f32 	%f4476, %f4471, %f4471;
	fma.rn.f32 	%f4477, %f4470, %f4472, %f4474;
	mul.f32 	%f4478, %f4473, %f4473;
	fma.rn.f32 	%f4479, %f4472, %f4474, %f4476;
	mul.f32 	%f4480, %f4475, %f4475;
	fma.rn.f32 	%f4481, %f4474, %f4476, %f4478;
	mul.f32 	%f4482, %f4477, %f4477;
	fma.rn.f32 	%f4483, %f4476, %f4478, %f4480;
	mul.f32 	%f4484, %f4479, %f4479;
	fma.rn.f32 	%f4485, %f4478, %f4480, %f4482;
	mul.f32 	%f4486, %f4481, %f4481;
	fma.rn.f32 	%f4487, %f4480, %f4482, %f4484;
	mul.f32 	%f4488, %f4483, %f4483;
	fma.rn.f32 	%f4489, %f4482, %f4484, %f4486;
	mul.f32 	%f4490, %f4485, %f4485;
	fma.rn.f32 	%f4491, %f4484, %f4486, %f4488;
	mul.f32 	%f4492, %f4487, %f4487;
	fma.rn.f32 	%f4493, %f4486, %f4488, %f4490;
	mul.f32 	%f4494, %f4489, %f4489;
	fma.rn.f32 	%f4495, %f4488, %f4490, %f4492;
	mul.f32 	%f4496, %f4491, %f4491;
	fma.rn.f32 	%f4497, %f4490, %f4492, %f4494;
	mul.f32 	%f4498, %f4493, %f4493;
	fma.rn.f32 	%f4499, %f4492, %f4494, %f4496;
	mul.f32 	%f4500, %f4495, %f4495;
	fma.rn.f32 	%f4501, %f4494, %f4496, %f4498;
	mul.f32 	%f4502, %f4497, %f4497;
	fma.rn.f32 	%f4503, %f4496, %f4498, %f4500;
	mul.f32 	%f4504, %f4499, %f4499;
	fma.rn.f32 	%f4505, %f4498, %f4500, %f4502;
	mul.f32 	%f4506, %f4501, %f4501;
	fma.rn.f32 	%f4507, %f4500, %f4502, %f4504;
	mul.f32 	%f4508, %f4503, %f4503;
	fma.rn.f32 	%f4509, %f4502, %f4504, %f4506;
	mul.f32 	%f4510, %f4505, %f4505;
	fma.rn.f32 	%f4511, %f4504, %f4506, %f4508;
	mul.f32 	%f4512, %f4507, %f4507;
	fma.rn.f32 	%f4513, %f4506, %f4508, %f4510;
	mul.f32 	%f4514, %f4509, %f4509;
	fma.rn.f32 	%f4515, %f4508, %f4510, %f4512;
	mul.f32 	%f4516, %f4511, %f4511;
	fma.rn.f32 	%f4517, %f4510, %f4512, %f4514;
	mul.f32 	%f4518, %f4513, %f4513;
	fma.rn.f32 	%f4519, %f4512, %f4514, %f4516;
	mul.f32 	%f4520, %f4515, %f4515;
	fma.rn.f32 	%f4521, %f4514, %f4516, %f4518;
	mul.f32 	%f4522, %f4517, %f4517;
	fma.rn.f32 	%f4523, %f4516, %f4518, %f4520;
	mul.f32 	%f4524, %f4519, %f4519;
	fma.rn.f32 	%f4525, %f4518, %f4520, %f4522;
	mul.f32 	%f4526, %f4521, %f4521;
	fma.rn.f32 	%f4527, %f4520, %f4522, %f4524;
	mul.f32 	%f4528, %f4523, %f4523;
	fma.rn.f32 	%f4529, %f4522, %f4524, %f4526;
	mul.f32 	%f4530, %f4525, %f4525;
	fma.rn.f32 	%f4531, %f4524, %f4526, %f4528;
	mul.f32 	%f4532, %f4527, %f4527;
	fma.rn.f32 	%f4533, %f4526, %f4528, %f4530;
	mul.f32 	%f4534, %f4529, %f4529;
	fma.rn.f32 	%f4535, %f4528, %f4530, %f4532;
	mul.f32 	%f4536, %f4531, %f4531;
	fma.rn.f32 	%f4537, %f4530, %f4532, %f4534;
	mul.f32 	%f4538, %f4533, %f4533;
	fma.rn.f32 	%f4539, %f4532, %f4534, %f4536;
	mul.f32 	%f4540, %f4535, %f4535;
	fma.rn.f32 	%f4541, %f4534, %f4536, %f4538;
	mul.f32 	%f4542, %f4537, %f4537;
	fma.rn.f32 	%f4543, %f4536, %f4538, %f4540;
	mul.f32 	%f4544, %f4539, %f4539;
	fma.rn.f32 	%f4545, %f4538, %f4540, %f4542;
	mul.f32 	%f4546, %f4541, %f4541;
	fma.rn.f32 	%f4547, %f4540, %f4542, %f4544;
	mul.f32 	%f4548, %f4543, %f4543;
	fma.rn.f32 	%f4549, %f4542, %f4544, %f4546;
	mul.f32 	%f4550, %f4545, %f4545;
	fma.rn.f32 	%f4551, %f4544, %f4546, %f4548;
	mul.f32 	%f4552, %f4547, %f4547;
	fma.rn.f32 	%f4553, %f4546, %f4548, %f4550;
	mul.f32 	%f4554, %f4549, %f4549;
	fma.rn.f32 	%f4555, %f4548, %f4550, %f4552;
	mul.f32 	%f4556, %f4551, %f4551;
	fma.rn.f32 	%f4557, %f4550, %f4552, %f4554;
	mul.f32 	%f4558, %f4553, %f4553;
	fma.rn.f32 	%f4559, %f4552, %f4554, %f4556;
	mul.f32 	%f4560, %f4555, %f4555;
	fma.rn.f32 	%f4561, %f4554, %f4556, %f4558;
	mul.f32 	%f4562, %f4557, %f4557;
	fma.rn.f32 	%f4563, %f4556, %f4558, %f4560;
	mul.f32 	%f4564, %f4559, %f4559;
	fma.rn.f32 	%f4565, %f4558, %f4560, %f4562;
	mul.f32 	%f4566, %f4561, %f4561;
	fma.rn.f32 	%f4567, %f4560, %f4562, %f4564;
	mul.f32 	%f4568, %f4563, %f4563;
	fma.rn.f32 	%f4569, %f4562, %f4564, %f4566;
	mul.f32 	%f4570, %f4565, %f4565;
	fma.rn.f32 	%f4571, %f4564, %f4566, %f4568;
	mul.f32 	%f4572, %f4567, %f4567;
	fma.rn.f32 	%f4573, %f4566, %f4568, %f4570;
	mul.f32 	%f4574, %f4569, %f4569;
	fma.rn.f32 	%f4575, %f4568, %f4570, %f4572;
	mul.f32 	%f4576, %f4571, %f4571;
	fma.rn.f32 	%f4577, %f4570, %f4572, %f4574;
	mul.f32 	%f4578, %f4573, %f4573;
	fma.rn.f32 	%f4579, %f4572, %f4574, %f4576;
	mul.f32 	%f4580, %f4575, %f4575;
	fma.rn.f32 	%f4581, %f4574, %f4576, %f4578;
	mul.f32 	%f4582, %f4577, %f4577;
	fma.rn.f32 	%f4583, %f4576, %f4578, %f4580;
	mul.f32 	%f4584, %f4579, %f4579;
	fma.rn.f32 	%f4585, %f4578, %f4580, %f4582;
	mul.f32 	%f4586, %f4581, %f4581;
	fma.rn.f32 	%f4587, %f4580, %f4582, %f4584;
	mul.f32 	%f4588, %f4583, %f4583;
	fma.rn.f32 	%f4589, %f4582, %f4584, %f4586;
	mul.f32 	%f4590, %f4585, %f4585;
	fma.rn.f32 	%f4591, %f4584, %f4586, %f4588;
	mul.f32 	%f4592, %f4587, %f4587;
	fma.rn.f32 	%f4593, %f4586, %f4588, %f4590;
	mul.f32 	%f4594, %f4589, %f4589;
	fma.rn.f32 	%f4595, %f4588, %f4590, %f4592;
	mul.f32 	%f4596, %f4591, %f4591;
	fma.rn.f32 	%f4597, %f4590, %f4592, %f4594;
	mul.f32 	%f4598, %f4593, %f4593;
	fma.rn.f32 	%f4599, %f4592, %f4594, %f4596;
	mul.f32 	%f4600, %f4595, %f4595;
	fma.rn.f32 	%f4601, %f4594, %f4596, %f4598;
	mul.f32 	%f4602, %f4597, %f4597;
	fma.rn.f32 	%f4603, %f4596, %f4598, %f4600;
	mul.f32 	%f4604, %f4599, %f4599;
	fma.rn.f32 	%f4605, %f4598, %f4600, %f4602;
	mul.f32 	%f4606, %f4601, %f4601;
	fma.rn.f32 	%f4607, %f4600, %f4602, %f4604;
	mul.f32 	%f4608, %f4603, %f4603;
	fma.rn.f32 	%f4609, %f4602, %f4604, %f4606;
	mul.f32 	%f4610, %f4605, %f4605;
	fma.rn.f32 	%f4611, %f4604, %f4606, %f4608;
	mul.f32 	%f4612, %f4607, %f4607;
	fma.rn.f32 	%f4613, %f4606, %f4608, %f4610;
	mul.f32 	%f4614, %f4609, %f4609;
	fma.rn.f32 	%f4615, %f4608, %f4610, %f4612;
	mul.f32 	%f4616, %f4611, %f4611;
	fma.rn.f32 	%f4617, %f4610, %f4612, %f4614;
	mul.f32 	%f4618, %f4613, %f4613;
	fma.rn.f32 	%f4619, %f4612, %f4614, %f4616;
	mul.f32 	%f4620, %f4615, %f4615;
	fma.rn.f32 	%f4621, %f4614, %f4616, %f4618;
	mul.f32 	%f4622, %f4617, %f4617;
	fma.rn.f32 	%f4623, %f4616, %f4618, %f4620;
	mul.f32 	%f4624, %f4619, %f4619;
	fma.rn.f32 	%f4625, %f4618, %f4620, %f4622;
	mul.f32 	%f4626, %f4621, %f4621;
	fma.rn.f32 	%f4627, %f4620, %f4622, %f4624;
	mul.f32 	%f4628, %f4623, %f4623;
	fma.rn.f32 	%f4629, %f4622, %f4624, %f4626;
	mul.f32 	%f4630, %f4625, %f4625;
	fma.rn.f32 	%f4631, %f4624, %f4626, %f4628;
	mul.f32 	%f4632, %f4627, %f4627;
	fma.rn.f32 	%f4633, %f4626, %f4628, %f4630;
	mul.f32 	%f4634, %f4629, %f4629;
	fma.rn.f32 	%f4635, %f4628, %f4630, %f4632;
	mul.f32 	%f4636, %f4631, %f4631;
	fma.rn.f32 	%f4637, %f4630, %f4632, %f4634;
	mul.f32 	%f4638, %f4633, %f4633;
	fma.rn.f32 	%f4639, %f4632, %f4634, %f4636;
	mul.f32 	%f4640, %f4635, %f4635;
	fma.rn.f32 	%f4641, %f4634, %f4636, %f4638;
	mul.f32 	%f4642, %f4637, %f4637;
	fma.rn.f32 	%f4643, %f4636, %f4638, %f4640;
	mul.f32 	%f4644, %f4639, %f4639;
	fma.rn.f32 	%f4645, %f4638, %f4640, %f4642;
	mul.f32 	%f4646, %f4641, %f4641;
	fma.rn.f32 	%f4647, %f4640, %f4642, %f4644;
	mul.f32 	%f4648, %f4643, %f4643;
	fma.rn.f32 	%f4649, %f4642, %f4644, %f4646;
	mul.f32 	%f4650, %f4645, %f4645;
	fma.rn.f32 	%f4651, %f4644, %f4646, %f4648;
	mul.f32 	%f4652, %f4647, %f4647;
	fma.rn.f32 	%f4653, %f4646, %f4648, %f4650;
	mul.f32 	%f4654, %f4649, %f4649;
	fma.rn.f32 	%f4655, %f4648, %f4650, %f4652;
	mul.f32 	%f4656, %f4651, %f4651;
	fma.rn.f32 	%f4657, %f4650, %f4652, %f4654;
	mul.f32 	%f4658, %f4653, %f4653;
	fma.rn.f32 	%f4659, %f4652, %f4654, %f4656;
	mul.f32 	%f4660, %f4655, %f4655;
	fma.rn.f32 	%f4661, %f4654, %f4656, %f4658;
	mul.f32 	%f4662, %f4657, %f4657;
	fma.rn.f32 	%f4663, %f4656, %f4658, %f4660;
	mul.f32 	%f4664, %f4659, %f4659;
	fma.rn.f32 	%f4665, %f4658, %f4660, %f4662;
	mul.f32 	%f4666, %f4661, %f4661;
	fma.rn.f32 	%f4667, %f4660, %f4662, %f4664;
	mul.f32 	%f4668, %f4663, %f4663;
	fma.rn.f32 	%f4669, %f4662, %f4664, %f4666;
	mul.f32 	%f4670, %f4665, %f4665;
	fma.rn.f32 	%f4671, %f4664, %f4666, %f4668;
	mul.f32 	%f4672, %f4667, %f4667;
	fma.rn.f32 	%f4673, %f4666, %f4668, %f4670;
	mul.f32 	%f4674, %f4669, %f4669;
	fma.rn.f32 	%f4675, %f4668, %f4670, %f4672;
	mul.f32 	%f4676, %f4671, %f4671;
	fma.rn.f32 	%f4677, %f4670, %f4672, %f4674;
	mul.f32 	%f4678, %f4673, %f4673;
	fma.rn.f32 	%f4679, %f4672, %f4674, %f4676;
	mul.f32 	%f4680, %f4675, %f4675;
	fma.rn.f32 	%f4681, %f4674, %f4676, %f4678;
	mul.f32 	%f4682, %f4677, %f4677;
	fma.rn.f32 	%f4683, %f4676, %f4678, %f4680;
	mul.f32 	%f4684, %f4679, %f4679;
	fma.rn.f32 	%f4685, %f4678, %f4680, %f4682;
	mul.f32 	%f4686, %f4681, %f4681;
	fma.rn.f32 	%f4687, %f4680, %f4682, %f4684;
	mul.f32 	%f4688, %f4683, %f4683;
	fma.rn.f32 	%f4689, %f4682, %f4684, %f4686;
	mul.f32 	%f4690, %f4685, %f4685;
	fma.rn.f32 	%f4691, %f4684, %f4686, %f4688;
	mul.f32 	%f4692, %f4687, %f4687;
	fma.rn.f32 	%f4693, %f4686, %f4688, %f4690;
	mul.f32 	%f4694, %f4689, %f4689;
	fma.rn.f32 	%f4695, %f4688, %f4690, %f4692;
	mul.f32 	%f4696, %f4691, %f4691;
	fma.rn.f32 	%f4697, %f4690, %f4692, %f4694;
	mul.f32 	%f4698, %f4693, %f4693;
	fma.rn.f32 	%f4699, %f4692, %f4694, %f4696;
	mul.f32 	%f4700, %f4695, %f4695;
	fma.rn.f32 	%f4701, %f4694, %f4696, %f4698;
	mul.f32 	%f4702, %f4697, %f4697;
	fma.rn.f32 	%f4703, %f4696, %f4698, %f4700;
	mul.f32 	%f4704, %f4699, %f4699;
	fma.rn.f32 	%f4705, %f4698, %f4700, %f4702;
	mul.f32 	%f4706, %f4701, %f4701;
	fma.rn.f32 	%f4707, %f4700, %f4702, %f4704;
	mul.f32 	%f4708, %f4703, %f4703;
	fma.rn.f32 	%f4709, %f4702, %f4704, %f4706;
	mul.f32 	%f4710, %f4705, %f4705;
	fma.rn.f32 	%f4711, %f4704, %f4706, %f4708;
	fma.rn.f32 	%f4712, %f4706, %f4708, %f4710;
	mul.f32 	%f4713, %f4708, %f4710;
	fma.rn.f32 	%f4714, %f4707, %f4707, %f4713;
	add.f32 	%f4715, %f4710, %f4708;
	fma.rn.f32 	%f4716, %f4707, %f4707, %f4715;
	fma.rn.f32 	%f4717, %f4709, %f4709, %f4716;
	fma.rn.f32 	%f4718, %f4711, %f4711, %f4717;
	add.f32 	%f4719, %f4711, %f4718;
	add.f32 	%f4720, %f4712, %f4719;
	add.f32 	%f4721, %f4714, %f4720;
	add.f32 	%f13042, %f4721, 0f41880000;
	bra.uni 	$L__BB1_79;
$L__BB1_72:
	cvt.rn.f32.u32 	%f3162, %r1;
	mul.f32 	%f3163, %f3162, 0f308637BD;
	mov.u32 	%r10, %tid.y;
	cvt.rn.f32.u32 	%f3164, %r10;
	mul.f32 	%f3165, %f3164, 0f308637BD;
	fma.rn.f32 	%f3166, %f3163, %f3163, %f3163;
	mul.f32 	%f3167, %f3165, %f3165;
	fma.rn.f32 	%f3168, %f3163, %f3163, %f3165;
	fma.rn.f32 	%f3169, %f3165, %f3163, %f3167;
	mul.f32 	%f3170, %f3166, %f3166;
	fma.rn.f32 	%f3171, %f3167, %f3165, %f3167;
	mul.f32 	%f3172, %f3168, %f3168;
	fma.rn.f32 	%f3173, %f3167, %f3167, %f3170;
	mul.f32 	%f3174, %f3169, %f3169;
	fma.rn.f32 	%f3175, %f3167, %f3170, %f3172;
	mul.f32 	%f3176, %f3171, %f3171;
	fma.rn.f32 	%f3177, %f3172, %f3170, %f3174;
	mul.f32 	%f3178, %f3173, %f3173;
	fma.rn.f32 	%f3179, %f3174, %f3172, %f3176;
	mul.f32 	%f3180, %f3175, %f3175;
	fma.rn.f32 	%f3181, %f3174, %f3176, %f3178;
	mul.f32 	%f3182, %f3177, %f3177;
	fma.rn.f32 	%f3183, %f3176, %f3178, %f3180;
	mul.f32 	%f3184, %f3179, %f3179;
	fma.rn.f32 	%f3185, %f3178, %f3180, %f3182;
	mul.f32 	%f3186, %f3181, %f3181;
	fma.rn.f32 	%f3187, %f3180, %f3182, %f3184;
	mul.f32 	%f3188, %f3183, %f3183;
	fma.rn.f32 	%f3189, %f3182, %f3184, %f3186;
	mul.f32 	%f3190, %f3185, %f3185;
	fma.rn.f32 	%f3191, %f3184, %f3186, %f3188;
	mul.f32 	%f3192, %f3187, %f3187;
	fma.rn.f32 	%f3193, %f3186, %f3188, %f3190;
	mul.f32 	%f3194, %f3189, %f3189;
	fma.rn.f32 	%f3195, %f3188, %f3190, %f3192;
	mul.f32 	%f3196, %f3191, %f3191;
	fma.rn.f32 	%f3197, %f3190, %f3192, %f3194;
	mul.f32 	%f3198, %f3193, %f3193;
	fma.rn.f32 	%f3199, %f3192, %f3194, %f3196;
	mul.f32 	%f3200, %f3195, %f3195;
	fma.rn.f32 	%f3201, %f3194, %f3196, %f3198;
	mul.f32 	%f3202, %f3197, %f3197;
	fma.rn.f32 	%f3203, %f3196, %f3198, %f3200;
	mul.f32 	%f3204, %f3199, %f3199;
	fma.rn.f32 	%f3205, %f3198, %f3200, %f3202;
	mul.f32 	%f3206, %f3201, %f3201;
	fma.rn.f32 	%f3207, %f3200, %f3202, %f3204;
	mul.f32 	%f3208, %f3203, %f3203;
	fma.rn.f32 	%f3209, %f3202, %f3204, %f3206;
	mul.f32 	%f3210, %f3205, %f3205;
	fma.rn.f32 	%f3211, %f3204, %f3206, %f3208;
	mul.f32 	%f3212, %f3207, %f3207;
	fma.rn.f32 	%f3213, %f3206, %f3208, %f3210;
	mul.f32 	%f3214, %f3209, %f3209;
	fma.rn.f32 	%f3215, %f3208, %f3210, %f3212;
	mul.f32 	%f3216, %f3211, %f3211;
	fma.rn.f32 	%f3217, %f3210, %f3212, %f3214;
	mul.f32 	%f3218, %f3213, %f3213;
	fma.rn.f32 	%f3219, %f3212, %f3214, %f3216;
	mul.f32 	%f3220, %f3215, %f3215;
	fma.rn.f32 	%f3221, %f3214, %f3216, %f3218;
	mul.f32 	%f3222, %f3217, %f3217;
	fma.rn.f32 	%f3223, %f3216, %f3218, %f3220;
	mul.f32 	%f3224, %f3219, %f3219;
	fma.rn.f32 	%f3225, %f3218, %f3220, %f3222;
	mul.f32 	%f3226, %f3221, %f3221;
	fma.rn.f32 	%f3227, %f3220, %f3222, %f3224;
	mul.f32 	%f3228, %f3223, %f3223;
	fma.rn.f32 	%f3229, %f3222, %f3224, %f3226;
	mul.f32 	%f3230, %f3225, %f3225;
	fma.rn.f32 	%f3231, %f3224, %f3226, %f3228;
	mul.f32 	%f3232, %f3227, %f3227;
	fma.rn.f32 	%f3233, %f3226, %f3228, %f3230;
	mul.f32 	%f3234, %f3229, %f3229;
	fma.rn.f32 	%f3235, %f3228, %f3230, %f3232;
	mul.f32 	%f3236, %f3231, %f3231;
	fma.rn.f32 	%f3237, %f3230, %f3232, %f3234;
	mul.f32 	%f3238, %f3233, %f3233;
	fma.rn.f32 	%f3239, %f3232, %f3234, %f3236;
	mul.f32 	%f3240, %f3235, %f3235;
	fma.rn.f32 	%f3241, %f3234, %f3236, %f3238;
	mul.f32 	%f3242, %f3237, %f3237;
	fma.rn.f32 	%f3243, %f3236, %f3238, %f3240;
	mul.f32 	%f3244, %f3239, %f3239;
	fma.rn.f32 	%f3245, %f3238, %f3240, %f3242;
	mul.f32 	%f3246, %f3241, %f3241;
	fma.rn.f32 	%f3247, %f3240, %f3242, %f3244;
	mul.f32 	%f3248, %f3243, %f3243;
	fma.rn.f32 	%f3249, %f3242, %f3244, %f3246;
	mul.f32 	%f3250, %f3245, %f3245;
	fma.rn.f32 	%f3251, %f3244, %f3246, %f3248;
	mul.f32 	%f3252, %f3247, %f3247;
	fma.rn.f32 	%f3253, %f3246, %f3248, %f3250;
	mul.f32 	%f3254, %f3249, %f3249;
	fma.rn.f32 	%f3255, %f3248, %f3250, %f3252;
	mul.f32 	%f3256, %f3251, %f3251;
	fma.rn.f32 	%f3257, %f3250, %f3252, %f3254;
	mul.f32 	%f3258, %f3253, %f3253;
	fma.rn.f32 	%f3259, %f3252, %f3254, %f3256;
	mul.f32 	%f3260, %f3255, %f3255;
	fma.rn.f32 	%f3261, %f3254, %f3256, %f3258;
	mul.f32 	%f3262, %f3257, %f3257;
	fma.rn.f32 	%f3263, %f3256, %f3258, %f3260;
	mul.f32 	%f3264, %f3259, %f3259;
	fma.rn.f32 	%f3265, %f3258, %f3260, %f3262;
	mul.f32 	%f3266, %f3261, %f3261;
	fma.rn.f32 	%f3267, %f3260, %f3262, %f3264;
	mul.f32 	%f3268, %f3263, %f3263;
	fma.rn.f32 	%f3269, %f3262, %f3264, %f3266;
	mul.f32 	%f3270, %f3265, %f3265;
	fma.rn.f32 	%f3271, %f3264, %f3266, %f3268;
	mul.f32 	%f3272, %f3267, %f3267;
	fma.rn.f32 	%f3273, %f3266, %f3268, %f3270;
	mul.f32 	%f3274, %f3269, %f3269;
	fma.rn.f32 	%f3275, %f3268, %f3270, %f3272;
	mul.f32 	%f3276, %f3271, %f3271;
	fma.rn.f32 	%f3277, %f3270, %f3272, %f3274;
	mul.f32 	%f3278, %f3273, %f3273;
	fma.rn.f32 	%f3279, %f3272, %f3274, %f3276;
	mul.f32 	%f3280, %f3275, %f3275;
	fma.rn.f32 	%f3281, %f3274, %f3276, %f3278;
	mul.f32 	%f3282, %f3277, %f3277;
	fma.rn.f32 	%f3283, %f3276, %f3278, %f3280;
	mul.f32 	%f3284, %f3279, %f3279;
	fma.rn.f32 	%f3285, %f3278, %f3280, %f3282;
	mul.f32 	%f3286, %f3281, %f3281;
	fma.rn.f32 	%f3287, %f3280, %f3282, %f3284;
	mul.f32 	%f3288, %f3283, %f3283;
	fma.rn.f32 	%f3289, %f3282, %f3284, %f3286;
	mul.f32 	%f3290, %f3285, %f3285;
	fma.rn.f32 	%f3291, %f3284, %f3286, %f3288;
	mul.f32 	%f3292, %f3287, %f3287;
	fma.rn.f32 	%f3293, %f3286, %f3288, %f3290;
	mul.f32 	%f3294, %f3289, %f3289;
	fma.rn.f32 	%f3295, %f3288, %f3290, %f3292;
	mul.f32 	%f3296, %f3291, %f3291;
	fma.rn.f32 	%f3297, %f3290, %f3292, %f3294;
	mul.f32 	%f3298, %f3293, %f3293;
	fma.rn.f32 	%f3299, %f3292, %f3294, %f3296;
	mul.f32 	%f3300, %f3295, %f3295;
	fma.rn.f32 	%f3301, %f3294, %f3296, %f3298;
	mul.f32 	%f3302, %f3297, %f3297;
	fma.rn.f32 	%f3303, %f3296, %f3298, %f3300;
	mul.f32 	%f3304, %f3299, %f3299;
	fma.rn.f32 	%f3305, %f3298, %f3300, %f3302;
	mul.f32 	%f3306, %f3301, %f3301;
	fma.rn.f32 	%f3307, %f3300, %f3302, %f3304;
	mul.f32 	%f3308, %f3303, %f3303;
	fma.rn.f32 	%f3309, %f3302, %f3304, %f3306;
	mul.f32 	%f3310, %f3305, %f3305;
	fma.rn.f32 	%f3311, %f3304, %f3306, %f3308;
	mul.f32 	%f3312, %f3307, %f3307;
	fma.rn.f32 	%f3313, %f3306, %f3308, %f3310;
	mul.f32 	%f3314, %f3309, %f3309;
	fma.rn.f32 	%f3315, %f3308, %f3310, %f3312;
	mul.f32 	%f3316, %f3311, %f3311;
	fma.rn.f32 	%f3317, %f3310, %f3312, %f3314;
	mul.f32 	%f3318, %f3313, %f3313;
	fma.rn.f32 	%f3319, %f3312, %f3314, %f3316;
	mul.f32 	%f3320, %f3315, %f3315;
	fma.rn.f32 	%f3321, %f3314, %f3316, %f3318;
	mul.f32 	%f3322, %f3317, %f3317;
	fma.rn.f32 	%f3323, %f3316, %f3318, %f3320;
	mul.f32 	%f3324, %f3319, %f3319;
	fma.rn.f32 	%f3325, %f3318, %f3320, %f3322;
	mul.f32 	%f3326, %f3321, %f3321;
	fma.rn.f32 	%f3327, %f3320, %f3322, %f3324;
	mul.f32 	%f3328, %f3323, %f3323;
	fma.rn.f32 	%f3329, %f3322, %f3324, %f3326;
	mul.f32 	%f3330, %f3325, %f3325;
	fma.rn.f32 	%f3331, %f3324, %f3326, %f3328;
	mul.f32 	%f3332, %f3327, %f3327;
	fma.rn.f32 	%f3333, %f3326, %f3328, %f3330;
	mul.f32 	%f3334, %f3329, %f3329;
	fma.rn.f32 	%f3335, %f3328, %f3330, %f3332;
	mul.f32 	%f3336, %f3331, %f3331;
	fma.rn.f32 	%f3337, %f3330, %f3332, %f3334;
	mul.f32 	%f3338, %f3333, %f3333;
	fma.rn.f32 	%f3339, %f3332, %f3334, %f3336;
	mul.f32 	%f3340, %f3335, %f3335;
	fma.rn.f32 	%f3341, %f3334, %f3336, %f3338;
	mul.f32 	%f3342, %f3337, %f3337;
	fma.rn.f32 	%f3343, %f3336, %f3338, %f3340;
	mul.f32 	%f3344, %f3339, %f3339;
	fma.rn.f32 	%f3345, %f3338, %f3340, %f3342;
	mul.f32 	%f3346, %f3341, %f3341;
	fma.rn.f32 	%f3347, %f3340, %f3342, %f3344;
	mul.f32 	%f3348, %f3343, %f3343;
	fma.rn.f32 	%f3349, %f3342, %f3344, %f3346;
	mul.f32 	%f3350, %f3345, %f3345;
	fma.rn.f32 	%f3351, %f3344, %f3346, %f3348;
	mul.f32 	%f3352, %f3347, %f3347;
	fma.rn.f32 	%f3353, %f3346, %f3348, %f3350;
	mul.f32 	%f3354, %f3349, %f3349;
	fma.rn.f32 	%f3355, %f3348, %f3350, %f3352;
	mul.f32 	%f3356, %f3351, %f3351;
	fma.rn.f32 	%f3357, %f3350, %f3352, %f3354;
	mul.f32 	%f3358, %f3353, %f3353;
	fma.rn.f32 	%f3359, %f3352, %f3354, %f3356;
	mul.f32 	%f3360, %f3355, %f3355;
	fma.rn.f32 	%f3361, %f3354, %f3356, %f3358;
	mul.f32 	%f3362, %f3357, %f3357;
	fma.rn.f32 	%f3363, %f3356, %f3358, %f3360;
	mul.f32 	%f3364, %f3359, %f3359;
	fma.rn.f32 	%f3365, %f3358, %f3360, %f3362;
	mul.f32 	%f3366, %f3361, %f3361;
	fma.rn.f32 	%f3367, %f3360, %f3362, %f3364;
	mul.f32 	%f3368, %f3363, %f3363;
	fma.rn.f32 	%f3369, %f3362, %f3364, %f3366;
	mul.f32 	%f3370, %f3365, %f3365;
	fma.rn.f32 	%f3371, %f3364, %f3366, %f3368;
	mul.f32 	%f3372, %f3367, %f3367;
	fma.rn.f32 	%f3373, %f3366, %f3368, %f3370;
	mul.f32 	%f3374, %f3369, %f3369;
	fma.rn.f32 	%f3375, %f3368, %f3370, %f3372;
	mul.f32 	%f3376, %f3371, %f3371;
	fma.rn.f32 	%f3377, %f3370, %f3372, %f3374;
	mul.f32 	%f3378, %f3373, %f3373;
	fma.rn.f32 	%f3379, %f3372, %f3374, %f3376;
	mul.f32 	%f3380, %f3375, %f3375;
	fma.rn.f32 	%f3381, %f3374, %f3376, %f3378;
	mul.f32 	%f3382, %f3377, %f3377;
	fma.rn.f32 	%f3383, %f3376, %f3378, %f3380;
	mul.f32 	%f3384, %f3379, %f3379;
	fma.rn.f32 	%f3385, %f3378, %f3380, %f3382;
	mul.f32 	%f3386, %f3381, %f3381;
	fma.rn.f32 	%f3387, %f3380, %f3382, %f3384;
	mul.f32 	%f3388, %f3383, %f3383;
	fma.rn.f32 	%f3389, %f3382, %f3384, %f3386;
	mul.f32 	%f3390, %f3385, %f3385;
	fma.rn.f32 	%f3391, %f3384, %f3386, %f3388;
	mul.f32 	%f3392, %f3387, %f3387;
	fma.rn.f32 	%f3393, %f3386, %f3388, %f3390;
	mul.f32 	%f3394, %f3389, %f3389;
	fma.rn.f32 	%f3395, %f3388, %f3390, %f3392;
	mul.f32 	%f3396, %f3391, %f3391;
	fma.rn.f32 	%f3397, %f3390, %f3392, %f3394;
	mul.f32 	%f3398, %f3393, %f3393;
	fma.rn.f32 	%f3399, %f3392, %f3394, %f3396;
	mul.f32 	%f3400, %f3395, %f3395;
	fma.rn.f32 	%f3401, %f3394, %f3396, %f3398;
	mul.f32 	%f3402, %f3397, %f3397;
	fma.rn.f32 	%f3403, %f3396, %f3398, %f3400;
	mul.f32 	%f3404, %f3399, %f3399;
	fma.rn.f32 	%f3405, %f3398, %f3400, %f3402;
	mul.f32 	%f3406, %f3401, %f3401;
	fma.rn.f32 	%f3407, %f3400, %f3402, %f3404;
	mul.f32 	%f3408, %f3403, %f3403;
	fma.rn.f32 	%f3409, %f3402, %f3404, %f3406;
	mul.f32 	%f3410, %f3405, %f3405;
	fma.rn.f32 	%f3411, %f3404, %f3406, %f3408;
	mul.f32 	%f3412, %f3407, %f3407;
	fma.rn.f32 	%f3413, %f3406, %f3408, %f3410;
	mul.f32 	%f3414, %f3409, %f3409;
	fma.rn.f32 	%f3415, %f3408, %f3410, %f3412;
	mul.f32 	%f3416, %f3411, %f3411;
	fma.rn.f32 	%f3417, %f3410, %f3412, %f3414;
	mul.f32 	%f3418, %f3413, %f3413;
	fma.rn.f32 	%f3419, %f3412, %f3414, %f3416;
	mul.f32 	%f3420, %f3415, %f3415;
	fma.rn.f32 	%f3421, %f3414, %f3416, %f3418;
	mul.f32 	%f3422, %f3417, %f3417;
	fma.rn.f32 	%f3423, %f3416, %f3418, %f3420;
	mul.f32 	%f3424, %f3419, %f3419;
	fma.rn.f32 	%f3425, %f3418, %f3420, %f3422;
	mul.f32 	%f3426, %f3421, %f3421;
	fma.rn.f32 	%f3427, %f3420, %f3422, %f3424;
	mul.f32 	%f3428, %f3423, %f3423;
	fma.rn.f32 	%f3429, %f3422, %f3424, %f3426;
	mul.f32 	%f3430, %f3425, %f3425;
	fma.rn.f32 	%f3431, %f3424, %f3426, %f3428;
	mul.f32 	%f3432, %f3427, %f3427;
	fma.rn.f32 	%f3433, %f3426, %f3428, %f3430;
	mul.f32 	%f3434, %f3429, %f3429;
	fma.rn.f32 	%f3435, %f3428, %f3430, %f3432;
	mul.f32 	%f3436, %f3431, %f3431;
	fma.rn.f32 	%f3437, %f3430, %f3432, %f3434;
	mul.f32 	%f3438, %f3433, %f3433;
	fma.rn.f32 	%f3439, %f3432, %f3434, %f3436;
	mul.f32 	%f3440, %f3435, %f3435;
	fma.rn.f32 	%f3441, %f3434, %f3436, %f3438;
	mul.f32 	%f3442, %f3437, %f3437;
	fma.rn.f32 	%f3443, %f3436, %f3438, %f3440;
	mul.f32 	%f3444, %f3439, %f3439;
	fma.rn.f32 	%f3445, %f3438, %f3440, %f3442;
	mul.f32 	%f3446, %f3441, %f3441;
	fma.rn.f32 	%f3447, %f3440, %f3442, %f3444;
	mul.f32 	%f3448, %f3443, %f3443;
	fma.rn.f32 	%f3449, %f3442, %f3444, %f3446;
	mul.f32 	%f3450, %f3445, %f3445;
	fma.rn.f32 	%f3451, %f3444, %f3446, %f3448;
	mul.f32 	%f3452, %f3447, %f3447;
	fma.rn.f32 	%f3453, %f3446, %f3448, %f3450;
	mul.f32 	%f3454, %f3449, %f3449;
	fma.rn.f32 	%f3455, %f3448, %f3450, %f3452;
	mul.f32 	%f3456, %f3451, %f3451;
	fma.rn.f32 	%f3457, %f3450, %f3452, %f3454;
	mul.f32 	%f3458, %f3453, %f3453;
	fma.rn.f32 	%f3459, %f3452, %f3454, %f3456;
	mul.f32 	%f3460, %f3455, %f3455;
	fma.rn.f32 	%f3461, %f3454, %f3456, %f3458;
	mul.f32 	%f3462, %f3457, %f3457;
	fma.rn.f32 	%f3463, %f3456, %f3458, %f3460;
	mul.f32 	%f3464, %f3459, %f3459;
	fma.rn.f32 	%f3465, %f3458, %f3460, %f3462;
	mul.f32 	%f3466, %f3461, %f3461;
	fma.rn.f32 	%f3467, %f3460, %f3462, %f3464;
	mul.f32 	%f3468, %f3463, %f3463;
	fma.rn.f32 	%f3469, %f3462, %f3464, %f3466;
	mul.f32 	%f3470, %f3465, %f3465;
	fma.rn.f32 	%f3471, %f3464, %f3466, %f3468;
	mul.f32 	%f3472, %f3467, %f3467;
	fma.rn.f32 	%f3473, %f3466, %f3468, %f3470;
	mul.f32 	%f3474, %f3469, %f3469;
	fma.rn.f32 	%f3475, %f3468, %f3470, %f3472;
	mul.f32 	%f3476, %f3471, %f3471;
	fma.rn.f32 	%f3477, %f3470, %f3472, %f3474;
	mul.f32 	%f3478, %f3473, %f3473;
	fma.rn.f32 	%f3479, %f3472, %f3474, %f3476;
	mul.f32 	%f3480, %f3475, %f3475;
	fma.rn.f32 	%f3481, %f3474, %f3476, %f3478;
	mul.f32 	%f3482, %f3477, %f3477;
	fma.rn.f32 	%f3483, %f3476, %f3478, %f3480;
	mul.f32 	%f3484, %f3479, %f3479;
	fma.rn.f32 	%f3485, %f3478, %f3480, %f3482;
	mul.f32 	%f3486, %f3481, %f3481;
	fma.rn.f32 	%f3487, %f3480, %f3482, %f3484;
	mul.f32 	%f3488, %f3483, %f3483;
	fma.rn.f32 	%f3489, %f3482, %f3484, %f3486;
	mul.f32 	%f3490, %f3485, %f3485;
	fma.rn.f32 	%f3491, %f3484, %f3486, %f3488;
	mul.f32 	%f3492, %f3487, %f3487;
	fma.rn.f32 	%f3493, %f3486, %f3488, %f3490;
	mul.f32 	%f3494, %f3489, %f3489;
	fma.rn.f32 	%f3495, %f3488, %f3490, %f3492;
	mul.f32 	%f3496, %f3491, %f3491;
	fma.rn.f32 	%f3497, %f3490, %f3492, %f3494;
	mul.f32 	%f3498, %f3493, %f3493;
	fma.rn.f32 	%f3499, %f3492, %f3494, %f3496;
	mul.f32 	%f3500, %f3495, %f3495;
	fma.rn.f32 	%f3501, %f3494, %f3496, %f3498;
	mul.f32 	%f3502, %f3497, %f3497;
	fma.rn.f32 	%f3503, %f3496, %f3498, %f3500;
	mul.f32 	%f3504, %f3499, %f3499;
	fma.rn.f32 	%f3505, %f3498, %f3500, %f3502;
	mul.f32 	%f3506, %f3501, %f3501;
	fma.rn.f32 	%f3507, %f3500, %f3502, %f3504;
	mul.f32 	%f3508, %f3503, %f3503;
	fma.rn.f32 	%f3509, %f3502, %f3504, %f3506;
	mul.f32 	%f3510, %f3505, %f3505;
	fma.rn.f32 	%f3511, %f3504, %f3506, %f3508;
	mul.f32 	%f3512, %f3507, %f3507;
	fma.rn.f32 	%f3513, %f3506, %f3508, %f3510;
	mul.f32 	%f3514, %f3509, %f3509;
	fma.rn.f32 	%f3515, %f3508, %f3510, %f3512;
	mul.f32 	%f3516, %f3511, %f3511;
	fma.rn.f32 	%f3517, %f3510, %f3512, %f3514;
	mul.f32 	%f3518, %f3513, %f3513;
	fma.rn.f32 	%f3519, %f3512, %f3514, %f3516;
	mul.f32 	%f3520, %f3515, %f3515;
	fma.rn.f32 	%f3521, %f3514, %f3516, %f3518;
	mul.f32 	%f3522, %f3517, %f3517;
	fma.rn.f32 	%f3523, %f3516, %f3518, %f3520;
	mul.f32 	%f3524, %f3519, %f3519;
	fma.rn.f32 	%f3525, %f3518, %f3520, %f3522;
	mul.f32 	%f3526, %f3521, %f3521;
	fma.rn.f32 	%f3527, %f3520, %f3522, %f3524;
	mul.f32 	%f3528, %f3523, %f3523;
	fma.rn.f32 	%f3529, %f3522, %f3524, %f3526;
	mul.f32 	%f3530, %f3525, %f3525;
	fma.rn.f32 	%f3531, %f3524, %f3526, %f3528;
	mul.f32 	%f3532, %f3527, %f3527;
	fma.rn.f32 	%f3533, %f3526, %f3528, %f3530;
	mul.f32 	%f3534, %f3529, %f3529;
	fma.rn.f32 	%f3535, %f3528, %f3530, %f3532;
	mul.f32 	%f3536, %f3531, %f3531;
	fma.rn.f32 	%f3537, %f3530, %f3532, %f3534;
	mul.f32 	%f3538, %f3533, %f3533;
	fma.rn.f32 	%f3539, %f3532, %f3534, %f3536;
	mul.f32 	%f3540, %f3535, %f3535;
	fma.rn.f32 	%f3541, %f3534, %f3536, %f3538;
	mul.f32 	%f3542, %f3537, %f3537;
	fma.rn.f32 	%f3543, %f3536, %f3538, %f3540;
	mul.f32 	%f3544, %f3539, %f3539;
	fma.rn.f32 	%f3545, %f3538, %f3540, %f3542;
	mul.f32 	%f3546, %f3541, %f3541;
	fma.rn.f32 	%f3547, %f3540, %f3542, %f3544;
	mul.f32 	%f3548, %f3543, %f3543;
	fma.rn.f32 	%f3549, %f3542, %f3544, %f3546;
	mul.f32 	%f3550, %f3545, %f3545;
	fma.rn.f32 	%f3551, %f3544, %f3546, %f3548;
	mul.f32 	%f3552, %f3547, %f3547;
	fma.rn.f32 	%f3553, %f3546, %f3548, %f3550;
	mul.f32 	%f3554, %f3549, %f3549;
	fma.rn.f32 	%f3555, %f3548, %f3550, %f3552;
	mul.f32 	%f3556, %f3551, %f3551;
	fma.rn.f32 	%f3557, %f3550, %f3552, %f3554;
	mul.f32 	%f3558, %f3553, %f3553;
	fma.rn.f32 	%f3559, %f3552, %f3554, %f3556;
	mul.f32 	%f3560, %f3555, %f3555;
	fma.rn.f32 	%f3561, %f3554, %f3556, %f3558;
	mul.f32 	%f3562, %f3557, %f3557;
	fma.rn.f32 	%f3563, %f3556, %f3558, %f3560;
	mul.f32 	%f3564, %f3559, %f3559;
	fma.rn.f32 	%f3565, %f3558, %f3560, %f3562;
	mul.f32 	%f3566, %f3561, %f3561;
	fma.rn.f32 	%f3567, %f3560, %f3562, %f3564;
	mul.f32 	%f3568, %f3563, %f3563;
	fma.rn.f32 	%f3569, %f3562, %f3564, %f3566;
	mul.f32 	%f3570, %f3565, %f3565;
	fma.rn.f32 	%f3571, %f3564, %f3566, %f3568;
	mul.f32 	%f3572, %f3567, %f3567;
	fma.rn.f32 	%f3573, %f3566, %f3568, %f3570;
	mul.f32 	%f3574, %f3569, %f3569;
	fma.rn.f32 	%f3575, %f3568, %f3570, %f3572;
	mul.f32 	%f3576, %f3571, %f3571;
	fma.rn.f32 	%f3577, %f3570, %f3572, %f3574;
	mul.f32 	%f3578, %f3573, %f3573;
	fma.rn.f32 	%f3579, %f3572, %f3574, %f3576;
	mul.f32 	%f3580, %f3575, %f3575;
	fma.rn.f32 	%f3581, %f3574, %f3576, %f3578;
	mul.f32 	%f3582, %f3577, %f3577;
	fma.rn.f32 	%f3583, %f3576, %f3578, %f3580;
	mul.f32 	%f3584, %f3579, %f3579;
	fma.rn.f32 	%f3585, %f3578, %f3580, %f3582;
	mul.f32 	%f3586, %f3581, %f3581;
	fma.rn.f32 	%f3587, %f3580, %f3582, %f3584;
	mul.f32 	%f3588, %f3583, %f3583;
	fma.rn.f32 	%f3589, %f3582, %f3584, %f3586;
	mul.f32 	%f3590, %f3585, %f3585;
	fma.rn.f32 	%f3591, %f3584, %f3586, %f3588;
	mul.f32 	%f3592, %f3587, %f3587;
	fma.rn.f32 	%f3593, %f3586, %f3588, %f3590;
	mul.f32 	%f3594, %f3589, %f3589;
	fma.rn.f32 	%f3595, %f3588, %f3590, %f3592;
	mul.f32 	%f3596, %f3591, %f3591;
	fma.rn.f32 	%f3597, %f3590, %f3592, %f3594;
	mul.f32 	%f3598, %f3593, %f3593;
	fma.rn.f32 	%f3599, %f3592, %f3594, %f3596;
	mul.f32 	%f3600, %f3595, %f3595;
	fma.rn.f32 	%f3601, %f3594, %f3596, %f3598;
	mul.f32 	%f3602, %f3597, %f3597;
	fma.rn.f32 	%f3603, %f3596, %f3598, %f3600;
	mul.f32 	%f3604, %f3599, %f3599;
	fma.rn.f32 	%f3605, %f3598, %f3600, %f3602;
	mul.f32 	%f3606, %f3601, %f3601;
	fma.rn.f32 	%f3607, %f3600, %f3602, %f3604;
	mul.f32 	%f3608, %f3603, %f3603;
	fma.rn.f32 	%f3609, %f3602, %f3604, %f3606;
	mul.f32 	%f3610, %f3605, %f3605;
	fma.rn.f32 	%f3611, %f3604, %f3606, %f3608;
	mul.f32 	%f3612, %f3607, %f3607;
	fma.rn.f32 	%f3613, %f3606, %f3608, %f3610;
	mul.f32 	%f3614, %f3609, %f3609;
	fma.rn.f32 	%f3615, %f3608, %f3610, %f3612;
	mul.f32 	%f3616, %f3611, %f3611;
	fma.rn.f32 	%f3617, %f3610, %f3612, %f3614;
	mul.f32 	%f3618, %f3613, %f3613;
	fma.rn.f32 	%f3619, %f3612, %f3614, %f3616;
	mul.f32 	%f3620, %f3615, %f3615;
	fma.rn.f32 	%f3621, %f3614, %f3616, %f3618;
	mul.f32 	%f3622, %f3617, %f3617;
	fma.rn.f32 	%f3623, %f3616, %f3618, %f3620;
	mul.f32 	%f3624, %f3619, %f3619;
	fma.rn.f32 	%f3625, %f3618, %f3620, %f3622;
	mul.f32 	%f3626, %f3621, %f3621;
	fma.rn.f32 	%f3627, %f3620, %f3622, %f3624;
	mul.f32 	%f3628, %f3623, %f3623;
	fma.rn.f32 	%f3629, %f3622, %f3624, %f3626;
	mul.f32 	%f3630, %f3625, %f3625;
	fma.rn.f32 	%f3631, %f3624, %f3626, %f3628;
	mul.f32 	%f3632, %f3627, %f3627;
	fma.rn.f32 	%f3633, %f3626, %f3628, %f3630;
	mul.f32 	%f3634, %f3629, %f3629;
	fma.rn.f32 	%f3635, %f3628, %f3630, %f3632;
	mul.f32 	%f3636, %f3631, %f3631;
	fma.rn.f32 	%f3637, %f3630, %f3632, %f3634;
	mul.f32 	%f3638, %f3633, %f3633;
	fma.rn.f32 	%f3639, %f3632, %f3634, %f3636;
	mul.f32 	%f3640, %f3635, %f3635;
	fma.rn.f32 	%f3641, %f3634, %f3636, %f3638;
	mul.f32 	%f3642, %f3637, %f3637;
	fma.rn.f32 	%f3643, %f3636, %f3638, %f3640;
	mul.f32 	%f3644, %f3639, %f3639;
	fma.rn.f32 	%f3645, %f3638, %f3640, %f3642;
	mul.f32 	%f3646, %f3641, %f3641;
	fma.rn.f32 	%f3647, %f3640, %f3642, %f3644;
	mul.f32 	%f3648, %f3643, %f3643;
	fma.rn.f32 	%f3649, %f3642, %f3644, %f3646;
	mul.f32 	%f3650, %f3645, %f3645;
	fma.rn.f32 	%f3651, %f3644, %f3646, %f3648;
	mul.f32 	%f3652, %f3647, %f3647;
	fma.rn.f32 	%f3653, %f3646, %f3648, %f3650;
	mul.f32 	%f3654, %f3649, %f3649;
	fma.rn.f32 	%f3655, %f3648, %f3650, %f3652;
	mul.f32 	%f3656, %f3651, %f3651;
	fma.rn.f32 	%f3657, %f3650, %f3652, %f3654;
	mul.f32 	%f3658, %f3653, %f3653;
	fma.rn.f32 	%f3659, %f3652, %f3654, %f3656;
	mul.f32 	%f3660, %f3655, %f3655;
	fma.rn.f32 	%f3661, %f3654, %f3656, %f3658;
	mul.f32 	%f3662, %f3657, %f3657;
	fma.rn.f32 	%f3663, %f3656, %f3658, %f3660;
	mul.f32 	%f3664, %f3659, %f3659;
	fma.rn.f32 	%f3665, %f3658, %f3660, %f3662;
	mul.f32 	%f3666, %f3661, %f3661;
	fma.rn.f32 	%f3667, %f3660, %f3662, %f3664;
	mul.f32 	%f3668, %f3663, %f3663;
	fma.rn.f32 	%f3669, %f3662, %f3664, %f3666;
	mul.f32 	%f3670, %f3665, %f3665;
	fma.rn.f32 	%f3671, %f3664, %f3666, %f3668;
	fma.rn.f32 	%f3672, %f3666, %f3668, %f3670;
	mul.f32 	%f3673, %f3668, %f3670;
	fma.rn.f32 	%f3674, %f3667, %f3667, %f3673;
	add.f32 	%f3675, %f3670, %f3668;
	fma.rn.f32 	%f3676, %f3667, %f3667, %f3675;
	fma.rn.f32 	%f3677, %f3669, %f3669, %f3676;
	fma.rn.f32 	%f3678, %f3671, %f3671, %f3677;
	add.f32 	%f3679, %f3671, %f3678;
	add.f32 	%f3680, %f3672, %f3679;
	add.f32 	%f3681, %f3674, %f3680;
	add.f32 	%f13042, %f3681, 0f41980000;
	bra.uni 	$L__BB1_79;
$L__BB1_73:
	cvt.rn.f32.u32 	%f2122, %r1;
	mul.f32 	%f2123, %f2122, 0f308637BD;
	mov.u32 	%r8, %tid.y;
	cvt.rn.f32.u32 	%f2124, %r8;
	mul.f32 	%f2125, %f2124, 0f308637BD;
	fma.rn.f32 	%f2126, %f2123, %f2123, %f2123;
	mul.f32 	%f2127, %f2125, %f2125;
	fma.rn.f32 	%f2128, %f2123, %f2123, %f2125;
	fma.rn.f32 	%f2129, %f2125, %f2123, %f2127;
	mul.f32 	%f2130, %f2126, %f2126;
	fma.rn.f32 	%f2131, %f2127, %f2125, %f2127;
	mul.f32 	%f2132, %f2128, %f2128;
	fma.rn.f32 	%f2133, %f2127, %f2127, %f2130;
	mul.f32 	%f2134, %f2129, %f2129;
	fma.rn.f32 	%f2135, %f2127, %f2130, %f2132;
	mul.f32 	%f2136, %f2131, %f2131;
	fma.rn.f32 	%f2137, %f2132, %f2130, %f2134;
	mul.f32 	%f2138, %f2133, %f2133;
	fma.rn.f32 	%f2139, %f2134, %f2132, %f2136;
	mul.f32 	%f2140, %f2135, %f2135;
	fma.rn.f32 	%f2141, %f2134, %f2136, %f2138;
	mul.f32 	%f2142, %f2137, %f2137;
	fma.rn.f32 	%f2143, %f2136, %f2138, %f2140;
	mul.f32 	%f2144, %f2139, %f2139;
	fma.rn.f32 	%f2145, %f2138, %f2140, %f2142;
	mul.f32 	%f2146, %f2141, %f2141;
	fma.rn.f32 	%f2147, %f2140, %f2142, %f2144;
	mul.f32 	%f2148, %f2143, %f2143;
	fma.rn.f32 	%f2149, %f2142, %f2144, %f2146;
	mul.f32 	%f2150, %f2145, %f2145;
	fma.rn.f32 	%f2151, %f2144, %f2146, %f2148;
	mul.f32 	%f2152, %f2147, %f2147;
	fma.rn.f32 	%f2153, %f2146, %f2148, %f2150;
	mul.f32 	%f2154, %f2149, %f2149;
	fma.rn.f32 	%f2155, %f2148, %f2150, %f2152;
	mul.f32 	%f2156, %f2151, %f2151;
	fma.rn.f32 	%f2157, %f2150, %f2152, %f2154;
	mul.f32 	%f2158, %f2153, %f2153;
	fma.rn.f32 	%f2159, %f2152, %f2154, %f2156;
	mul.f32 	%f2160, %f2155, %f2155;
	fma.rn.f32 	%f2161, %f2154, %f2156, %f2158;
	mul.f32 	%f2162, %f2157, %f2157;
	fma.rn.f32 	%f2163, %f2156, %f2158, %f2160;
	mul.f32 	%f2164, %f2159, %f2159;
	fma.rn.f32 	%f2165, %f2158, %f2160, %f2162;
	mul.f32 	%f2166, %f2161, %f2161;
	fma.rn.f32 	%f2167, %f2160, %f2162, %f2164;
	mul.f32 	%f2168, %f2163, %f2163;
	fma.rn.f32 	%f2169, %f2162, %f2164, %f2166;
	mul.f32 	%f2170, %f2165, %f2165;
	fma.rn.f32 	%f2171, %f2164, %f2166, %f2168;
	mul.f32 	%f2172, %f2167, %f2167;
	fma.rn.f32 	%f2173, %f2166, %f2168, %f2170;
	mul.f32 	%f2174, %f2169, %f2169;
	fma.rn.f32 	%f2175, %f2168, %f2170, %f2172;
	mul.f32 	%f2176, %f2171, %f2171;
	fma.rn.f32 	%f2177, %f2170, %f2172, %f2174;
	mul.f32 	%f2178, %f2173, %f2173;
	fma.rn.f32 	%f2179, %f2172, %f2174, %f2176;
	mul.f32 	%f2180, %f2175, %f2175;
	fma.rn.f32 	%f2181, %f2174, %f2176, %f2178;
	mul.f32 	%f2182, %f2177, %f2177;
	fma.rn.f32 	%f2183, %f2176, %f2178, %f2180;
	mul.f32 	%f2184, %f2179, %f2179;
	fma.rn.f32 	%f2185, %f2178, %f2180, %f2182;
	mul.f32 	%f2186, %f2181, %f2181;
	fma.rn.f32 	%f2187, %f2180, %f2182, %f2184;
	mul.f32 	%f2188, %f2183, %f2183;
	fma.rn.f32 	%f2189, %f2182, %f2184, %f2186;
	mul.f32 	%f2190, %f2185, %f2185;
	fma.rn.f32 	%f2191, %f2184, %f2186, %f2188;
	mul.f32 	%f2192, %f2187, %f2187;
	fma.rn.f32 	%f2193, %f2186, %f2188, %f2190;
	mul.f32 	%f2194, %f2189, %f2189;
	fma.rn.f32 	%f2195, %f2188, %f2190, %f2192;
	mul.f32 	%f2196, %f2191, %f2191;
	fma.rn.f32 	%f2197, %f2190, %f2192, %f2194;
	mul.f32 	%f2198, %f2193, %f2193;
	fma.rn.f32 	%f2199, %f2192, %f2194, %f2196;
	mul.f32 	%f2200, %f2195, %f2195;
	fma.rn.f32 	%f2201, %f2194, %f2196, %f2198;
	mul.f32 	%f2202, %f2197, %f2197;
	fma.rn.f32 	%f2203, %f2196, %f2198, %f2200;
	mul.f32 	%f2204, %f2199, %f2199;
	fma.rn.f32 	%f2205, %f2198, %f2200, %f2202;
	mul.f32 	%f2206, %f2201, %f2201;
	fma.rn.f32 	%f2207, %f2200, %f2202, %f2204;
	mul.f32 	%f2208, %f2203, %f2203;
	fma.rn.f32 	%f2209, %f2202, %f2204, %f2206;
	mul.f32 	%f2210, %f2205, %f2205;
	fma.rn.f32 	%f2211, %f2204, %f2206, %f2208;
	mul.f32 	%f2212, %f2207, %f2207;
	fma.rn.f32 	%f2213, %f2206, %f2208, %f2210;
	mul.f32 	%f2214, %f2209, %f2209;
	fma.rn.f32 	%f2215, %f2208, %f2210, %f2212;
	mul.f32 	%f2216, %f2211, %f2211;
	fma.rn.f32 	%f2217, %f2210, %f2212, %f2214;
	mul.f32 	%f2218, %f2213, %f2213;
	fma.rn.f32 	%f2219, %f2212, %f2214, %f2216;
	mul.f32 	%f2220, %f2215, %f2215;
	fma.rn.f32 	%f2221, %f2214, %f2216, %f2218;
	mul.f32 	%f2222, %f2217, %f2217;
	fma.rn.f32 	%f2223, %f2216, %f2218, %f2220;
	mul.f32 	%f2224, %f2219, %f2219;
	fma.rn.f32 	%f2225, %f2218, %f2220, %f2222;
	mul.f32 	%f2226, %f2221, %f2221;
	fma.rn.f32 	%f2227, %f2220, %f2222, %f2224;
	mul.f32 	%f2228, %f2223, %f2223;
	fma.rn.f32 	%f2229, %f2222, %f2224, %f2226;
	mul.f32 	%f2230, %f2225, %f2225;
	fma.rn.f32 	%f2231, %f2224, %f2226, %f2228;
	mul.f32 	%f2232, %f2227, %f2227;
	fma.rn.f32 	%f2233, %f2226, %f2228, %f2230;
	mul.f32 	%f2234, %f2229, %f2229;
	fma.rn.f32 	%f2235, %f2228, %f2230, %f2232;
	mul.f32 	%f2236, %f2231, %f2231;
	fma.rn.f32 	%f2237, %f2230, %f2232, %f2234;
	mul.f32 	%f2238, %f2233, %f2233;
	fma.rn.f32 	%f2239, %f2232, %f2234, %f2236;
	mul.f32 	%f2240, %f2235, %f2235;
	fma.rn.f32 	%f2241, %f2234, %f2236, %f2238;
	mul.f32 	%f2242, %f2237, %f2237;
	fma.rn.f32 	%f2243, %f2236, %f2238, %f2240;
	mul.f32 	%f2244, %f2239, %f2239;
	fma.rn.f32 	%f2245, %f2238, %f2240, %f2242;
	mul.f32 	%f2246, %f2241, %f2241;
	fma.rn.f32 	%f2247, %f2240, %f2242, %f2244;
	mul.f32 	%f2248, %f2243, %f2243;
	fma.rn.f32 	%f2249, %f2242, %f2244, %f2246;
	mul.f32 	%f2250, %f2245, %f2245;
	fma.rn.f32 	%f2251, %f2244, %f2246, %f2248;
	mul.f32 	%f2252, %f2247, %f2247;
	fma.rn.f32 	%f2253, %f2246, %f2248, %f2250;
	mul.f32 	%f2254, %f2249, %f2249;
	fma.rn.f32 	%f2255, %f2248, %f2250, %f2252;
	mul.f32 	%f2256, %f2251, %f2251;
	fma.rn.f32 	%f2257, %f2250, %f2252, %f2254;
	mul.f32 	%f2258, %f2253, %f2253;
	fma.rn.f32 	%f2259, %f2252, %f2254, %f2256;
	mul.f32 	%f2260, %f2255, %f2255;
	fma.rn.f32 	%f2261, %f2254, %f2256, %f2258;
	mul.f32 	%f2262, %f2257, %f2257;
	fma.rn.f32 	%f2263, %f2256, %f2258, %f2260;
	mul.f32 	%f2264, %f2259, %f2259;
	fma.rn.f32 	%f2265, %f2258, %f2260, %f2262;
	mul.f32 	%f2266, %f2261, %f2261;
	fma.rn.f32 	%f2267, %f2260, %f2262, %f2264;
	mul.f32 	%f2268, %f2263, %f2263;
	fma.rn.f32 	%f2269, %f2262, %f2264, %f2266;
	mul.f32 	%f2270, %f2265, %f2265;
	fma.rn.f32 	%f2271, %f2264, %f2266, %f2268;
	mul.f32 	%f2272, %f2267, %f2267;
	fma.rn.f32 	%f2273, %f2266, %f2268, %f2270;
	mul.f32 	%f2274, %f2269, %f2269;
	fma.rn.f32 	%f2275, %f2268, %f2270, %f2272;
	mul.f32 	%f2276, %f2271, %f2271;
	fma.rn.f32 	%f2277, %f2270, %f2272, %f2274;
	mul.f32 	%f2278, %f2273, %f2273;
	fma.rn.f32 	%f2279, %f2272, %f2274, %f2276;
	mul.f32 	%f2280, %f2275, %f2275;
	fma.rn.f32 	%f2281, %f2274, %f2276, %f2278;
	mul.f32 	%f2282, %f2277, %f2277;
	fma.rn.f32 	%f2283, %f2276, %f2278, %f2280;
	mul.f32 	%f2284, %f2279, %f2279;
	fma.rn.f32 	%f2285, %f2278, %f2280, %f2282;
	mul.f32 	%f2286, %f2281, %f2281;
	fma.rn.f32 	%f2287, %f2280, %f2282, %f2284;
	mul.f32 	%f2288, %f2283, %f2283;
	fma.rn.f32 	%f2289, %f2282, %f2284, %f2286;
	mul.f32 	%f2290, %f2285, %f2285;
	fma.rn.f32 	%f2291, %f2284, %f2286, %f2288;
	mul.f32 	%f2292, %f2287, %f2287;
	fma.rn.f32 	%f2293, %f2286, %f2288, %f2290;
	mul.f32 	%f2294, %f2289, %f2289;
	fma.rn.f32 	%f2295, %f2288, %f2290, %f2292;
	mul.f32 	%f2296, %f2291, %f2291;
	fma.rn.f32 	%f2297, %f2290, %f2292, %f2294;
	mul.f32 	%f2298, %f2293, %f2293;
	fma.rn.f32 	%f2299, %f2292, %f2294, %f2296;
	mul.f32 	%f2300, %f2295, %f2295;
	fma.rn.f32 	%f2301, %f2294, %f2296, %f2298;
	mul.f32 	%f2302, %f2297, %f2297;
	fma.rn.f32 	%f2303, %f2296, %f2298, %f2300;
	mul.f32 	%f2304, %f2299, %f2299;
	fma.rn.f32 	%f2305, %f2298, %f2300, %f2302;
	mul.f32 	%f2306, %f2301, %f2301;
	fma.rn.f32 	%f2307, %f2300, %f2302, %f2304;
	mul.f32 	%f2308, %f2303, %f2303;
	fma.rn.f32 	%f2309, %f2302, %f2304, %f2306;
	mul.f32 	%f2310, %f2305, %f2305;
	fma.rn.f32 	%f2311, %f2304, %f2306, %f2308;
	mul.f32 	%f2312, %f2307, %f2307;
	fma.rn.f32 	%f2313, %f2306, %f2308, %f2310;
	mul.f32 	%f2314, %f2309, %f2309;
	fma.rn.f32 	%f2315, %f2308, %f2310, %f2312;
	mul.f32 	%f2316, %f2311, %f2311;
	fma.rn.f32 	%f2317, %f2310, %f2312, %f2314;
	mul.f32 	%f2318, %f2313, %f2313;
	fma.rn.f32 	%f2319, %f2312, %f2314, %f2316;
	mul.f32 	%f2320, %f2315, %f2315;
	fma.rn.f32 	%f2321, %f2314, %f2316, %f2318;
	mul.f32 	%f2322, %f2317, %f2317;
	fma.rn.f32 	%f2323, %f2316, %f2318, %f2320;
	mul.f32 	%f2324, %f2319, %f2319;
	fma.rn.f32 	%f2325, %f2318, %f2320, %f2322;
	mul.f32 	%f2326, %f2321, %f2321;
	fma.rn.f32 	%f2327, %f2320, %f2322, %f2324;
	mul.f32 	%f2328, %f2323, %f2323;
	fma.rn.f32 	%f2329, %f2322, %f2324, %f2326;
	mul.f32 	%f2330, %f2325, %f2325;
	fma.rn.f32 	%f2331, %f2324, %f2326, %f2328;
	mul.f32 	%f2332, %f2327, %f2327;
	fma.rn.f32 	%f2333, %f2326, %f2328, %f2330;
	mul.f32 	%f2334, %f2329, %f2329;
	fma.rn.f32 	%f2335, %f2328, %f2330, %f2332;
	mul.f32 	%f2336, %f2331, %f2331;
	fma.rn.f32 	%f2337, %f2330, %f2332, %f2334;
	mul.f32 	%f2338, %f2333, %f2333;
	fma.rn.f32 	%f2339, %f2332, %f2334, %f2336;
	mul.f32 	%f2340, %f2335, %f2335;
	fma.rn.f32 	%f2341, %f2334, %f2336, %f2338;
	mul.f32 	%f2342, %f2337, %f2337;
	fma.rn.f32 	%f2343, %f2336, %f2338, %f2340;
	mul.f32 	%f2344, %f2339, %f2339;
	fma.rn.f32 	%f2345, %f2338, %f2340, %f2342;
	mul.f32 	%f2346, %f2341, %f2341;
	fma.rn.f32 	%f2347, %f2340, %f2342, %f2344;
	mul.f32 	%f2348, %f2343, %f2343;
	fma.rn.f32 	%f2349, %f2342, %f2344, %f2346;
	mul.f32 	%f2350, %f2345, %f2345;
	fma.rn.f32 	%f2351, %f2344, %f2346, %f2348;
	mul.f32 	%f2352, %f2347, %f2347;
	fma.rn.f32 	%f2353, %f2346, %f2348, %f2350;
	mul.f32 	%f2354, %f2349, %f2349;
	fma.rn.f32 	%f2355, %f2348, %f2350, %f2352;
	mul.f32 	%f2356, %f2351, %f2351;
	fma.rn.f32 	%f2357, %f2350, %f2352, %f2354;
	mul.f32 	%f2358, %f2353, %f2353;
	fma.rn.f32 	%f2359, %f2352, %f2354, %f2356;
	mul.f32 	%f2360, %f2355, %f2355;
	fma.rn.f32 	%f2361, %f2354, %f2356, %f2358;
	mul.f32 	%f2362, %f2357, %f2357;
	fma.rn.f32 	%f2363, %f2356, %f2358, %f2360;
	mul.f32 	%f2364, %f2359, %f2359;
	fma.rn.f32 	%f2365, %f2358, %f2360, %f2362;
	mul.f32 	%f2366, %f2361, %f2361;
	fma.rn.f32 	%f2367, %f2360, %f2362, %f2364;
	mul.f32 	%f2368, %f2363, %f2363;
	fma.rn.f32 	%f2369, %f2362, %f2364, %f2366;
	mul.f32 	%f2370, %f2365, %f2365;
	fma.rn.f32 	%f2371, %f2364, %f2366, %f2368;
	mul.f32 	%f2372, %f2367, %f2367;
	fma.rn.f32 	%f2373, %f2366, %f2368, %f2370;
	mul.f32 	%f2374, %f2369, %f2369;
	fma.rn.f32 	%f2375, %f2368, %f2370, %f2372;
	mul.f32 	%f2376, %f2371, %f2371;
	fma.rn.f32 	%f2377, %f2370, %f2372, %f2374;
	mul.f32 	%f2378, %f2373, %f2373;
	fma.rn.f32 	%f2379, %f2372, %f2374, %f2376;
	mul.f32 	%f2380, %f2375, %f2375;
	fma.rn.f32 	%f2381, %f2374, %f2376, %f2378;
	mul.f32 	%f2382, %f2377, %f2377;
	fma.rn.f32 	%f2383, %f2376, %f2378, %f2380;
	mul.f32 	%f2384, %f2379, %f2379;
	fma.rn.f32 	%f2385, %f2378, %f2380, %f2382;
	mul.f32 	%f2386, %f2381, %f2381;
	fma.rn.f32 	%f2387, %f2380, %f2382, %f2384;
	mul.f32 	%f2388, %f2383, %f2383;
	fma.rn.f32 	%f2389, %f2382, %f2384, %f2386;
	mul.f32 	%f2390, %f2385, %f2385;
	fma.rn.f32 	%f2391, %f2384, %f2386, %f2388;
	mul.f32 	%f2392, %f2387, %f2387;
	fma.rn.f32 	%f2393, %f2386, %f2388, %f2390;
	mul.f32 	%f2394, %f2389, %f2389;
	fma.rn.f32 	%f2395, %f2388, %f2390, %f2392;
	mul.f32 	%f2396, %f2391, %f2391;
	fma.rn.f32 	%f2397, %f2390, %f2392, %f2394;
	mul.f32 	%f2398, %f2393, %f2393;
	fma.rn.f32 	%f2399, %f2392, %f2394, %f2396;
	mul.f32 	%f2400, %f2395, %f2395;
	fma.rn.f32 	%f2401, %f2394, %f2396, %f2398;
	mul.f32 	%f2402, %f2397, %f2397;
	fma.rn.f32 	%f2403, %f2396, %f2398, %f2400;
	mul.f32 	%f2404, %f2399, %f2399;
	fma.rn.f32 	%f2405, %f2398, %f2400, %f2402;
	mul.f32 	%f2406, %f2401, %f2401;
	fma.rn.f32 	%f2407, %f2400, %f2402, %f2404;
	mul.f32 	%f2408, %f2403, %f2403;
	fma.rn.f32 	%f2409, %f2402, %f2404, %f2406;
	mul.f32 	%f2410, %f2405, %f2405;
	fma.rn.f32 	%f2411, %f2404, %f2406, %f2408;
	mul.f32 	%f2412, %f2407, %f2407;
	fma.rn.f32 	%f2413, %f2406, %f2408, %f2410;
	mul.f32 	%f2414, %f2409, %f2409;
	fma.rn.f32 	%f2415, %f2408, %f2410, %f2412;
	mul.f32 	%f2416, %f2411, %f2411;
	fma.rn.f32 	%f2417, %f2410, %f2412, %f2414;
	mul.f32 	%f2418, %f2413, %f2413;
	fma.rn.f32 	%f2419, %f2412, %f2414, %f2416;
	mul.f32 	%f2420, %f2415, %f2415;
	fma.rn.f32 	%f2421, %f2414, %f2416, %f2418;
	mul.f32 	%f2422, %f2417, %f2417;
	fma.rn.f32 	%f2423, %f2416, %f2418, %f2420;
	mul.f32 	%f2424, %f2419, %f2419;
	fma.rn.f32 	%f2425, %f2418, %f2420, %f2422;
	mul.f32 	%f2426, %f2421, %f2421;
	fma.rn.f32 	%f2427, %f2420, %f2422, %f2424;
	mul.f32 	%f2428, %f2423, %f2423;
	fma.rn.f32 	%f2429, %f2422, %f2424, %f2426;
	mul.f32 	%f2430, %f2425, %f2425;
	fma.rn.f32 	%f2431, %f2424, %f2426, %f2428;
	mul.f32 	%f2432, %f2427, %f2427;
	fma.rn.f32 	%f2433, %f2426, %f2428, %f2430;
	mul.f32 	%f2434, %f2429, %f2429;
	fma.rn.f32 	%f2435, %f2428, %f2430, %f2432;
	mul.f32 	%f2436, %f2431, %f2431;
	fma.rn.f32 	%f2437, %f2430, %f2432, %f2434;
	mul.f32 	%f2438, %f2433, %f2433;
	fma.rn.f32 	%f2439, %f2432, %f2434, %f2436;
	mul.f32 	%f2440, %f2435, %f2435;
	fma.rn.f32 	%f2441, %f2434, %f2436, %f2438;
	mul.f32 	%f2442, %f2437, %f2437;
	fma.rn.f32 	%f2443, %f2436, %f2438, %f2440;
	mul.f32 	%f2444, %f2439, %f2439;
	fma.rn.f32 	%f2445, %f2438, %f2440, %f2442;
	mul.f32 	%f2446, %f2441, %f2441;
	fma.rn.f32 	%f2447, %f2440, %f2442, %f2444;
	mul.f32 	%f2448, %f2443, %f2443;
	fma.rn.f32 	%f2449, %f2442, %f2444, %f2446;
	mul.f32 	%f2450, %f2445, %f2445;
	fma.rn.f32 	%f2451, %f2444, %f2446, %f2448;
	mul.f32 	%f2452, %f2447, %f2447;
	fma.rn.f32 	%f2453, %f2446, %f2448, %f2450;
	mul.f32 	%f2454, %f2449, %f2449;
	fma.rn.f32 	%f2455, %f2448, %f2450, %f2452;
	mul.f32 	%f2456, %f2451, %f2451;
	fma.rn.f32 	%f2457, %f2450, %f2452, %f2454;
	mul.f32 	%f2458, %f2453, %f2453;
	fma.rn.f32 	%f2459, %f2452, %f2454, %f2456;
	mul.f32 	%f2460, %f2455, %f2455;
	fma.rn.f32 	%f2461, %f2454, %f2456, %f2458;
	mul.f32 	%f2462, %f2457, %f2457;
	fma.rn.f32 	%f2463, %f2456, %f2458, %f2460;
	mul.f32 	%f2464, %f2459, %f2459;
	fma.rn.f32 	%f2465, %f2458, %f2460, %f2462;
	mul.f32 	%f2466, %f2461, %f2461;
	fma.rn.f32 	%f2467, %f2460, %f2462, %f2464;
	mul.f32 	%f2468, %f2463, %f2463;
	fma.rn.f32 	%f2469, %f2462, %f2464, %f2466;
	mul.f32 	%f2470, %f2465, %f2465;
	fma.rn.f32 	%f2471, %f2464, %f2466, %f2468;
	mul.f32 	%f2472, %f2467, %f2467;
	fma.rn.f32 	%f2473, %f2466, %f2468, %f2470;
	mul.f32 	%f2474, %f2469, %f2469;
	fma.rn.f32 	%f2475, %f2468, %f2470, %f2472;
	mul.f32 	%f2476, %f2471, %f2471;
	fma.rn.f32 	%f2477, %f2470, %f2472, %f2474;
	mul.f32 	%f2478, %f2473, %f2473;
	fma.rn.f32 	%f2479, %f2472, %f2474, %f2476;
	mul.f32 	%f2480, %f2475, %f2475;
	fma.rn.f32 	%f2481, %f2474, %f2476, %f2478;
	mul.f32 	%f2482, %f2477, %f2477;
	fma.rn.f32 	%f2483, %f2476, %f2478, %f2480;
	mul.f32 	%f2484, %f2479, %f2479;
	fma.rn.f32 	%f2485, %f2478, %f2480, %f2482;
	mul.f32 	%f2486, %f2481, %f2481;
	fma.rn.f32 	%f2487, %f2480, %f2482, %f2484;
	mul.f32 	%f2488, %f2483, %f2483;
	fma.rn.f32 	%f2489, %f2482, %f2484, %f2486;
	mul.f32 	%f2490, %f2485, %f2485;
	fma.rn.f32 	%f2491, %f2484, %f2486, %f2488;
	mul.f32 	%f2492, %f2487, %f2487;
	fma.rn.f32 	%f2493, %f2486, %f2488, %f2490;
	mul.f32 	%f2494, %f2489, %f2489;
	fma.rn.f32 	%f2495, %f2488, %f2490, %f2492;
	mul.f32 	%f2496, %f2491, %f2491;
	fma.rn.f32 	%f2497, %f2490, %f2492, %f2494;
	mul.f32 	%f2498, %f2493, %f2493;
	fma.rn.f32 	%f2499, %f2492, %f2494, %f2496;
	mul.f32 	%f2500, %f2495, %f2495;
	fma.rn.f32 	%f2501, %f2494, %f2496, %f2498;
	mul.f32 	%f2502, %f2497, %f2497;
	fma.rn.f32 	%f2503, %f2496, %f2498, %f2500;
	mul.f32 	%f2504, %f2499, %f2499;
	fma.rn.f32 	%f2505, %f2498, %f2500, %f2502;
	mul.f32 	%f2506, %f2501, %f2501;
	fma.rn.f32 	%f2507, %f2500, %f2502, %f2504;
	mul.f32 	%f2508, %f2503, %f2503;
	fma.rn.f32 	%f2509, %f2502, %f2504, %f2506;
	mul.f32 	%f2510, %f2505, %f2505;
	fma.rn.f32 	%f2511, %f2504, %f2506, %f2508;
	mul.f32 	%f2512, %f2507, %f2507;
	fma.rn.f32 	%f2513, %f2506, %f2508, %f2510;
	mul.f32 	%f2514, %f2509, %f2509;
	fma.rn.f32 	%f2515, %f2508, %f2510, %f2512;
	mul.f32 	%f2516, %f2511, %f2511;
	fma.rn.f32 	%f2517, %f2510, %f2512, %f2514;
	mul.f32 	%f2518, %f2513, %f2513;
	fma.rn.f32 	%f2519, %f2512, %f2514, %f2516;
	mul.f32 	%f2520, %f2515, %f2515;
	fma.rn.f32 	%f2521, %f2514, %f2516, %f2518;
	mul.f32 	%f2522, %f2517, %f2517;
	fma.rn.f32 	%f2523, %f2516, %f2518, %f2520;
	mul.f32 	%f2524, %f2519, %f2519;
	fma.rn.f32 	%f2525, %f2518, %f2520, %f2522;
	mul.f32 	%f2526, %f2521, %f2521;
	fma.rn.f32 	%f2527, %f2520, %f2522, %f2524;
	mul.f32 	%f2528, %f2523, %f2523;
	fma.rn.f32 	%f2529, %f2522, %f2524, %f2526;
	mul.f32 	%f2530, %f2525, %f2525;
	fma.rn.f32 	%f2531, %f2524, %f2526, %f2528;
	mul.f32 	%f2532, %f2527, %f2527;
	fma.rn.f32 	%f2533, %f2526, %f2528, %f2530;
	mul.f32 	%f2534, %f2529, %f2529;
	fma.rn.f32 	%f2535, %f2528, %f2530, %f2532;
	mul.f32 	%f2536, %f2531, %f2531;
	fma.rn.f32 	%f2537, %f2530, %f2532, %f2534;
	mul.f32 	%f2538, %f2533, %f2533;
	fma.rn.f32 	%f2539, %f2532, %f2534, %f2536;
	mul.f32 	%f2540, %f2535, %f2535;
	fma.rn.f32 	%f2541, %f2534, %f2536, %f2538;
	mul.f32 	%f2542, %f2537, %f2537;
	fma.rn.f32 	%f2543, %f2536, %f2538, %f2540;
	mul.f32 	%f2544, %f2539, %f2539;
	fma.rn.f32 	%f2545, %f2538, %f2540, %f2542;
	mul.f32 	%f2546, %f2541, %f2541;
	fma.rn.f32 	%f2547, %f2540, %f2542, %f2544;
	mul.f32 	%f2548, %f2543, %f2543;
	fma.rn.f32 	%f2549, %f2542, %f2544, %f2546;
	mul.f32 	%f2550, %f2545, %f2545;
	fma.rn.f32 	%f2551, %f2544, %f2546, %f2548;
	mul.f32 	%f2552, %f2547, %f2547;
	fma.rn.f32 	%f2553, %f2546, %f2548, %f2550;
	mul.f32 	%f2554, %f2549, %f2549;
	fma.rn.f32 	%f2555, %f2548, %f2550, %f2552;
	mul.f32 	%f2556, %f2551, %f2551;
	fma.rn.f32 	%f2557, %f2550, %f2552, %f2554;
	mul.f32 	%f2558, %f2553, %f2553;
	fma.rn.f32 	%f2559, %f2552, %f2554, %f2556;
	mul.f32 	%f2560, %f2555, %f2555;
	fma.rn.f32 	%f2561, %f2554, %f2556, %f2558;
	mul.f32 	%f2562, %f2557, %f2557;
	fma.rn.f32 	%f2563, %f2556, %f2558, %f2560;
	mul.f32 	%f2564, %f2559, %f2559;
	fma.rn.f32 	%f2565, %f2558, %f2560, %f2562;
	mul.f32 	%f2566, %f2561, %f2561;
	fma.rn.f32 	%f2567, %f2560, %f2562, %f2564;
	mul.f32 	%f2568, %f2563, %f2563;
	fma.rn.f32 	%f2569, %f2562, %f2564, %f2566;
	mul.f32 	%f2570, %f2565, %f2565;
	fma.rn.f32 	%f2571, %f2564, %f2566, %f2568;
	mul.f32 	%f2572, %f2567, %f2567;
	fma.rn.f32 	%f2573, %f2566, %f2568, %f2570;
	mul.f32 	%f2574, %f2569, %f2569;
	fma.rn.f32 	%f2575, %f2568, %f2570, %f2572;
	mul.f32 	%f2576, %f2571, %f2571;
	fma.rn.f32 	%f2577, %f2570, %f2572, %f2574;
	mul.f32 	%f2578, %f2573, %f2573;
	fma.rn.f32 	%f2579, %f2572, %f2574, %f2576;
	mul.f32 	%f2580, %f2575, %f2575;
	fma.rn.f32 	%f2581, %f2574, %f2576, %f2578;
	mul.f32 	%f2582, %f2577, %f2577;
	fma.rn.f32 	%f2583, %f2576, %f2578, %f2580;
	mul.f32 	%f2584, %f2579, %f2579;
	fma.rn.f32 	%f2585, %f2578, %f2580, %f2582;
	mul.f32 	%f2586, %f2581, %f2581;
	fma.rn.f32 	%f2587, %f2580, %f2582, %f2584;
	mul.f32 	%f2588, %f2583, %f2583;
	fma.rn.f32 	%f2589, %f2582, %f2584, %f2586;
	mul.f32 	%f2590, %f2585, %f2585;
	fma.rn.f32 	%f2591, %f2584, %f2586, %f2588;
	mul.f32 	%f2592, %f2587, %f2587;
	fma.rn.f32 	%f2593, %f2586, %f2588, %f2590;
	mul.f32 	%f2594, %f2589, %f2589;
	fma.rn.f32 	%f2595, %f2588, %f2590, %f2592;
	mul.f32 	%f2596, %f2591, %f2591;
	fma.rn.f32 	%f2597, %f2590, %f2592, %f2594;
	mul.f32 	%f2598, %f2593, %f2593;
	fma.rn.f32 	%f2599, %f2592, %f2594, %f2596;
	mul.f32 	%f2600, %f2595, %f2595;
	fma.rn.f32 	%f2601, %f2594, %f2596, %f2598;
	mul.f32 	%f2602, %f2597, %f2597;
	fma.rn.f32 	%f2603, %f2596, %f2598, %f2600;
	mul.f32 	%f2604, %f2599, %f2599;
	fma.rn.f32 	%f2605, %f2598, %f2600, %f2602;
	mul.f32 	%f2606, %f2601, %f2601;
	fma.rn.f32 	%f2607, %f2600, %f2602, %f2604;
	mul.f32 	%f2608, %f2603, %f2603;
	fma.rn.f32 	%f2609, %f2602, %f2604, %f2606;
	mul.f32 	%f2610, %f2605, %f2605;
	fma.rn.f32 	%f2611, %f2604, %f2606, %f2608;
	mul.f32 	%f2612, %f2607, %f2607;
	fma.rn.f32 	%f2613, %f2606, %f2608, %f2610;
	mul.f32 	%f2614, %f2609, %f2609;
	fma.rn.f32 	%f2615, %f2608, %f2610, %f2612;
	mul.f32 	%f2616, %f2611, %f2611;
	fma.rn.f32 	%f2617, %f2610, %f2612, %f2614;
	mul.f32 	%f2618, %f2613, %f2613;
	fma.rn.f32 	%f2619, %f2612, %f2614, %f2616;
	mul.f32 	%f2620, %f2615, %f2615;
	fma.rn.f32 	%f2621, %f2614, %f2616, %f2618;
	mul.f32 	%f2622, %f2617, %f2617;
	fma.rn.f32 	%f2623, %f2616, %f2618, %f2620;
	mul.f32 	%f2624, %f2619, %f2619;
	fma.rn.f32 	%f2625, %f2618, %f2620, %f2622;
	mul.f32 	%f2626, %f2621, %f2621;
	fma.rn.f32 	%f2627, %f2620, %f2622, %f2624;
	mul.f32 	%f2628, %f2623, %f2623;
	fma.rn.f32 	%f2629, %f2622, %f2624, %f2626;
	mul.f32 	%f2630, %f2625, %f2625;
	fma.rn.f32 	%f2631, %f2624, %f2626, %f2628;
	fma.rn.f32 	%f2632, %f2626, %f2628, %f2630;
	mul.f32 	%f2633, %f2628, %f2630;
	fma.rn.f32 	%f2634, %f2627, %f2627, %f2633;
	add.f32 	%f2635, %f2630, %f2628;
	fma.rn.f32 	%f2636, %f2627, %f2627, %f2635;
	fma.rn.f32 	%f2637, %f2629, %f2629, %f2636;
	fma.rn.f32 	%f2638, %f2631, %f2631, %f2637;
	add.f32 	%f2639, %f2631, %f2638;
	add.f32 	%f2640, %f2632, %f2639;
	add.f32 	%f2641, %f2634, %f2640;
	add.f32 	%f13042, %f2641, 0f41A80000;
	bra.uni 	$L__BB1_79;
$L__BB1_74:
	cvt.rn.f32.u32 	%f1082, %r1;
	mul.f32 	%f1083, %f1082, 0f308637BD;
	mov.u32 	%r6, %tid.y;
	cvt.rn.f32.u32 	%f1084, %r6;
	mul.f32 	%f1085, %f1084, 0f308637BD;
	fma.rn.f32 	%f1086, %f1083, %f1083, %f1083;
	mul.f32 	%f1087, %f1085, %f1085;
	fma.rn.f32 	%f1088, %f1083, %f1083, %f1085;
	fma.rn.f32 	%f1089, %f1085, %f1083, %f1087;
	mul.f32 	%f1090, %f1086, %f1086;
	fma.rn.f32 	%f1091, %f1087, %f1085, %f1087;
	mul.f32 	%f1092, %f1088, %f1088;
	fma.rn.f32 	%f1093, %f1087, %f1087, %f1090;
	mul.f32 	%f1094, %f1089, %f1089;
	fma.rn.f32 	%f1095, %f1087, %f1090, %f1092;
	mul.f32 	%f1096, %f1091, %f1091;
	fma.rn.f32 	%f1097, %f1092, %f1090, %f1094;
	mul.f32 	%f1098, %f1093, %f1093;
	fma.rn.f32 	%f1099, %f1094, %f1092, %f1096;
	mul.f32 	%f1100, %f1095, %f1095;
	fma.rn.f32 	%f1101, %f1094, %f1096, %f1098;
	mul.f32 	%f1102, %f1097, %f1097;
	fma.rn.f32 	%f1103, %f1096, %f1098, %f1100;
	mul.f32 	%f1104, %f1099, %f1099;
	fma.rn.f32 	%f1105, %f1098, %f1100, %f1102;
	mul.f32 	%f1106, %f1101, %f1101;
	fma.rn.f32 	%f1107, %f1100, %f1102, %f1104;
	mul.f32 	%f1108, %f1103, %f1103;
	fma.rn.f32 	%f1109, %f1102, %f1104, %f1106;
	mul.f32 	%f1110, %f1105, %f1105;
	fma.rn.f32 	%f1111, %f1104, %f1106, %f1108;
	mul.f32 	%f1112, %f1107, %f1107;
	fma.rn.f32 	%f1113, %f1106, %f1108, %f1110;
	mul.f32 	%f1114, %f1109, %f1109;
	fma.rn.f32 	%f1115, %f1108, %f1110, %f1112;
	mul.f32 	%f1116, %f1111, %f1111;
	fma.rn.f32 	%f1117, %f1110, %f1112, %f1114;
	mul.f32 	%f1118, %f1113, %f1113;
	fma.rn.f32 	%f1119, %f1112, %f1114, %f1116;
	mul.f32 	%f1120, %f1115, %f1115;
	fma.rn.f32 	%f1121, %f1114, %f1116, %f1118;
	mul.f32 	%f1122, %f1117, %f1117;
	fma.rn.f32 	%f1123, %f1116, %f1118, %f1120;
	mul.f32 	%f1124, %f1119, %f1119;
	fma.rn.f32 	%f1125, %f1118, %f1120, %f1122;
	mul.f32 	%f1126, %f1121, %f1121;
	fma.rn.f32 	%f1127, %f1120, %f1122, %f1124;
	mul.f32 	%f1128, %f1123, %f1123;
	fma.rn.f32 	%f1129, %f1122, %f1124, %f1126;
	mul.f32 	%f1130, %f1125, %f1125;
	fma.rn.f32 	%f1131, %f1124, %f1126, %f1128;
	mul.f32 	%f1132, %f1127, %f1127;
	fma.rn.f32 	%f1133, %f1126, %f1128, %f1130;
	mul.f32 	%f1134, %f1129, %f1129;
	fma.rn.f32 	%f1135, %f1128, %f1130, %f1132;
	mul.f32 	%f1136, %f1131, %f1131;
	fma.rn.f32 	%f1137, %f1130, %f1132, %f1134;
	mul.f32 	%f1138, %f1133, %f1133;
	fma.rn.f32 	%f1139, %f1132, %f1134, %f1136;
	mul.f32 	%f1140, %f1135, %f1135;
	fma.rn.f32 	%f1141, %f1134, %f1136, %f1138;
	mul.f32 	%f1142, %f1137, %f1137;
	fma.rn.f32 	%f1143, %f1136, %f1138, %f1140;
	mul.f32 	%f1144, %f1139, %f1139;
	fma.rn.f32 	%f1145, %f1138, %f1140, %f1142;
	mul.f32 	%f1146, %f1141, %f1141;
	fma.rn.f32 	%f1147, %f1140, %f1142, %f1144;
	mul.f32 	%f1148, %f1143, %f1143;
	fma.rn.f32 	%f1149, %f1142, %f1144, %f1146;
	mul.f32 	%f1150, %f1145, %f1145;
	fma.rn.f32 	%f1151, %f1144, %f1146, %f1148;
	mul.f32 	%f1152, %f1147, %f1147;
	fma.rn.f32 	%f1153, %f1146, %f1148, %f1150;
	mul.f32 	%f1154, %f1149, %f1149;
	fma.rn.f32 	%f1155, %f1148, %f1150, %f1152;
	mul.f32 	%f1156, %f1151, %f1151;
	fma.rn.f32 	%f1157, %f1150, %f1152, %f1154;
	mul.f32 	%f1158, %f1153, %f1153;
	fma.rn.f32 	%f1159, %f1152, %f1154, %f1156;
	mul.f32 	%f1160, %f1155, %f1155;
	fma.rn.f32 	%f1161, %f1154, %f1156, %f1158;
	mul.f32 	%f1162, %f1157, %f1157;
	fma.rn.f32 	%f1163, %f1156, %f1158, %f1160;
	mul.f32 	%f1164, %f1159, %f1159;
	fma.rn.f32 	%f1165, %f1158, %f1160, %f1162;
	mul.f32 	%f1166, %f1161, %f1161;
	fma.rn.f32 	%f1167, %f1160, %f1162, %f1164;
	mul.f32 	%f1168, %f1163, %f1163;
	fma.rn.f32 	%f1169, %f1162, %f1164, %f1166;
	mul.f32 	%f1170, %f1165, %f1165;
	fma.rn.f32 	%f1171, %f1164, %f1166, %f1168;
	mul.f32 	%f1172, %f1167, %f1167;
	fma.rn.f32 	%f1173, %f1166, %f1168, %f1170;
	mul.f32 	%f1174, %f1169, %f1169;
	fma.rn.f32 	%f1175, %f1168, %f1170, %f1172;
	mul.f32 	%f1176, %f1171, %f1171;
	fma.rn.f32 	%f1177, %f1170, %f1172, %f1174;
	mul.f32 	%f1178, %f1173, %f1173;
	fma.rn.f32 	%f1179, %f1172, %f1174, %f1176;
	mul.f32 	%f1180, %f1175, %f1175;
	fma.rn.f32 	%f1181, %f1174, %f1176, %f1178;
	mul.f32 	%f1182, %f1177, %f1177;
	fma.rn.f32 	%f1183, %f1176, %f1178, %f1180;
	mul.f32 	%f1184, %f1179, %f1179;
	fma.rn.f32 	%f1185, %f1178, %f1180, %f1182;
	mul.f32 	%f1186, %f1181, %f1181;
	fma.rn.f32 	%f1187, %f1180, %f1182, %f1184;
	mul.f32 	%f1188, %f1183, %f1183;
	fma.rn.f32 	%f1189, %f1182, %f1184, %f1186;
	mul.f32 	%f1190, %f1185, %f1185;
	fma.rn.f32 	%f1191, %f1184, %f1186, %f1188;
	mul.f32 	%f1192, %f1187, %f1187;
	fma.rn.f32 	%f1193, %f1186, %f1188, %f1190;
	mul.f32 	%f1194, %f1189, %f1189;
	fma.rn.f32 	%f1195, %f1188, %f1190, %f1192;
	mul.f32 	%f1196, %f1191, %f1191;
	fma.rn.f32 	%f1197, %f1190, %f1192, %f1194;
	mul.f32 	%f1198, %f1193, %f1193;
	fma.rn.f32 	%f1199, %f1192, %f1194, %f1196;
	mul.f32 	%f1200, %f1195, %f1195;
	fma.rn.f32 	%f1201, %f1194, %f1196, %f1198;
	mul.f32 	%f1202, %f1197, %f1197;
	fma.rn.f32 	%f1203, %f1196, %f1198, %f1200;
	mul.f32 	%f1204, %f1199, %f1199;
	fma.rn.f32 	%f1205, %f1198, %f1200, %f1202;
	mul.f32 	%f1206, %f1201, %f1201;
	fma.rn.f32 	%f1207, %f1200, %f1202, %f1204;
	mul.f32 	%f1208, %f1203, %f1203;
	fma.rn.f32 	%f1209, %f1202, %f1204, %f1206;
	mul.f32 	%f1210, %f1205, %f1205;
	fma.rn.f32 	%f1211, %f1204, %f1206, %f1208;
	mul.f32 	%f1212, %f1207, %f1207;
	fma.rn.f32 	%f1213, %f1206, %f1208, %f1210;
	mul.f32 	%f1214, %f1209, %f1209;
	fma.rn.f32 	%f1215, %f1208, %f1210, %f1212;
	mul.f32 	%f1216, %f1211, %f1211;
	fma.rn.f32 	%f1217, %f1210, %f1212, %f1214;
	mul.f32 	%f1218, %f1213, %f1213;
	fma.rn.f32 	%f1219, %f1212, %f1214, %f1216;
	mul.f32 	%f1220, %f1215, %f1215;
	fma.rn.f32 	%f1221, %f1214, %f1216, %f1218;
	mul.f32 	%f1222, %f1217, %f1217;
	fma.rn.f32 	%f1223, %f1216, %f1218, %f1220;
	mul.f32 	%f1224, %f1219, %f1219;
	fma.rn.f32 	%f1225, %f1218, %f1220, %f1222;
	mul.f32 	%f1226, %f1221, %f1221;
	fma.rn.f32 	%f1227, %f1220, %f1222, %f1224;
	mul.f32 	%f1228, %f1223, %f1223;
	fma.rn.f32 	%f1229, %f1222, %f1224, %f1226;
	mul.f32 	%f1230, %f1225, %f1225;
	fma.rn.f32 	%f1231, %f1224, %f1226, %f1228;
	mul.f32 	%f1232, %f1227, %f1227;
	fma.rn.f32 	%f1233, %f1226, %f1228, %f1230;
	mul.f32 	%f1234, %f1229, %f1229;
	fma.rn.f32 	%f1235, %f1228, %f1230, %f1232;
	mul.f32 	%f1236, %f1231, %f1231;
	fma.rn.f32 	%f1237, %f1230, %f1232, %f1234;
	mul.f32 	%f1238, %f1233, %f1233;
	fma.rn.f32 	%f1239, %f1232, %f1234, %f1236;
	mul.f32 	%f1240, %f1235, %f1235;
	fma.rn.f32 	%f1241, %f1234, %f1236, %f1238;
	mul.f32 	%f1242, %f1237, %f1237;
	fma.rn.f32 	%f1243, %f1236, %f1238, %f1240;
	mul.f32 	%f1244, %f1239, %f1239;
	fma.rn.f32 	%f1245, %f1238, %f1240, %f1242;
	mul.f32 	%f1246, %f1241, %f1241;
	fma.rn.f32 	%f1247, %f1240, %f1242, %f1244;
	mul.f32 	%f1248, %f1243, %f1243;
	fma.rn.f32 	%f1249, %f1242, %f1244, %f1246;
	mul.f32 	%f1250, %f1245, %f1245;
	fma.rn.f32 	%f1251, %f1244, %f1246, %f1248;
	mul.f32 	%f1252, %f1247, %f1247;
	fma.rn.f32 	%f1253, %f1246, %f1248, %f1250;
	mul.f32 	%f1254, %f1249, %f1249;
	fma.rn.f32 	%f1255, %f1248, %f1250, %f1252;
	mul.f32 	%f1256, %f1251, %f1251;
	fma.rn.f32 	%f1257, %f1250, %f1252, %f1254;
	mul.f32 	%f1258, %f1253, %f1253;
	fma.rn.f32 	%f1259, %f1252, %f1254, %f1256;
	mul.f32 	%f1260, %f1255, %f1255;
	fma.rn.f32 	%f1261, %f1254, %f1256, %f1258;
	mul.f32 	%f1262, %f1257, %f1257;
	fma.rn.f32 	%f1263, %f1256, %f1258, %f1260;
	mul.f32 	%f1264, %f1259, %f1259;
	fma.rn.f32 	%f1265, %f1258, %f1260, %f1262;
	mul.f32 	%f1266, %f1261, %f1261;
	fma.rn.f32 	%f1267, %f1260, %f1262, %f1264;
	mul.f32 	%f1268, %f1263, %f1263;
	fma.rn.f32 	%f1269, %f1262, %f1264, %f1266;
	mul.f32 	%f1270, %f1265, %f1265;
	fma.rn.f32 	%f1271, %f1264, %f1266, %f1268;
	mul.f32 	%f1272, %f1267, %f1267;
	fma.rn.f32 	%f1273, %f1266, %f1268, %f1270;
	mul.f32 	%f1274, %f1269, %f1269;
	fma.rn.f32 	%f1275, %f1268, %f1270, %f1272;
	mul.f32 	%f1276, %f1271, %f1271;
	fma.rn.f32 	%f1277, %f1270, %f1272, %f1274;
	mul.f32 	%f1278, %f1273, %f1273;
	fma.rn.f32 	%f1279, %f1272, %f1274, %f1276;
	mul.f32 	%f1280, %f1275, %f1275;
	fma.rn.f32 	%f1281, %f1274, %f1276, %f1278;
	mul.f32 	%f1282, %f1277, %f1277;
	fma.rn.f32 	%f1283, %f1276, %f1278, %f1280;
	mul.f32 	%f1284, %f1279, %f1279;
	fma.rn.f32 	%f1285, %f1278, %f1280, %f1282;
	mul.f32 	%f1286, %f1281, %f1281;
	fma.rn.f32 	%f1287, %f1280, %f1282, %f1284;
	mul.f32 	%f1288, %f1283, %f1283;
	fma.rn.f32 	%f1289, %f1282, %f1284, %f1286;
	mul.f32 	%f1290, %f1285, %f1285;
	fma.rn.f32 	%f1291, %f1284, %f1286, %f1288;
	mul.f32 	%f1292, %f1287, %f1287;
	fma.rn.f32 	%f1293, %f1286, %f1288, %f1290;
	mul.f32 	%f1294, %f1289, %f1289;
	fma.rn.f32 	%f1295, %f1288, %f1290, %f1292;
	mul.f32 	%f1296, %f1291, %f1291;
	fma.rn.f32 	%f1297, %f1290, %f1292, %f1294;
	mul.f32 	%f1298, %f1293, %f1293;
	fma.rn.f32 	%f1299, %f1292, %f1294, %f1296;
	mul.f32 	%f1300, %f1295, %f1295;
	fma.rn.f32 	%f1301, %f1294, %f1296, %f1298;
	mul.f32 	%f1302, %f1297, %f1297;
	fma.rn.f32 	%f1303, %f1296, %f1298, %f1300;
	mul.f32 	%f1304, %f1299, %f1299;
	fma.rn.f32 	%f1305, %f1298, %f1300, %f1302;
	mul.f32 	%f1306, %f1301, %f1301;
	fma.rn.f32 	%f1307, %f1300, %f1302, %f1304;
	mul.f32 	%f1308, %f1303, %f1303;
	fma.rn.f32 	%f1309, %f1302, %f1304, %f1306;
	mul.f32 	%f1310, %f1305, %f1305;
	fma.rn.f32 	%f1311, %f1304, %f1306, %f1308;
	mul.f32 	%f1312, %f1307, %f1307;
	fma.rn.f32 	%f1313, %f1306, %f1308, %f1310;
	mul.f32 	%f1314, %f1309, %f1309;
	fma.rn.f32 	%f1315, %f1308, %f1310, %f1312;
	mul.f32 	%f1316, %f1311, %f1311;
	fma.rn.f32 	%f1317, %f1310, %f1312, %f1314;
	mul.f32 	%f1318, %f1313, %f1313;
	fma.rn.f32 	%f1319, %f1312, %f1314, %f1316;
	mul.f32 	%f1320, %f1315, %f1315;
	fma.rn.f32 	%f1321, %f1314, %f1316, %f1318;
	mul.f32 	%f1322, %f1317, %f1317;
	fma.rn.f32 	%f1323, %f1316, %f1318, %f1320;
	mul.f32 	%f1324, %f1319, %f1319;
	fma.rn.f32 	%f1325, %f1318, %f1320, %f1322;
	mul.f32 	%f1326, %f1321, %f1321;
	fma.rn.f32 	%f1327, %f1320, %f1322, %f1324;
	mul.f32 	%f1328, %f1323, %f1323;
	fma.rn.f32 	%f1329, %f1322, %f1324, %f1326;
	mul.f32 	%f1330, %f1325, %f1325;
	fma.rn.f32 	%f1331, %f1324, %f1326, %f1328;
	mul.f32 	%f1332, %f1327, %f1327;
	fma.rn.f32 	%f1333, %f1326, %f1328, %f1330;
	mul.f32 	%f1334, %f1329, %f1329;
	fma.rn.f32 	%f1335, %f1328, %f1330, %f1332;
	mul.f32 	%f1336, %f1331, %f1331;
	fma.rn.f32 	%f1337, %f1330, %f1332, %f1334;
	mul.f32 	%f1338, %f1333, %f1333;
	fma.rn.f32 	%f1339, %f1332, %f1334, %f1336;
	mul.f32 	%f1340, %f1335, %f1335;
	fma.rn.f32 	%f1341, %f1334, %f1336, %f1338;
	mul.f32 	%f1342, %f1337, %f1337;
	fma.rn.f32 	%f1343, %f1336, %f1338, %f1340;
	mul.f32 	%f1344, %f1339, %f1339;
	fma.rn.f32 	%f1345, %f1338, %f1340, %f1342;
	mul.f32 	%f1346, %f1341, %f1341;
	fma.rn.f32 	%f1347, %f1340, %f1342, %f1344;
	mul.f32 	%f1348, %f1343, %f1343;
	fma.rn.f32 	%f1349, %f1342, %f1344, %f1346;
	mul.f32 	%f1350, %f1345, %f1345;
	fma.rn.f32 	%f1351, %f1344, %f1346, %f1348;
	mul.f32 	%f1352, %f1347, %f1347;
	fma.rn.f32 	%f1353, %f1346, %f1348, %f1350;
	mul.f32 	%f1354, %f1349, %f1349;
	fma.rn.f32 	%f1355, %f1348, %f1350, %f1352;
	mul.f32 	%f1356, %f1351, %f1351;
	fma.rn.f32 	%f1357, %f1350, %f1352, %f1354;
	mul.f32 	%f1358, %f1353, %f1353;
	fma.rn.f32 	%f1359, %f1352, %f1354, %f1356;
	mul.f32 	%f1360, %f1355, %f1355;
	fma.rn.f32 	%f1361, %f1354, %f1356, %f1358;
	mul.f32 	%f1362, %f1357, %f1357;
	fma.rn.f32 	%f1363, %f1356, %f1358, %f1360;
	mul.f32 	%f1364, %f1359, %f1359;
	fma.rn.f32 	%f1365, %f1358, %f1360, %f1362;
	mul.f32 	%f1366, %f1361, %f1361;
	fma.rn.f32 	%f1367, %f1360, %f1362, %f1364;
	mul.f32 	%f1368, %f1363, %f1363;
	fma.rn.f32 	%f1369, %f1362, %f1364, %f1366;
	mul.f32 	%f1370, %f1365, %f1365;
	fma.rn.f32 	%f1371, %f1364, %f1366, %f1368;
	mul.f32 	%f1372, %f1367, %f1367;
	fma.rn.f32 	%f1373, %f1366, %f1368, %f1370;
	mul.f32 	%f1374, %f1369, %f1369;
	fma.rn.f32 	%f1375, %f1368, %f1370, %f1372;
	mul.f32 	%f1376, %f1371, %f1371;
	fma.rn.f32 	%f1377, %f1370, %f1372, %f1374;
	mul.f32 	%f1378, %f1373, %f1373;
	fma.rn.f32 	%f1379, %f1372, %f1374, %f1376;
	mul.f32 	%f1380, %f1375, %f1375;
	fma.rn.f32 	%f1381, %f1374, %f1376, %f1378;
	mul.f32 	%f1382, %f1377, %f1377;
	fma.rn.f32 	%f1383, %f1376, %f1378, %f1380;
	mul.f32 	%f1384, %f1379, %f1379;
	fma.rn.f32 	%f1385, %f1378, %f1380, %f1382;
	mul.f32 	%f1386, %f1381, %f1381;
	fma.rn.f32 	%f1387, %f1380, %f1382, %f1384;
	mul.f32 	%f1388, %f1383, %f1383;
	fma.rn.f32 	%f1389, %f1382, %f1384, %f1386;
	mul.f32 	%f1390, %f1385, %f1385;
	fma.rn.f32 	%f1391, %f1384, %f1386, %f1388;
	mul.f32 	%f1392, %f1387, %f1387;
	fma.rn.f32 	%f1393, %f1386, %f1388, %f1390;
	mul.f32 	%f1394, %f1389, %f1389;
	fma.rn.f32 	%f1395, %f1388, %f1390, %f1392;
	mul.f32 	%f1396, %f1391, %f1391;
	fma.rn.f32 	%f1397, %f1390, %f1392, %f1394;
	mul.f32 	%f1398, %f1393, %f1393;
	fma.rn.f32 	%f1399, %f1392, %f1394, %f1396;
	mul.f32 	%f1400, %f1395, %f1395;
	fma.rn.f32 	%f1401, %f1394, %f1396, %f1398;
	mul.f32 	%f1402, %f1397, %f1397;
	fma.rn.f32 	%f1403, %f1396, %f1398, %f1400;
	mul.f32 	%f1404, %f1399, %f1399;
	fma.rn.f32 	%f1405, %f1398, %f1400, %f1402;
	mul.f32 	%f1406, %f1401, %f1401;
	fma.rn.f32 	%f1407, %f1400, %f1402, %f1404;
	mul.f32 	%f1408, %f1403, %f1403;
	fma.rn.f32 	%f1409, %f1402, %f1404, %f1406;
	mul.f32 	%f1410, %f1405, %f1405;
	fma.rn.f32 	%f1411, %f1404, %f1406, %f1408;
	mul.f32 	%f1412, %f1407, %f1407;
	fma.rn.f32 	%f1413, %f1406, %f1408, %f1410;
	mul.f32 	%f1414, %f1409, %f1409;
	fma.rn.f32 	%f1415, %f1408, %f1410, %f1412;
	mul.f32 	%f1416, %f1411, %f1411;
	fma.rn.f32 	%f1417, %f1410, %f1412, %f1414;
	mul.f32 	%f1418, %f1413, %f1413;
	fma.rn.f32 	%f1419, %f1412, %f1414, %f1416;
	mul.f32 	%f1420, %f1415, %f1415;
	fma.rn.f32 	%f1421, %f1414, %f1416, %f1418;
	mul.f32 	%f1422, %f1417, %f1417;
	fma.rn.f32 	%f1423, %f1416, %f1418, %f1420;
	mul.f32 	%f1424, %f1419, %f1419;
	fma.rn.f32 	%f1425, %f1418, %f1420, %f1422;
	mul.f32 	%f1426, %f1421, %f1421;
	fma.rn.f32 	%f1427, %f1420, %f1422, %f1424;
	mul.f32 	%f1428, %f1423, %f1423;
	fma.rn.f32 	%f1429, %f1422, %f1424, %f1426;
	mul.f32 	%f1430, %f1425, %f1425;
	fma.rn.f32 	%f1431, %f1424, %f1426, %f1428;
	mul.f32 	%f1432, %f1427, %f1427;
	fma.rn.f32 	%f1433, %f1426, %f1428, %f1430;
	mul.f32 	%f1434, %f1429, %f1429;
	fma.rn.f32 	%f1435, %f1428, %f1430, %f1432;
	mul.f32 	%f1436, %f1431, %f1431;
	fma.rn.f32 	%f1437, %f1430, %f1432, %f1434;
	mul.f32 	%f1438, %f1433, %f1433;
	fma.rn.f32 	%f1439, %f1432, %f1434, %f1436;
	mul.f32 	%f1440, %f1435, %f1435;
	fma.rn.f32 	%f1441, %f1434, %f1436, %f1438;
	mul.f32 	%f1442, %f1437, %f1437;
	fma.rn.f32 	%f1443, %f1436, %f1438, %f1440;
	mul.f32 	%f1444, %f1439, %f1439;
	fma.rn.f32 	%f1445, %f1438, %f1440, %f1442;
	mul.f32 	%f1446, %f1441, %f1441;
	fma.rn.f32 	%f1447, %f1440, %f1442, %f1444;
	mul.f32 	%f1448, %f1443, %f1443;
	fma.rn.f32 	%f1449, %f1442, %f1444, %f1446;
	mul.f32 	%f1450, %f1445, %f1445;
	fma.rn.f32 	%f1451, %f1444, %f1446, %f1448;
	mul.f32 	%f1452, %f1447, %f1447;
	fma.rn.f32 	%f1453, %f1446, %f1448, %f1450;
	mul.f32 	%f1454, %f1449, %f1449;
	fma.rn.f32 	%f1455, %f1448, %f1450, %f1452;
	mul.f32 	%f1456, %f1451, %f1451;
	fma.rn.f32 	%f1457, %f1450, %f1452, %f1454;
	mul.f32 	%f1458, %f1453, %f1453;
	fma.rn.f32 	%f1459, %f1452, %f1454, %f1456;
	mul.f32 	%f1460, %f1455, %f1455;
	fma.rn.f32 	%f1461, %f1454, %f1456, %f1458;
	mul.f32 	%f1462, %f1457, %f1457;
	fma.rn.f32 	%f1463, %f1456, %f1458, %f1460;
	mul.f32 	%f1464, %f1459, %f1459;
	fma.rn.f32 	%f1465, %f1458, %f1460, %f1462;
	mul.f32 	%f1466, %f1461, %f1461;
	fma.rn.f32 	%f1467, %f1460, %f1462, %f1464;
	mul.f32 	%f1468, %f1463, %f1463;
	fma.rn.f32 	%f1469, %f1462, %f1464, %f1466;
	mul.f32 	%f1470, %f1465, %f1465;
	fma.rn.f32 	%f1471, %f1464, %f1466, %f1468;
	mul.f32 	%f1472, %f1467, %f1467;
	fma.rn.f32 	%f1473, %f1466, %f1468, %f1470;
	mul.f32 	%f1474, %f1469, %f1469;
	fma.rn.f32 	%f1475, %f1468, %f1470, %f1472;
	mul.f32 	%f1476, %f1471, %f1471;
	fma.rn.f32 	%f1477, %f1470, %f1472, %f1474;
	mul.f32 	%f1478, %f1473, %f1473;
	fma.rn.f32 	%f1479, %f1472, %f1474, %f1476;
	mul.f32 	%f1480, %f1475, %f1475;
	fma.rn.f32 	%f1481, %f1474, %f1476, %f1478;
	mul.f32 	%f1482, %f1477, %f1477;
	fma.rn.f32 	%f1483, %f1476, %f1478, %f1480;
	mul.f32 	%f1484, %f1479, %f1479;
	fma.rn.f32 	%f1485, %f1478, %f1480, %f1482;
	mul.f32 	%f1486, %f1481, %f1481;
	fma.rn.f32 	%f1487, %f1480, %f1482, %f1484;
	mul.f32 	%f1488, %f1483, %f1483;
	fma.rn.f32 	%f1489, %f1482, %f1484, %f1486;
	mul.f32 	%f1490, %f1485, %f1485;
	fma.rn.f32 	%f1491, %f1484, %f1486, %f1488;
	mul.f32 	%f1492, %f1487, %f1487;
	fma.rn.f32 	%f1493, %f1486, %f1488, %f1490;
	mul.f32 	%f1494, %f1489, %f1489;
	fma.rn.f32 	%f1495, %f1488, %f1490, %f1492;
	mul.f32 	%f1496, %f1491, %f1491;
	fma.rn.f32 	%f1497, %f1490, %f1492, %f1494;
	mul.f32 	%f1498, %f1493, %f1493;
	fma.rn.f32 	%f1499, %f1492, %f1494, %f1496;
	mul.f32 	%f1500, %f1495, %f1495;
	fma.rn.f32 	%f1501, %f1494, %f1496, %f1498;
	mul.f32 	%f1502, %f1497, %f1497;
	fma.rn.f32 	%f1503, %f1496, %f1498, %f1500;
	mul.f32 	%f1504, %f1499, %f1499;
	fma.rn.f32 	%f1505, %f1498, %f1500, %f1502;
	mul.f32 	%f1506, %f1501, %f1501;
	fma.rn.f32 	%f1507, %f1500, %f1502, %f1504;
	mul.f32 	%f1508, %f1503, %f1503;
	fma.rn.f32 	%f1509, %f1502, %f1504, %f1506;
	mul.f32 	%f1510, %f1505, %f1505;
	fma.rn.f32 	%f1511, %f1504, %f1506, %f1508;
	mul.f32 	%f1512, %f1507, %f1507;
	fma.rn.f32 	%f1513, %f1506, %f1508, %f1510;
	mul.f32 	%f1514, %f1509, %f1509;
	fma.rn.f32 	%f1515, %f1508, %f1510, %f1512;
	mul.f32 	%f1516, %f1511, %f1511;
	fma.rn.f32 	%f1517, %f1510, %f1512, %f1514;
	mul.f32 	%f1518, %f1513, %f1513;
	fma.rn.f32 	%f1519, %f1512, %f1514, %f1516;
	mul.f32 	%f1520, %f1515, %f1515;
	fma.rn.f32 	%f1521, %f1514, %f1516, %f1518;
	mul.f32 	%f1522, %f1517, %f1517;
	fma.rn.f32 	%f1523, %f1516, %f1518, %f1520;
	mul.f32 	%f1524, %f1519, %f1519;
	fma.rn.f32 	%f1525, %f1518, %f1520, %f1522;
	mul.f32 	%f1526, %f1521, %f1521;
	fma.rn.f32 	%f1527, %f1520, %f1522, %f1524;
	mul.f32 	%f1528, %f1523, %f1523;
	fma.rn.f32 	%f1529, %f1522, %f1524, %f1526;
	mul.f32 	%f1530, %f1525, %f1525;
	fma.rn.f32 	%f1531, %f1524, %f1526, %f1528;
	mul.f32 	%f1532, %f1527, %f1527;
	fma.rn.f32 	%f1533, %f1526, %f1528, %f1530;
	mul.f32 	%f1534, %f1529, %f1529;
	fma.rn.f32 	%f1535, %f1528, %f1530, %f1532;
	mul.f32 	%f1536, %f1531, %f1531;
	fma.rn.f32 	%f1537, %f1530, %f1532, %f1534;
	mul.f32 	%f1538, %f1533, %f1533;
	fma.rn.f32 	%f1539, %f1532, %f1534, %f1536;
	mul.f32 	%f1540, %f1535, %f1535;
	fma.rn.f32 	%f1541, %f1534, %f1536, %f1538;
	mul.f32 	%f1542, %f1537, %f1537;
	fma.rn.f32 	%f1543, %f1536, %f1538, %f1540;
	mul.f32 	%f1544, %f1539, %f1539;
	fma.rn.f32 	%f1545, %f1538, %f1540, %f1542;
	mul.f32 	%f1546, %f1541, %f1541;
	fma.rn.f32 	%f1547, %f1540, %f1542, %f1544;
	mul.f32 	%f1548, %f1543, %f1543;
	fma.rn.f32 	%f1549, %f1542, %f1544, %f1546;
	mul.f32 	%f1550, %f1545, %f1545;
	fma.rn.f32 	%f1551, %f1544, %f1546, %f1548;
	mul.f32 	%f1552, %f1547, %f1547;
	fma.rn.f32 	%f1553, %f1546, %f1548, %f1550;
	mul.f32 	%f1554, %f1549, %f1549;
	fma.rn.f32 	%f1555, %f1548, %f1550, %f1552;
	mul.f32 	%f1556, %f1551, %f1551;
	fma.rn.f32 	%f1557, %f1550, %f1552, %f1554;
	mul.f32 	%f1558, %f1553, %f1553;
	fma.rn.f32 	%f1559, %f1552, %f1554, %f1556;
	mul.f32 	%f1560, %f1555, %f1555;
	fma.rn.f32 	%f1561, %f1554, %f1556, %f1558;
	mul.f32 	%f1562, %f1557, %f1557;
	fma.rn.f32 	%f1563, %f1556, %f1558, %f1560;
	mul.f32 	%f1564, %f1559, %f1559;
	fma.rn.f32 	%f1565, %f1558, %f1560, %f1562;
	mul.f32 	%f1566, %f1561, %f1561;
	fma.rn.f32 	%f1567, %f1560, %f1562, %f1564;
	mul.f32 	%f1568, %f1563, %f1563;
	fma.rn.f32 	%f1569, %f1562, %f1564, %f1566;
	mul.f32 	%f1570, %f1565, %f1565;
	fma.rn.f32 	%f1571, %f1564, %f1566, %f1568;
	mul.f32 	%f1572, %f1567, %f1567;
	fma.rn.f32 	%f1573, %f1566, %f1568, %f1570;
	mul.f32 	%f1574, %f1569, %f1569;
	fma.rn.f32 	%f1575, %f1568, %f1570, %f1572;
	mul.f32 	%f1576, %f1571, %f1571;
	fma.rn.f32 	%f1577, %f1570, %f1572, %f1574;
	mul.f32 	%f1578, %f1573, %f1573;
	fma.rn.f32 	%f1579, %f1572, %f1574, %f1576;
	mul.f32 	%f1580, %f1575, %f1575;
	fma.rn.f32 	%f1581, %f1574, %f1576, %f1578;
	mul.f32 	%f1582, %f1577, %f1577;
	fma.rn.f32 	%f1583, %f1576, %f1578, %f1580;
	mul.f32 	%f1584, %f1579, %f1579;
	fma.rn.f32 	%f1585, %f1578, %f1580, %f1582;
	mul.f32 	%f1586, %f1581, %f1581;
	fma.rn.f32 	%f1587, %f1580, %f1582, %f1584;
	mul.f32 	%f1588, %f1583, %f1583;
	fma.rn.f32 	%f1589, %f1582, %f1584, %f1586;
	mul.f32 	%f1590, %f1585, %f1585;
	fma.rn.f32 	%f1591, %f1584, %f1586, %f1588;
	fma.rn.f32 	%f1592, %f1586, %f1588, %f1590;
	mul.f32 	%f1593, %f1588, %f1590;
	fma.rn.f32 	%f1594, %f1587, %f1587, %f1593;
	add.f32 	%f1595, %f1590, %f1588;
	fma.rn.f32 	%f1596, %f1587, %f1587, %f1595;
	fma.rn.f32 	%f1597, %f1589, %f1589, %f1596;
	fma.rn.f32 	%f1598, %f1591, %f1591, %f1597;
	add.f32 	%f1599, %f1591, %f1598;
	add.f32 	%f1600, %f1592, %f1599;
	add.f32 	%f1601, %f1594, %f1600;
	add.f32 	%f13042, %f1601, 0f41B80000;
	bra.uni 	$L__BB1_79;
$L__BB1_75:
	cvt.rn.f32.u32 	%f42, %r1;
	mul.f32 	%f43, %f42, 0f308637BD;
	mov.u32 	%r4, %tid.y;
	cvt.rn.f32.u32 	%f44, %r4;
	mul.f32 	%f45, %f44, 0f308637BD;
	fma.rn.f32 	%f46, %f43, %f43, %f43;
	mul.f32 	%f47, %f45, %f45;
	fma.rn.f32 	%f48, %f43, %f43, %f45;
	fma.rn.f32 	%f49, %f45, %f43, %f47;
	mul.f32 	%f50, %f46, %f46;
	fma.rn.f32 	%f51, %f47, %f45, %f47;
	mul.f32 	%f52, %f48, %f48;
	fma.rn.f32 	%f53, %f47, %f47, %f50;
	mul.f32 	%f54, %f49, %f49;
	fma.rn.f32 	%f55, %f47, %f50, %f52;
	mul.f32 	%f56, %f51, %f51;
	fma.rn.f32 	%f57, %f52, %f50, %f54;
	mul.f32 	%f58, %f53, %f53;
	fma.rn.f32 	%f59, %f54, %f52, %f56;
	mul.f32 	%f60, %f55, %f55;
	fma.rn.f32 	%f61, %f54, %f56, %f58;
	mul.f32 	%f62, %f57, %f57;
	fma.rn.f32 	%f63, %f56, %f58, %f60;
	mul.f32 	%f64, %f59, %f59;
	fma.rn.f32 	%f65, %f58, %f60, %f62;
	mul.f32 	%f66, %f61, %f61;
	fma.rn.f32 	%f67, %f60, %f62, %f64;
	mul.f32 	%f68, %f63, %f63;
	fma.rn.f32 	%f69, %f62, %f64, %f66;
	mul.f32 	%f70, %f65, %f65;
	fma.rn.f32 	%f71, %f64, %f66, %f68;
	mul.f32 	%f72, %f67, %f67;
	fma.rn.f32 	%f73, %f66, %f68, %f70;
	mul.f32 	%f74, %f69, %f69;
	fma.rn.f32 	%f75, %f68, %f70, %f72;
	mul.f32 	%f76, %f71, %f71;
	fma.rn.f32 	%f77, %f70, %f72, %f74;
	mul.f32 	%f78, %f73, %f73;
	fma.rn.f32 	%f79, %f72, %f74, %f76;
	mul.f32 	%f80, %f75, %f75;
	fma.rn.f32 	%f81, %f74, %f76, %f78;
	mul.f32 	%f82, %f77, %f77;
	fma.rn.f32 	%f83, %f76, %f78, %f80;
	mul.f32 	%f84, %f79, %f79;
	fma.rn.f32 	%f85, %f78, %f80, %f82;
	mul.f32 	%f86, %f81, %f81;
	fma.rn.f32 	%f87, %f80, %f82, %f84;
	mul.f32 	%f88, %f83, %f83;
	fma.rn.f32 	%f89, %f82, %f84, %f86;
	mul.f32 	%f90, %f85, %f85;
	fma.rn.f32 	%f91, %f84, %f86, %f88;
	mul.f32 	%f92, %f87, %f87;
	fma.rn.f32 	%f93, %f86, %f88, %f90;
	mul.f32 	%f94, %f89, %f89;
	fma.rn.f32 	%f95, %f88, %f90, %f92;
	mul.f32 	%f96, %f91, %f91;
	fma.rn.f32 	%f97, %f90, %f92, %f94;
	mul.f32 	%f98, %f93, %f93;
	fma.rn.f32 	%f99, %f92, %f94, %f96;
	mul.f32 	%f100, %f95, %f95;
	fma.rn.f32 	%f101, %f94, %f96, %f98;
	mul.f32 	%f102, %f97, %f97;
	fma.rn.f32 	%f103, %f96, %f98, %f100;
	mul.f32 	%f104, %f99, %f99;
	fma.rn.f32 	%f105, %f98, %f100, %f102;
	mul.f32 	%f106, %f101, %f101;
	fma.rn.f32 	%f107, %f100, %f102, %f104;
	mul.f32 	%f108, %f103, %f103;
	fma.rn.f32 	%f109, %f102, %f104, %f106;
	mul.f32 	%f110, %f105, %f105;
	fma.rn.f32 	%f111, %f104, %f106, %f108;
	mul.f32 	%f112, %f107, %f107;
	fma.rn.f32 	%f113, %f106, %f108, %f110;
	mul.f32 	%f114, %f109, %f109;
	fma.rn.f32 	%f115, %f108, %f110, %f112;
	mul.f32 	%f116, %f111, %f111;
	fma.rn.f32 	%f117, %f110, %f112, %f114;
	mul.f32 	%f118, %f113, %f113;
	fma.rn.f32 	%f119, %f112, %f114, %f116;
	mul.f32 	%f120, %f115, %f115;
	fma.rn.f32 	%f121, %f114, %f116, %f118;
	mul.f32 	%f122, %f117, %f117;
	fma.rn.f32 	%f123, %f116, %f118, %f120;
	mul.f32 	%f124, %f119, %f119;
	fma.rn.f32 	%f125, %f118, %f120, %f122;
	mul.f32 	%f126, %f121, %f121;
	fma.rn.f32 	%f127, %f120, %f122, %f124;
	mul.f32 	%f128, %f123, %f123;
	fma.rn.f32 	%f129, %f122, %f124, %f126;
	mul.f32 	%f130, %f125, %f125;
	fma.rn.f32 	%f131, %f124, %f126, %f128;
	mul.f32 	%f132, %f127, %f127;
	fma.rn.f32 	%f133, %f126, %f128, %f130;
	mul.f32 	%f134, %f129, %f129;
	fma.rn.f32 	%f135, %f128, %f130, %f132;
	mul.f32 	%f136, %f131, %f131;
	fma.rn.f32 	%f137, %f130, %f132, %f134;
	mul.f32 	%f138, %f133, %f133;
	fma.rn.f32 	%f139, %f132, %f134, %f136;
	mul.f32 	%f140, %f135, %f135;
	fma.rn.f32 	%f141, %f134, %f136, %f138;
	mul.f32 	%f142, %f137, %f137;
	fma.rn.f32 	%f143, %f136, %f138, %f140;
	mul.f32 	%f144, %f139, %f139;
	fma.rn.f32 	%f145, %f138, %f140, %f142;
	mul.f32 	%f146, %f141, %f141;
	fma.rn.f32 	%f147, %f140, %f142, %f144;
	mul.f32 	%f148, %f143, %f143;
	fma.rn.f32 	%f149, %f142, %f144, %f146;
	mul.f32 	%f150, %f145, %f145;
	fma.rn.f32 	%f151, %f144, %f146, %f148;
	mul.f32 	%f152, %f147, %f147;
	fma.rn.f32 	%f153, %f146, %f148, %f150;
	mul.f32 	%f154, %f149, %f149;
	fma.rn.f32 	%f155, %f148, %f150, %f152;
	mul.f32 	%f156, %f151, %f151;
	fma.rn.f32 	%f157, %f150, %f152, %f154;
	mul.f32 	%f158, %f153, %f153;
	fma.rn.f32 	%f159, %f152, %f154, %f156;
	mul.f32 	%f160, %f155, %f155;
	fma.rn.f32 	%f161, %f154, %f156, %f158;
	mul.f32 	%f162, %f157, %f157;
	fma.rn.f32 	%f163, %f156, %f158, %f160;
	mul.f32 	%f164, %f159, %f159;
	fma.rn.f32 	%f165, %f158, %f160, %f162;
	mul.f32 	%f166, %f161, %f161;
	fma.rn.f32 	%f167, %f160, %f162, %f164;
	mul.f32 	%f168, %f163, %f163;
	fma.rn.f32 	%f169, %f162, %f164, %f166;
	mul.f32 	%f170, %f165, %f165;
	fma.rn.f32 	%f171, %f164, %f166, %f168;
	mul.f32 	%f172, %f167, %f167;
	fma.rn.f32 	%f173, %f166, %f168, %f170;
	mul.f32 	%f174, %f169, %f169;
	fma.rn.f32 	%f175, %f168, %f170, %f172;
	mul.f32 	%f176, %f171, %f171;
	fma.rn.f32 	%f177, %f170, %f172, %f174;
	mul.f32 	%f178, %f173, %f173;
	fma.rn.f32 	%f179, %f172, %f174, %f176;
	mul.f32 	%f180, %f175, %f175;
	fma.rn.f32 	%f181, %f174, %f176, %f178;
	mul.f32 	%f182, %f177, %f177;
	fma.rn.f32 	%f183, %f176, %f178, %f180;
	mul.f32 	%f184, %f179, %f179;
	fma.rn.f32 	%f185, %f178, %f180, %f182;
	mul.f32 	%f186, %f181, %f181;
	fma.rn.f32 	%f187, %f180, %f182, %f184;
	mul.f32 	%f188, %f183, %f183;
	fma.rn.f32 	%f189, %f182, %f184, %f186;
	mul.f32 	%f190, %f185, %f185;
	fma.rn.f32 	%f191, %f184, %f186, %f188;
	mul.f32 	%f192, %f187, %f187;
	fma.rn.f32 	%f193, %f186, %f188, %f190;
	mul.f32 	%f194, %f189, %f189;
	fma.rn.f32 	%f195, %f188, %f190, %f192;
	mul.f32 	%f196, %f191, %f191;
	fma.rn.f32 	%f197, %f190, %f192, %f194;
	mul.f32 	%f198, %f193, %f193;
	fma.rn.f32 	%f199, %f192, %f194, %f196;
	mul.f32 	%f200, %f195, %f195;
	fma.rn.f32 	%f201, %f194, %f196, %f198;
	mul.f32 	%f202, %f197, %f197;
	fma.rn.f32 	%f203, %f196, %f198, %f200;
	mul.f32 	%f204, %f199, %f199;
	fma.rn.f32 	%f205, %f198, %f200, %f202;
	mul.f32 	%f206, %f201, %f201;
	fma.rn.f32 	%f207, %f200, %f202, %f204;
	mul.f32 	%f208, %f203, %f203;
	fma.rn.f32 	%f209, %f202, %f204, %f206;
	mul.f32 	%f210, %f205, %f205;
	fma.rn.f32 	%f211, %f204, %f206, %f208;
	mul.f32 	%f212, %f207, %f207;
	fma.rn.f32 	%f213, %f206, %f208, %f210;
	mul.f32 	%f214, %f209, %f209;
	fma.rn.f32 	%f215, %f208, %f210, %f212;
	mul.f32 	%f216, %f211, %f211;
	fma.rn.f32 	%f217, %f210, %f212, %f214;
	mul.f32 	%f218, %f213, %f213;
	fma.rn.f32 	%f219, %f212, %f214, %f216;
	mul.f32 	%f220, %f215, %f215;
	fma.rn.f32 	%f221, %f214, %f216, %f218;
	mul.f32 	%f222, %f217, %f217;
	fma.rn.f32 	%f223, %f216, %f218, %f220;
	mul.f32 	%f224, %f219, %f219;
	fma.rn.f32 	%f225, %f218, %f220, %f222;
	mul.f32 	%f226, %f221, %f221;
	fma.rn.f32 	%f227, %f220, %f222, %f224;
	mul.f32 	%f228, %f223, %f223;
	fma.rn.f32 	%f229, %f222, %f224, %f226;
	mul.f32 	%f230, %f225, %f225;
	fma.rn.f32 	%f231, %f224, %f226, %f228;
	mul.f32 	%f232, %f227, %f227;
	fma.rn.f32 	%f233, %f226, %f228, %f230;
	mul.f32 	%f234, %f229, %f229;
	fma.rn.f32 	%f235, %f228, %f230, %f232;
	mul.f32 	%f236, %f231, %f231;
	fma.rn.f32 	%f237, %f230, %f232, %f234;
	mul.f32 	%f238, %f233, %f233;
	fma.rn.f32 	%f239, %f232, %f234, %f236;
	mul.f32 	%f240, %f235, %f235;
	fma.rn.f32 	%f241, %f234, %f236, %f238;
	mul.f32 	%f242, %f237, %f237;
	fma.rn.f32 	%f243, %f236, %f238, %f240;
	mul.f32 	%f244, %f239, %f239;
	fma.rn.f32 	%f245, %f238, %f240, %f242;
	mul.f32 	%f246, %f241, %f241;
	fma.rn.f32 	%f247, %f240, %f242, %f244;
	mul.f32 	%f248, %f243, %f243;
	fma.rn.f32 	%f249, %f242, %f244, %f246;
	mul.f32 	%f250, %f245, %f245;
	fma.rn.f32 	%f251, %f244, %f246, %f248;
	mul.f32 	%f252, %f247, %f247;
	fma.rn.f32 	%f253, %f246, %f248, %f250;
	mul.f32 	%f254, %f249, %f249;
	fma.rn.f32 	%f255, %f248, %f250, %f252;
	mul.f32 	%f256, %f251, %f251;
	fma.rn.f32 	%f257, %f250, %f252, %f254;
	mul.f32 	%f258, %f253, %f253;
	fma.rn.f32 	%f259, %f252, %f254, %f256;
	mul.f32 	%f260, %f255, %f255;
	fma.rn.f32 	%f261, %f254, %f256, %f258;
	mul.f32 	%f262, %f257, %f257;
	fma.rn.f32 	%f263, %f256, %f258, %f260;
	mul.f32 	%f264, %f259, %f259;
	fma.rn.f32 	%f265, %f258, %f260, %f262;
	mul.f32 	%f266, %f261, %f261;
	fma.rn.f32 	%f267, %f260, %f262, %f264;
	mul.f32 	%f268, %f263, %f263;
	fma.rn.f32 	%f269, %f262, %f264, %f266;
	mul.f32 	%f270, %f265, %f265;
	fma.rn.f32 	%f271, %f264, %f266, %f268;
	mul.f32 	%f272, %f267, %f267;
	fma.rn.f32 	%f273, %f266, %f268, %f270;
	mul.f32 	%f274, %f269, %f269;
	fma.rn.f32 	%f275, %f268, %f270, %f272;
	mul.f32 	%f276, %f271, %f271;
	fma.rn.f32 	%f277, %f270, %f272, %f274;
	mul.f32 	%f278, %f273, %f273;
	fma.rn.f32 	%f279, %f272, %f274, %f276;
	mul.f32 	%f280, %f275, %f275;
	fma.rn.f32 	%f281, %f274, %f276, %f278;
	mul.f32 	%f282, %f277, %f277;
	fma.rn.f32 	%f283, %f276, %f278, %f280;
	mul.f32 	%f284, %f279, %f279;
	fma.rn.f32 	%f285, %f278, %f280, %f282;
	mul.f32 	%f286, %f281, %f281;
	fma.rn.f32 	%f287, %f280, %f282, %f284;
	mul.f32 	%f288, %f283, %f283;
	fma.rn.f32 	%f289, %f282, %f284, %f286;
	mul.f32 	%f290, %f285, %f285;
	fma.rn.f32 	%f291, %f284, %f286, %f288;
	mul.f32 	%f292, %f287, %f287;
	fma.rn.f32 	%f293, %f286, %f288, %f290;
	mul.f32 	%f294, %f289, %f289;
	fma.rn.f32 	%f295, %f288, %f290, %f292;
	mul.f32 	%f296, %f291, %f291;
	fma.rn.f32 	%f297, %f290, %f292, %f294;
	mul.f32 	%f298, %f293, %f293;
	fma.rn.f32 	%f299, %f292, %f294, %f296;
	mul.f32 	%f300, %f295, %f295;
	fma.rn.f32 	%f301, %f294, %f296, %f298;
	mul.f32 	%f302, %f297, %f297;
	fma.rn.f32 	%f303, %f296, %f298, %f300;
	mul.f32 	%f304, %f299, %f299;
	fma.rn.f32 	%f305, %f298, %f300, %f302;
	mul.f32 	%f306, %f301, %f301;
	fma.rn.f32 	%f307, %f300, %f302, %f304;
	mul.f32 	%f308, %f303, %f303;
	fma.rn.f32 	%f309, %f302, %f304, %f306;
	mul.f32 	%f310, %f305, %f305;
	fma.rn.f32 	%f311, %f304, %f306, %f308;
	mul.f32 	%f312, %f307, %f307;
	fma.rn.f32 	%f313, %f306, %f308, %f310;
	mul.f32 	%f314, %f309, %f309;
	fma.rn.f32 	%f315, %f308, %f310, %f312;
	mul.f32 	%f316, %f311, %f311;
	fma.rn.f32 	%f317, %f310, %f312, %f314;
	mul.f32 	%f318, %f313, %f313;
	fma.rn.f32 	%f319, %f312, %f314, %f316;
	mul.f32 	%f320, %f315, %f315;
	fma.rn.f32 	%f321, %f314, %f316, %f318;
	mul.f32 	%f322, %f317, %f317;
	fma.rn.f32 	%f323, %f316, %f318, %f320;
	mul.f32 	%f324, %f319, %f319;
	fma.rn.f32 	%f325, %f318, %f320, %f322;
	mul.f32 	%f326, %f321, %f321;
	fma.rn.f32 	%f327, %f320, %f322, %f324;
	mul.f32 	%f328, %f323, %f323;
	fma.rn.f32 	%f329, %f322, %f324, %f326;
	mul.f32 	%f330, %f325, %f325;
	fma.rn.f32 	%f331, %f324, %f326, %f328;
	mul.f32 	%f332, %f327, %f327;
	fma.rn.f32 	%f333, %f326, %f328, %f330;
	mul.f32 	%f334, %f329, %f329;
	fma.rn.f32 	%f335, %f328, %f330, %f332;
	mul.f32 	%f336, %f331, %f331;
	fma.rn.f32 	%f337, %f330, %f332, %f334;
	mul.f32 	%f338, %f333, %f333;
	fma.rn.f32 	%f339, %f332, %f334, %f336;
	mul.f32 	%f340, %f335, %f335;
	fma.rn.f32 	%f341, %f334, %f336, %f338;
	mul.f32 	%f342, %f337, %f337;
	fma.rn.f32 	%f343, %f336, %f338, %f340;
	mul.f32 	%f344, %f339, %f339;
	fma.rn.f32 	%f345, %f338, %f340, %f342;
	mul.f32 	%f346, %f341, %f341;
	fma.rn.f32 	%f347, %f340, %f342, %f344;
	mul.f32 	%f348, %f343, %f343;
	fma.rn.f32 	%f349, %f342, %f344, %f346;
	mul.f32 	%f350, %f345, %f345;
	fma.rn.f32 	%f351, %f344, %f346, %f348;
	mul.f32 	%f352, %f347, %f347;
	fma.rn.f32 	%f353, %f346, %f348, %f350;
	mul.f32 	%f354, %f349, %f349;
	fma.rn.f32 	%f355, %f348, %f350, %f352;
	mul.f32 	%f356, %f351, %f351;
	fma.rn.f32 	%f357, %f350, %f352, %f354;
	mul.f32 	%f358, %f353, %f353;
	fma.rn.f32 	%f359, %f352, %f354, %f356;
	mul.f32 	%f360, %f355, %f355;
	fma.rn.f32 	%f361, %f354, %f356, %f358;
	mul.f32 	%f362, %f357, %f357;
	fma.rn.f32 	%f363, %f356, %f358, %f360;
	mul.f32 	%f364, %f359, %f359;
	fma.rn.f32 	%f365, %f358, %f360, %f362;
	mul.f32 	%f366, %f361, %f361;
	fma.rn.f32 	%f367, %f360, %f362, %f364;
	mul.f32 	%f368, %f363, %f363;
	fma.rn.f32 	%f369, %f362, %f364, %f366;
	mul.f32 	%f370, %f365, %f365;
	fma.rn.f32 	%f371, %f364, %f366, %f368;
	mul.f32 	%f372, %f367, %f367;
	fma.rn.f32 	%f373, %f366, %f368, %f370;
	mul.f32 	%f374, %f369, %f369;
	fma.rn.f32 	%f375, %f368, %f370, %f372;
	mul.f32 	%f376, %f371, %f371;
	fma.rn.f32 	%f377, %f370, %f372, %f374;
	mul.f32 	%f378, %f373, %f373;
	fma.rn.f32 	%f379, %f372, %f374, %f376;
	mul.f32 	%f380, %f375, %f375;
	fma.rn.f32 	%f381, %f374, %f376, %f378;
	mul.f32 	%f382, %f377, %f377;
	fma.rn.f32 	%f383, %f376, %f378, %f380;
	mul.f32 	%f384, %f379, %f379;
	fma.rn.f32 	%f385, %f378, %f380, %f382;
	mul.f32 	%f386, %f381, %f381;
	fma.rn.f32 	%f387, %f380, %f382, %f384;
	mul.f32 	%f388, %f383, %f383;
	fma.rn.f32 	%f389, %f382, %f384, %f386;
	mul.f32 	%f390, %f385, %f385;
	fma.rn.f32 	%f391, %f384, %f386, %f388;
	mul.f32 	%f392, %f387, %f387;
	fma.rn.f32 	%f393, %f386, %f388, %f390;
	mul.f32 	%f394, %f389, %f389;
	fma.rn.f32 	%f395, %f388, %f390, %f392;
	mul.f32 	%f396, %f391, %f391;
	fma.rn.f32 	%f397, %f390, %f392, %f394;
	mul.f32 	%f398, %f393, %f393;
	fma.rn.f32 	%f399, %f392, %f394, %f396;
	mul.f32 	%f400, %f395, %f395;
	fma.rn.f32 	%f401, %f394, %f396, %f398;
	mul.f32 	%f402, %f397, %f397;
	fma.rn.f32 	%f403, %f396, %f398, %f400;
	mul.f32 	%f404, %f399, %f399;
	fma.rn.f32 	%f405, %f398, %f400, %f402;
	mul.f32 	%f406, %f401, %f401;
	fma.rn.f32 	%f407, %f400, %f402, %f404;
	mul.f32 	%f408, %f403, %f403;
	fma.rn.f32 	%f409, %f402, %f404, %f406;
	mul.f32 	%f410, %f405, %f405;
	fma.rn.f32 	%f411, %f404, %f406, %f408;
	mul.f32 	%f412, %f407, %f407;
	fma.rn.f32 	%f413, %f406, %f408, %f410;
	mul.f32 	%f414, %f409, %f409;
	fma.rn.f32 	%f415, %f408, %f410, %f412;
	mul.f32 	%f416, %f411, %f411;
	fma.rn.f32 	%f417, %f410, %f412, %f414;
	mul.f32 	%f418, %f413, %f413;
	fma.rn.f32 	%f419, %f412, %f414, %f416;
	mul.f32 	%f420, %f415, %f415;
	fma.rn.f32 	%f421, %f414, %f416, %f418;
	mul.f32 	%f422, %f417, %f417;
	fma.rn.f32 	%f423, %f416, %f418, %f420;
	mul.f32 	%f424, %f419, %f419;
	fma.rn.f32 	%f425, %f418, %f420, %f422;
	mul.f32 	%f426, %f421, %f421;
	fma.rn.f32 	%f427, %f420, %f422, %f424;
	mul.f32 	%f428, %f423, %f423;
	fma.rn.f32 	%f429, %f422, %f424, %f426;
	mul.f32 	%f430, %f425, %f425;
	fma.rn.f32 	%f431, %f424, %f426, %f428;
	mul.f32 	%f432, %f427, %f427;
	fma.rn.f32 	%f433, %f426, %f428, %f430;
	mul.f32 	%f434, %f429, %f429;
	fma.rn.f32 	%f435, %f428, %f430, %f432;
	mul.f32 	%f436, %f431, %f431;
	fma.rn.f32 	%f437, %f430, %f432, %f434;
	mul.f32 	%f438, %f433, %f433;
	fma.rn.f32 	%f439, %f432, %f434, %f436;
	mul.f32 	%f440, %f435, %f435;
	fma.rn.f32 	%f441, %f434, %f436, %f438;
	mul.f32 	%f442, %f437, %f437;
	fma.rn.f32 	%f443, %f436, %f438, %f440;
	mul.f32 	%f444, %f439, %f439;
	fma.rn.f32 	%f445, %f438, %f440, %f442;
	mul.f32 	%f446, %f441, %f441;
	fma.rn.f32 	%f447, %f440, %f442, %f444;
	mul.f32 	%f448, %f443, %f443;
	fma.rn.f32 	%f449, %f442, %f444, %f446;
	mul.f32 	%f450, %f445, %f445;
	fma.rn.f32 	%f451, %f444, %f446, %f448;
	mul.f32 	%f452, %f447, %f447;
	fma.rn.f32 	%f453, %f446, %f448, %f450;
	mul.f32 	%f454, %f449, %f449;
	fma.rn.f32 	%f455, %f448, %f450, %f452;
	mul.f32 	%f456, %f451, %f451;
	fma.rn.f32 	%f457, %f450, %f452, %f454;
	mul.f32 	%f458, %f453, %f453;
	fma.rn.f32 	%f459, %f452, %f454, %f456;
	mul.f32 	%f460, %f455, %f455;
	fma.rn.f32 	%f461, %f454, %f456, %f458;
	mul.f32 	%f462, %f457, %f457;
	fma.rn.f32 	%f463, %f456, %f458, %f460;
	mul.f32 	%f464, %f459, %f459;
	fma.rn.f32 	%f465, %f458, %f460, %f462;
	mul.f32 	%f466, %f461, %f461;
	fma.rn.f32 	%f467, %f460, %f462, %f464;
	mul.f32 	%f468, %f463, %f463;
	fma.rn.f32 	%f469, %f462, %f464, %f466;
	mul.f32 	%f470, %f465, %f465;
	fma.rn.f32 	%f471, %f464, %f466, %f468;
	mul.f32 	%f472, %f467, %f467;
	fma.rn.f32 	%f473, %f466, %f468, %f470;
	mul.f32 	%f474, %f469, %f469;
	fma.rn.f32 	%f475, %f468, %f470, %f472;
	mul.f32 	%f476, %f471, %f471;
	fma.rn.f32 	%f477, %f470, %f472, %f474;
	mul.f32 	%f478, %f473, %f473;
	fma.rn.f32 	%f479, %f472, %f474, %f476;
	mul.f32 	%f480, %f475, %f475;
	fma.rn.f32 	%f481, %f474, %f476, %f478;
	mul.f32 	%f482, %f477, %f477;
	fma.rn.f32 	%f483, %f476, %f478, %f480;
	mul.f32 	%f484, %f479, %f479;
	fma.rn.f32 	%f485, %f478, %f480, %f482;
	mul.f32 	%f486, %f481, %f481;
	fma.rn.f32 	%f487, %f480, %f482, %f484;
	mul.f32 	%f488, %f483, %f483;
	fma.rn.f32 	%f489, %f482, %f484, %f486;
	mul.f32 	%f490, %f485, %f485;
	fma.rn.f32 	%f491, %f484, %f486, %f488;
	mul.f32 	%f492, %f487, %f487;
	fma.rn.f32 	%f493, %f486, %f488, %f490;
	mul.f32 	%f494, %f489, %f489;
	fma.rn.f32 	%f495, %f488, %f490, %f492;
	mul.f32 	%f496, %f491, %f491;
	fma.rn.f32 	%f497, %f490, %f492, %f494;
	mul.f32 	%f498, %f493, %f493;
	fma.rn.f32 	%f499, %f492, %f494, %f496;
	mul.f32 	%f500, %f495, %f495;
	fma.rn.f32 	%f501, %f494, %f496, %f498;
	mul.f32 	%f502, %f497, %f497;
	fma.rn.f32 	%f503, %f496, %f498, %f500;
	mul.f32 	%f504, %f499, %f499;
	fma.rn.f32 	%f505, %f498, %f500, %f502;
	mul.f32 	%f506, %f501, %f501;
	fma.rn.f32 	%f507, %f500, %f502, %f504;
	mul.f32 	%f508, %f503, %f503;
	fma.rn.f32 	%f509, %f502, %f504, %f506;
	mul.f32 	%f510, %f505, %f505;
	fma.rn.f32 	%f511, %f504, %f506, %f508;
	mul.f32 	%f512, %f507, %f507;
	fma.rn.f32 	%f513, %f506, %f508, %f510;
	mul.f32 	%f514, %f509, %f509;
	fma.rn.f32 	%f515, %f508, %f510, %f512;
	mul.f32 	%f516, %f511, %f511;
	fma.rn.f32 	%f517, %f510, %f512, %f514;
	mul.f32 	%f518, %f513, %f513;
	fma.rn.f32 	%f519, %f512, %f514, %f516;
	mul.f32 	%f520, %f515, %f515;
	fma.rn.f32 	%f521, %f514, %f516, %f518;
	mul.f32 	%f522, %f517, %f517;
	fma.rn.f32 	%f523, %f516, %f518, %f520;
	mul.f32 	%f524, %f519, %f519;
	fma.rn.f32 	%f525, %f518, %f520, %f522;
	mul.f32 	%f526, %f521, %f521;
	fma.rn.f32 	%f527, %f520, %f522, %f524;
	mul.f32 	%f528, %f523, %f523;
	fma.rn.f32 	%f529, %f522, %f524, %f526;
	mul.f32 	%f530, %f525, %f525;
	fma.rn.f32 	%f531, %f524, %f526, %f528;
	mul.f32 	%f532, %f527, %f527;
	fma.rn.f32 	%f533, %f526, %f528, %f530;
	mul.f32 	%f534, %f529, %f529;
	fma.rn.f32 	%f535, %f528, %f530, %f532;
	mul.f32 	%f536, %f531, %f531;
	fma.rn.f32 	%f537, %f530, %f532, %f534;
	mul.f32 	%f538, %f533, %f533;
	fma.rn.f32 	%f539, %f532, %f534, %f536;
	mul.f32 	%f540, %f535, %f535;
	fma.rn.f32 	%f541, %f534, %f536, %f538;
	mul.f32 	%f542, %f537, %f537;
	fma.rn.f32 	%f543, %f536, %f538, %f540;
	mul.f32 	%f544, %f539, %f539;
	fma.rn.f32 	%f545, %f538, %f540, %f542;
	mul.f32 	%f546, %f541, %f541;
	fma.rn.f32 	%f547, %f540, %f542, %f544;
	mul.f32 	%f548, %f543, %f543;
	fma.rn.f32 	%f549, %f542, %f544, %f546;
	mul.f32 	%f550, %f545, %f545;
	fma.rn.f32 	%f551, %f544, %f546, %f548;
	fma.rn.f32 	%f552, %f546, %f548, %f550;
	mul.f32 	%f553, %f548, %f550;
	fma.rn.f32 	%f554, %f547, %f547, %f553;
	add.f32 	%f555, %f550, %f548;
	fma.rn.f32 	%f556, %f547, %f547, %f555;
	fma.rn.f32 	%f557, %f549, %f549, %f556;
	fma.rn.f32 	%f558, %f551, %f551, %f557;
	add.f32 	%f559, %f551, %f558;
	add.f32 	%f560, %f552, %f559;
	add.f32 	%f561, %f554, %f560;
	add.f32 	%f13042, %f561, 0f41C80000;
	bra.uni 	$L__BB1_79;
$L__BB1_76:
	{ // callseq 5, 0
	.param .b32 param0;
	st.param.b32 	[param0], 27;
	.param .b32 retval0;
	call.uni (retval0), 
	_Z5flopsi, 
	(
	param0
	);
	ld.param.f32 	%f13042, [retval0];
	} // callseq 5
	bra.uni 	$L__BB1_79;
$L__BB1_77:
	{ // callseq 3, 0
	.param .b32 param0;
	st.param.b32 	[param0], 29;
	.param .b32 retval0;
	call.uni (retval0), 
	_Z5flopsi, 
	(
	param0
	);
	ld.param.f32 	%f13042, [retval0];
	} // callseq 3
	bra.uni 	$L__BB1_79;
$L__BB1_78:
	{ // callseq 1, 0
	.param .b32 param0;
	st.param.b32 	[param0], 31;
	.param .b32 retval0;
	call.uni (retval0), 
	_Z5flopsi, 
	(
	param0
	);
	ld.param.f32 	%f13042, [retval0];
	} // callseq 1
$L__BB1_79:
	cvta.to.global.u64 	%rd2, %rd1;
	mov.u32 	%r29, %ntid.x;
	mov.u32 	%r30, %ctaid.x;
	mad.lo.s32 	%r31, %r30, %r29, %r1;
	mul.wide.s32 	%rd3, %r31, 4;
	add.s64 	%rd4, %rd2, %rd3;
	st.global.f32 	[%rd4], %f13042;
	ret;

}


// ===== COMPILED SASS (sm_100) =====

	.target	sm_100

	.elftype	@"ET_EXEC"


//--------------------- .note.nv.tkinfo           --------------------------
	.section	.note.nv.tkinfo,"",@"SHT_NOTE"
	.sectionflags	@"SHF_NOTE_NV_TKINFO"
	.tkinfo
        /*0018*/ 	.word	0x00000002
        /*0030*/ 	.string	""
        /*0030*/ 	.string	"ptxas"
        /*0030*/ 	.string	"Cuda compilation tools, release 13.0, V13.0.88"
        /*0030*/ 	.string	"Build cuda_13.0.r13.0/compiler.36424714_0"
        /*0030*/ 	.string	"-arch sm_100 -m 64 "



//--------------------- .note.nv.cuinfo           --------------------------
	.section	.note.nv.cuinfo,"",@"SHT_NOTE"
	.sectionflags	@"SHF_NOTE_NV_CUINFO"
        /*0018*/ 	.short	0x0002
        /*001a*/ 	.short	0x0064
        /*001c*/ 	.short	0x0082
	.zero		2


//--------------------- .nv.info                  --------------------------
	.section	.nv.info,"",@"SHT_CUDA_INFO"
	.align	4


	//----- nvinfo : EIATTR_REGCOUNT
	.align		4
        /*0000*/ 	.byte	0x04, 0x2f
        /*0002*/ 	.short	(.L_1 - .L_0)
	.align		4
.L_0:
        /*0004*/ 	.word	index@(_Z18branch_perf_kernelPfi)
        /*0008*/ 	.word	0x0000000e


	//----- nvinfo : EIATTR_FRAME_SIZE
	.align		4
.L_1:
        /*000c*/ 	.byte	0x04, 0x11
        /*000e*/ 	.short	(.L_3 - .L_2)
	.align		4
.L_2:
        /*0010*/ 	.word	index@($_Z18branch_perf_kernelPfi$_Z5flopsi)
        /*0014*/ 	.word	0x00000000


	//----- nvinfo : EIATTR_FRAME_SIZE
	.align		4
.L_3:
        /*0018*/ 	.byte	0x04, 0x11
        /*001a*/ 	.short	(.L_5 - .L_4)
	.align		4
.L_4:
        /*001c*/ 	.word	index@(_Z18branch_perf_kernelPfi)
        /*0020*/ 	.word	0x00000000


	//----- nvinfo : EIATTR_MIN_STACK_SIZE
	.align		4
.L_5:
        /*0024*/ 	.byte	0x04, 0x12
        /*0026*/ 	.short	(.L_7 - .L_6)
	.align		4
.L_6:
        /*0028*/ 	.word	index@(_Z18branch_perf_kernelPfi)
        /*002c*/ 	.word	0x00000000
.L_7:


//--------------------- .nv.compat                --------------------------
	.section	.nv.compat,"",@"SHT_CUDA_COMPAT_INFO"
	.align	4
        /*0000*/ 	.byte	0x02, 0x09, 0x00, 0x00, 0x02, 0x02, 0x01, 0x00, 0x02, 0x05, 0x05, 0x00, 0x03, 0x07, 0x01, 0x01
        /*0010*/ 	.byte	0x02, 0x03, 0x00, 0x00, 0x02, 0x06, 0x01, 0x00, 0x04, 0x0b, 0x08, 0x00, 0x09, 0x00, 0x00, 0x00
        /*0020*/ 	.byte	0x00, 0x00, 0x00, 0x00


//--------------------- .nv.info._Z18branch_perf_kernelPfi --------------------------
	.section	.nv.info._Z18branch_perf_kernelPfi,"",@"SHT_CUDA_INFO"
	.sectionflags	@""
	.align	4


	//----- nvinfo : EIATTR_CUDA_API_VERSION
	.align		4
        /*0000*/ 	.byte	0x04, 0x37
        /*0002*/ 	.short	(.L_9 - .L_8)
.L_8:
        /*0004*/ 	.word	0x00000082


	//----- nvinfo : EIATTR_KPARAM_INFO
	.align		4
.L_9:
        /*0008*/ 	.byte	0x04, 0x17
        /*000a*/ 	.short	(.L_11 - .L_10)
.L_10:
        /*000c*/ 	.word	0x00000000
        /*0010*/ 	.short	0x0001
        /*0012*/ 	.short	0x0008
        /*0014*/ 	.byte	0x00, 0xf0, 0x11, 0x00


	//----- nvinfo : EIATTR_KPARAM_INFO
	.align		4
.L_11:
        /*0018*/ 	.byte	0x04, 0x17
        /*001a*/ 	.short	(.L_13 - .L_12)
.L_12:
        /*001c*/ 	.word	0x00000000
        /*0020*/ 	.short	0x0000
        /*0022*/ 	.short	0x0000
        /*0024*/ 	.byte	0x00, 0xf5, 0x21, 0x00


	//----- nvinfo : EIATTR_SPARSE_MMA_MASK
	.align		4
.L_13:
        /*0028*/ 	.byte	0x03, 0x50
        /*002a*/ 	.short	0x0000


	//----- nvinfo : EIATTR_MAXREG_COUNT
	.align		4
        /*002c*/ 	.byte	0x03, 0x1b
        /*002e*/ 	.short	0x00ff


	//----- nvinfo : EIATTR_MERCURY_ISA_VERSION
	.align		4
        /*0030*/ 	.byte	0x03, 0x5f
        /*0032*/ 	.short	0x0101


	//----- nvinfo : EIATTR_VRC_CTA_INIT_COUNT
	.align		4
        /*0034*/ 	.byte	0x02, 0x4a
	.zero		1
	.zero		1


	//----- nvinfo : EIATTR_EXIT_INSTR_OFFSETS
	.align		4
        /*0038*/ 	.byte	0x04, 0x1c
        /*003a*/ 	.short	(.L_15 - .L_14)


	//   ....[0]....
.L_14:
        /*003c*/ 	.word	0x00033d60


	//----- nvinfo : EIATTR_INDIRECT_BRANCH_TARGETS
	.align		4
.L_15:
        /*0040*/ 	.byte	0x04, 0x34
        /*0042*/ 	.short	(.L_17 - .L_16)


	//   ....[0]....
.L_16:
        /*0044*/ 	.word	.L_x_18@srel
        /*0048*/ 	.short	0x0
        /*004a*/ 	.short	0x0
        /*004c*/ 	.word	0x3
        /*0050*/ 	.word	.L_x_19@srel
        /*0054*/ 	.word	.L_x_20@srel
        /*0058*/ 	.word	.L_x_5@srel


	//   ....[1]....
        /*005c*/ 	.word	.L_x_22@srel
        /*0060*/ 	.short	0x0
        /*0062*/ 	.short	0x0
        /*0064*/ 	.word	0x3
        /*0068*/ 	.word	.L_x_23@srel
        /*006c*/ 	.word	.L_x_24@srel
        /*0070*/ 	.word	.L_x_5@srel


	//   ....[2]....
        /*0074*/ 	.word	.L_x_26@srel
        /*0078*/ 	.short	0x0
        /*007a*/ 	.short	0x0
        /*007c*/ 	.word	0x3
        /*0080*/ 	.word	.L_x_27@srel
        /*0084*/ 	.word	.L_x_28@srel
        /*0088*/ 	.word	.L_x_5@srel


	//   ....[3]....
        /*008c*/ 	.word	.L_x_30@srel
        /*0090*/ 	.short	0x0
        /*0092*/ 	.short	0x0
        /*0094*/ 	.word	0x3
        /*0098*/ 	.word	.L_x_31@srel
        /*009c*/ 	.word	.L_x_32@srel
        /*00a0*/ 	.word	.L_x_5@srel


	//   ....[4]....
        /*00a4*/ 	.word	.L_x_34@srel
        /*00a8*/ 	.short	0x0
        /*00aa*/ 	.short	0x0
        /*00ac*/ 	.word	0x3
        /*00b0*/ 	.word	.L_x_35@srel
        /*00b4*/ 	.word	.L_x_36@srel
        /*00b8*/ 	.word	.L_x_5@srel


	//   ....[5]....
        /*00bc*/ 	.word	.L_x_38@srel
        /*00c0*/ 	.short	0x0
        /*00c2*/ 	.short	0x0
        /*00c4*/ 	.word	0x3
        /*00c8*/ 	.word	.L_x_39@srel
        /*00cc*/ 	.word	.L_x_40@srel
        /*00d0*/ 	.word	.L_x_5@srel


	//   ....[6]....
        /*00d4*/ 	.word	.L_x_42@srel
        /*00d8*/ 	.short	0x0
        /*00da*/ 	.short	0x0
        /*00dc*/ 	.word	0x3
        /*00e0*/ 	.word	.L_x_43@srel
        /*00e4*/ 	.word	.L_x_44@srel
        /*00e8*/ 	.word	.L_x_5@srel


	//   ....[7]....
        /*00ec*/ 	.word	.L_x_46@srel
        /*00f0*/ 	.short	0x0
        /*00f2*/ 	.short	0x0
        /*00f4*/ 	.word	0x3
        /*00f8*/ 	.word	.L_x_47@srel
        /*00fc*/ 	.word	.L_x_48@srel
        /*0100*/ 	.word	.L_x_5@srel


	//   ....[8]....
        /*0104*/ 	.word	.L_x_50@srel
        /*0108*/ 	.short	0x0
        /*010a*/ 	.short	0x0
        /*010c*/ 	.word	0x3
        /*0110*/ 	.word	.L_x_51@srel
        /*0114*/ 	.word	.L_x_52@srel
        /*0118*/ 	.word	.L_x_5@srel


	//   ....[9]....
        /*011c*/ 	.word	.L_x_54@srel
        /*0120*/ 	.short	0x0
        /*0122*/ 	.short	0x0
        /*0124*/ 	.word	0x3
        /*0128*/ 	.word	.L_x_55@srel
        /*012c*/ 	.word	.L_x_56@srel
        /*0130*/ 	.word	.L_x_5@srel


	//   ....[10]....
        /*0134*/ 	.word	.L_x_58@srel
        /*0138*/ 	.short	0x0
        /*013a*/ 	.short	0x0
        /*013c*/ 	.word	0x3
        /*0140*/ 	.word	.L_x_59@srel
        /*0144*/ 	.word	.L_x_60@srel
        /*0148*/ 	.word	.L_x_5@srel


	//   ....[11]....
        /*014c*/ 	.word	.L_x_62@srel
        /*0150*/ 	.short	0x0
        /*0152*/ 	.short	0x0
        /*0154*/ 	.word	0x3
        /*0158*/ 	.word	.L_x_63@srel
        /*015c*/ 	.word	.L_x_64@srel
        /*0160*/ 	.word	.L_x_5@srel


	//   ....[12]....
        /*0164*/ 	.word	.L_x_66@srel
        /*0168*/ 	.short	0x0
        /*016a*/ 	.short	0x0
        /*016c*/ 	.word	0x3
        /*0170*/ 	.word	.L_x_67@srel
        /*0174*/ 	.word	.L_x_68@srel
        /*0178*/ 	.word	.L_x_5@srel


	//   ....[13]....
        /*017c*/ 	.word	.L_x_70@srel
        /*0180*/ 	.short	0x0
        /*0182*/ 	.short	0x0
        /*0184*/ 	.word	0x3
        /*0188*/ 	.word	.L_x_71@srel
        /*018c*/ 	.word	.L_x_72@srel
        /*0190*/ 	.word	.L_x_5@srel


	//   ....[14]....
        /*0194*/ 	.word	.L_x_74@srel
        /*0198*/ 	.short	0x0
        /*019a*/ 	.short	0x0
        /*019c*/ 	.word	0x3
        /*01a0*/ 	.word	.L_x_75@srel
        /*01a4*/ 	.word	.L_x_76@srel
        /*01a8*/ 	.word	.L_x_5@srel


	//   ....[15]....
        /*01ac*/ 	.word	.L_x_78@srel
        /*01b0*/ 	.short	0x0
        /*01b2*/ 	.short	0x0
        /*01b4*/ 	.word	0x3
        /*01b8*/ 	.word	.L_x_79@srel
        /*01bc*/ 	.word	.L_x_80@srel
        /*01c0*/ 	.word	.L_x_5@srel


	//----- nvinfo : EIATTR_CRS_STACK_SIZE
	.align		4
.L_17:
        /*01c4*/ 	.byte	0x04, 0x1e
        /*01c6*/ 	.short	(.L_19 - .L_18)
.L_18:
        /*01c8*/ 	.word	0x00000000


	//----- nvinfo : EIATTR_CBANK_PARAM_SIZE
	.align		4
.L_19:
        /*01cc*/ 	.byte	0x03, 0x19
        /*01ce*/ 	.short	0x000c


	//----- nvinfo : EIATTR_PARAM_CBANK
	.align		4
        /*01d0*/ 	.byte	0x04, 0x0a
        /*01d2*/ 	.short	(.L_21 - .L_20)
	.align		4
.L_20:
        /*01d4*/ 	.word	index@(.nv.constant0._Z18branch_perf_kernelPfi)
        /*01d8*/ 	.short	0x0380
        /*01da*/ 	.short	0x000c


	//----- nvinfo : EIATTR_SW_WAR
	.align		4
.L_21:
        /*01dc*/ 	.byte	0x04, 0x36
        /*01de*/ 	.short	(.L_23 - .L_22)
.L_22:
        /*01e0*/ 	.word	0x00000008
.L_23:


//--------------------- .nv.callgraph             --------------------------
	.section	.nv.callgraph,"",@"SHT_CUDA_CALLGRAPH"
	.align	4
	.sectionentsize	8
	.align		4
        /*0000*/ 	.word	0x00000000
	.align		4
        /*0004*/ 	.word	0xffffffff
	.align		4
        /*0008*/ 	.word	0x00000000
	.align		4
        /*000c*/ 	.word	0xfffffffe
	.align		4
        /*0010*/ 	.word	0x00000000
	.align		4
        /*0014*/ 	.word	0xfffffffd
	.align		4
        /*0018*/ 	.word	0x00000000
	.align		4
        /*001c*/ 	.word	0xfffffffc


//--------------------- .nv.constant2._Z18branch_perf_kernelPfi --------------------------
	.section	.nv.constant2._Z18branch_perf_kernelPfi,"a",@progbits
	.sectionflags	@""
	.align	4
.nv.constant2._Z18branch_perf_kernelPfi:
        /*0000*/ 	.byte	0x50, 0x23, 0x00, 0x00, 0xa0, 0x02, 0x00, 0x00, 0xf0, 0x3c, 0x03, 0x00, 0x10, 0x65, 0x00, 0x00
        /* <DEDUP_REMOVED lines=11> */


//--------------------- .text._Z18branch_perf_kernelPfi --------------------------
	.section	.text._Z18branch_perf_kernelPfi,"ax",@progbits
	.align	128
        .global         _Z18branch_perf_kernelPfi
        .type           _Z18branch_perf_kernelPfi,@function
        .size           _Z18branch_perf_kernelPfi,(.L_x_82 - _Z18branch_perf_kernelPfi)
        .other          _Z18branch_perf_kernelPfi,@"STO_CUDA_ENTRY STV_DEFAULT"
_Z18branch_perf_kernelPfi:
.text._Z18branch_perf_kernelPfi:
[----:B------:R-:W-:Y:S08]  /*0000*/  LDC R1, c[0x0][0x37c] ;  /* 0x0000df00ff017b82 */ /* 0x000ff00000000800 */
[----:B------:R-:W0:Y:S01]  /*0010*/  LDC R8, c[0x0][0x388] ;  /* 0x0000e200ff087b82 */ /* 0x000e220000000800 */
[----:B------:R-:W1:Y:S01]  /*0020*/  S2R R0, SR_TID.X ;  /* 0x0000000000007919 */ /* 0x000e620000002100 */
[----:B------:R-:W2:Y:S01]  /*0030*/  LDCU.64 UR6, c[0x0][0x358] ;  /* 0x00006b00ff0677ac */ /* 0x000ea20008000a00 */
[----:B------:R-:W-:Y:S01]  /*0040*/  BSSY.RECONVERGENT B0, `(.L_x_0) ;  /* 0x00033cb000007945 */ /* 0x000fe20003800200 */
[----:B0-----:R-:W-:-:S04]  /*0050*/  IABS R6, R8 ;  /* 0x0000000800067213 */ /* 0x001fc80000000000 */
[----:B------:R-:W0:Y:S01]  /*0060*/  I2F.RP R4, R6 ;  /* 0x0000000600047306 */ /* 0x000e220000209400 */
[----:B-1----:R-:W-:Y:S02]  /*0070*/  IABS R7, R0 ;  /* 0x0000000000077213 */ /* 0x002fe40000000000 */
[----:B------:R-:W-:-:S05]  /*0080*/  ISETP.GE.AND P2, PT, R0, RZ, PT ;  /* 0x000000ff0000720c */ /* 0x000fca0003f46270 */
[----:B0-----:R-:W0:Y:S02]  /*0090*/  MUFU.RCP R4, R4 ;  /* 0x0000000400047308 */ /* 0x001e240000001000 */
[----:B0-----:R-:W-:-:S06]  /*00a0*/  IADD3 R2, PT, PT, R4, 0xffffffe, RZ ;  /* 0x0ffffffe04027810 */ /* 0x001fcc0007ffe0ff */
[----:B------:R0:W1:Y:S02]  /*00b0*/  F2I.FTZ.U32.TRUNC.NTZ R3, R2 ;  /* 0x0000000200037305 */ /* 0x000064000021f000 */
[----:B0-----:R-:W-:Y:S01]  /*00c0*/  HFMA2 R2, -RZ, RZ, 0, 0 ;  /* 0x00000000ff027431 */ /* 0x001fe200000001ff */
[----:B-1----:R-:W-:-:S05]  /*00d0*/  IADD3 R5, PT, PT, RZ, -R3, RZ ;  /* 0x80000003ff057210 */ /* 0x002fca0007ffe0ff */
[----:B------:R-:W-:-:S04]  /*00e0*/  IMAD R5, R5, R6, RZ ;  /* 0x0000000605057224 */ /* 0x000fc800078e02ff */
[----:B------:R-:W-:Y:S01]  /*00f0*/  IMAD.HI.U32 R3, R3, R5, R2 ;  /* 0x0000000503037227 */ /* 0x000fe200078e0002 */
[----:B------:R-:W-:-:S03]  /*0100*/  MOV R5, R7 ;  /* 0x0000000700057202 */ /* 0x000fc60000000f00 */
[----:B------:R-:W-:Y:S02]  /*0110*/  HFMA2 R2, -RZ, RZ, 0, 0 ;  /* 0x00000000ff027431 */ /* 0x000fe400000001ff */
[----:B------:R-:W-:-:S05]  /*0120*/  IMAD.HI.U32 R3, R3, R5, RZ ;  /* 0x0000000503037227 */ /* 0x000fca00078e00ff */
[----:B------:R-:W-:-:S05]  /*0130*/  IADD3 R3, PT, PT, -R3, RZ, RZ ;  /* 0x000000ff03037210 */ /* 0x000fca0007ffe1ff */
[----:B------:R-:W-:-:S05]  /*0140*/  IMAD R3, R6, R3, R5 ;  /* 0x0000000306037224 */ /* 0x000fca00078e0205 */
[----:B------:R-:W-:-:S13]  /*0150*/  ISETP.GT.U32.AND P0, PT, R6, R3, PT ;  /* 0x000000030600720c */ /* 0x000fda0003f04070 */
[----:B------:R-:W-:Y:S02]  /*0160*/  @!P0 IADD3 R3, PT, PT, R3, -R6, RZ ;  /* 0x8000000603038210 */ /* 0x000fe40007ffe0ff */
[----:B------:R-:W-:Y:S02]  /*0170*/  ISETP.NE.AND P0, PT, R8, RZ, PT ;  /* 0x000000ff0800720c */ /* 0x000fe40003f05270 */
[----:B------:R-:W-:-:S13]  /*0180*/  ISETP.GT.U32.AND P1, PT, R6, R3, PT ;  /* 0x000000030600720c */ /* 0x000fda0003f24070 */
[----:B------:R-:W-:-:S04]  /*0190*/  @!P1 IADD3 R3, PT, PT, R3, -R6, RZ ;  /* 0x8000000603039210 */ /* 0x000fc80007ffe0ff */
[----:B------:R-:W-:-:S04]  /*01a0*/  MOV R4, R3 ;  /* 0x0000000300047202 */ /* 0x000fc80000000f00 */
[----:B------:R-:W-:Y:S02]  /*01b0*/  @!P2 IADD3 R4, PT, PT, -R4, RZ, RZ ;  /* 0x000000ff0404a210 */ /* 0x000fe40007ffe1ff */
[----:B------:R-:W-:-:S04]  /*01c0*/  @!P0 LOP3.LUT R4, RZ, R8, RZ, 0x33, !PT ;  /* 0x00000008ff048212 */ /* 0x000fc800078e33ff */
[----:B------:R-:W-:-:S13]  /*01d0*/  ISETP.GT.AND P0, PT, R4, 0xf, PT ;  /* 0x0000000f0400780c */ /* 0x000fda0003f04270 */
[----:B--2---:R-:W-:Y:S05]  /*01e0*/  @P0 BRA `(.L_x_1) ;  /* 0x0000020c00b40947 */ /* 0x004fea0003800000 */
[----:B------:R-:W-:-:S13]  /*01f0*/  ISETP.GT.AND P0, PT, R4, 0x7, PT ;  /* 0x000000070400780c */ /* 0x000fda0003f04270 */
[----:B------:R-:W-:Y:S05]  /*0200*/  @P0 BRA `(.L_x_2) ;  /* 0x0000010400d40947 */ /* 0x000fea0003800000 */
[----:B------:R-:W-:-:S13]  /*0210*/  ISETP.GT.AND P0, PT, R4, 0x3, PT ;  /* 0x000000030400780c */ /* 0x000fda0003f04270 */
[----:B------:R-:W-:Y:S05]  /*0220*/  @P0 BRA `(.L_x_3) ;  /* 0x0000008000e40947 */ /* 0x000fea0003800000 */
[----:B------:R-:W-:-:S13]  /*0230*/  ISETP.GT.AND P0, PT, R4, 0x1, PT ;  /* 0x000000010400780c */ /* 0x000fda0003f04270 */
[----:B------:R-:W-:Y:S05]  /*0240*/  @P0 BRA `(.L_x_4) ;  /* 0x00000040006c0947 */ /* 0x000fea0003800000 */
[----:B------:R-:W-:-:S04]  /*0250*/  VIMNMX.U32 R3, PT, PT, R4, 0x2, PT ;  /* 0x0000000204037848 */ /* 0x000fc80003fe0000 */
[----:B------:R-:W-:-:S04]  /*0260*/  SHF.L.U32 R3, R3, 0x2, RZ ;  /* 0x0000000203037819 */ /* 0x000fc800000006ff */
[----:B------:R-:W0:Y:S02]  /*0270*/  LDC R4, c[0x2][R3] ;  /* 0x0080000003047b82 */ /* 0x000e240000000800 */
[----:B0-----:R-:W-:-:S04]  /*0280*/  SHF.R.S32.HI R5, RZ, 0x1f, R4 ;  /* 0x0000001fff057819 */ /* 0x001fc80000011404 */
.L_x_18:
[----:B------:R-:W-:Y:S05]  /*0290*/  BRX R4 -0x2a0                                            (*"BRANCH_TARGETS .L_x_19,.L_x_20,.L_x_5"*) ;  /* 0xfffffffc04587949 */ /* 0x000fea000383ffff */
.L_x_20:
[----:B------:R-:W0:Y:S01]  /*02a0*/  S2R R3, SR_TID.Y ;  /* 0x0000000000037919 */ /* 0x000e220000002200 */
[----:B------:R-:W-:-:S05]  /*02b0*/  I2FP.F32.U32 R2, R0 ;  /* 0x0000000000027245 */ /* 0x000fca0000201000 */
[----:B------:R-:W-:-:S04]  /*02c0*/  FMUL R2, R2, 9.7656249753441670691e-10 ;  /* 0x308637bd02027820 */ /* 0x000fc80000400000 */
[----:B------:R-:W-:-:S04]  /*02d0*/  FFMA R4, R2, R2, R2 ;  /* 0x0000000202047223 */ /* 0x000fc80000000002 */
[----:B------:R-:W-:Y:S01]  /*02e0*/  FMUL R7, R4, R4 ;  /* 0x0000000404077220 */ /* 0x000fe20000400000 */
[----:B0-----:R-:W-:-:S05]  /*02f0*/  I2FP.F32.U32 R3, R3 ;  /* 0x0000000300037245 */ /* 0x001fca0000201000 */
[----:B------:R-:W-:-:S04]  /*0300*/  FMUL R3, R3, 9.7656249753441670691e-10 ;  /* 0x308637bd03037820 */ /* 0x000fc80000400000 */
[----:B------:R-:W-:Y:S01]  /*0310*/  FMUL R6, R3, R3 ;  /* 0x0000000303067220 */ /* 0x000fe20000400000 */
[----:B------:R-:W-:-:S03]  /*0320*/  FFMA R5, R2, R2, R3 ;  /* 0x0000000202057223 */ /* 0x000fc60000000003 */
[--C-:B------:R-:W-:Y:S01]  /*0330*/  FFMA R2, R2, R3, R6.reuse ;  /* 0x0000000302027223 */ /* 0x100fe20000000006 */
[----:B------:R-:W-:Y:S01]  /*0340*/  FMUL R4, R5, R5 ;  /* 0x0000000505047220 */ /* 0x000fe20000400000 */
[----:B------:R-:W-:Y:S02]  /*0350*/  FFMA R3, R3, R6, R6 ;  /* 0x0000000603037223 */ /* 0x000fe40000000006 */
[----:B------:R-:W-:Y:S01]  /*0360*/  FMUL R8, R2, R2 ;  /* 0x0000000202087220 */ /* 0x000fe20000400000 */
[C---:B------:R-:W-:Y:S01]  /*0370*/  FFMA R2, R6.reuse, R6, R7 ;  /* 0x0000000606027223 */ /* 0x040fe20000000007 */
[----:B------:R-:W-:Y:S01]  /*0380*/  FFMA R6, R6, R7, R4 ;  /* 0x0000000706067223 */ /* 0x000fe20000000004 */
[----:B------:R-:W-:Y:S01]  /*0390*/  FMUL R3, R3, R3 ;  /* 0x0000000303037220 */ /* 0x000fe20000400000 */
[----:B------:R-:W-:Y:S01]  /*03a0*/  FFMA R7, R7, R4, R8 ;  /* 0x0000000407077223 */ /* 0x000fe20000000008 */
[----:B------:R-:W-:Y:S01]  /*03b0*/  FMUL R5, R2, R2 ;  /* 0x0000000202057220 */ /* 0x000fe20000400000 */
[----:B------:R-:W-:Y:S01]  /*03c0*/  FMUL R6, R6, R6 ;  /* 0x0000000606067220 */ /* 0x000fe20000400000 */
[----:B------:R-:W-:Y:S01]  /*03d0*/  FFMA R4, R4, R8, R3 ;  /* 0x0000000804047223 */ /* 0x000fe20000000003 */
[----:B------:R-:W-:Y:S01]  /*03e0*/  FMUL R2, R7, R7 ;  /* 0x0000000707027220 */ /* 0x000fe20000400000 */
[----:B------:R-:W-:Y:S01]  /*03f0*/  FFMA R8, R8, R3, R5 ;  /* 0x0000000308087223 */ /* 0x000fe20000000005 */
[----:B------:R-:W-:-:S02]  /*0400*/  FFMA R3, R3, R5, R6 ;  /* 0x0000000503037223 */ /* 0x000fc40000000006 */
[----:B------:R-:W-:Y:S01]  /*0410*/  FFMA R7, R5, R6, R2 ;  /* 0x0000000605077223 */ /* 0x000fe20000000002 */
[----:B------:R-:W-:Y:S01]  /*0420*/  FMUL R5, R4, R4 ;  /* 0x0000000404057220 */ /* 0x000fe20000400000 */
[----:B------:R-:W-:Y:S01]  /*0430*/  FMUL R9, R8, R8 ;  /* 0x0000000808097220 */ /* 0x000fe20000400000 */
[----:B------:R-:W-:Y:S01]  /*0440*/  FMUL R4, R3, R3 ;  /* 0x0000000303047220 */ /* 0x000fe20000400000 */
[----:B------:R-:W-:Y:S01]  /*0450*/  FMUL R8, R7, R7 ;  /* 0x0000000707087220 */ /* 0x000fe20000400000 */
[----:B------:R-:W-:Y:S01]  /*0460*/  FFMA R6, R6, R2, R5 ;  /* 0x0000000206067223 */ /* 0x000fe20000000005 */
[----:B------:R-:W-:Y:S01]  /*0470*/  FFMA R2, R2, R5, R9 ;  /* 0x0000000502027223 */ /* 0x000fe20000000009 */
[----:B------:R-:W-:Y:S01]  /*0480*/  FFMA R5, R5, R9, R4 ;  /* 0x0000000905057223 */ /* 0x000fe20000000004 */
        /* <DEDUP_REMOVED lines=469> */
[----:B------:R-:W-:-:S02]  /*21e0*/  FFMA R4, R4, R8, R3 ;  /* 0x0000000804047223 */ /* 0x000fc40000000003 */
[----:B------:R-:W-:Y:S01]  /*21f0*/  FFMA R5, R3, R7, R2 ;  /* 0x0000000703057223 */ /* 0x000fe20000000002 */
[----:B------:R-:W-:Y:S01]  /*2200*/  FFMA R9, R7, R2, R6 ;  /* 0x0000000207097223 */ /* 0x000fe20000000006 */
[----:B------:R-:W-:Y:S01]  /*2210*/  FFMA R3, R8, R3, R7 ;  /* 0x0000000308037223 */ /* 0x000fe20000000007 */
[----:B------:R-:W-:Y:S01]  /*2220*/  FMUL R7, R4, R4 ;  /* 0x0000000404077220 */ /* 0x000fe20000400000 */
[----:B------:R-:W-:Y:S01]  /*2230*/  FMUL R4, R5, R5 ;  /* 0x0000000505047220 */ /* 0x000fe20000400000 */
[----:B------:R-:W-:Y:S01]  /*2240*/  FMUL R9, R9, R9 ;  /* 0x0000000909097220 */ /* 0x000fe20000400000 */
[----:B------:R-:W-:Y:S01]  /*2250*/  FMUL R3, R3, R3 ;  /* 0x0000000303037220 */ /* 0x000fe20000400000 */
[----:B------:R-:W-:Y:S02]  /*2260*/  FFMA R2, R2, R6, R7 ;  /* 0x0000000602027223 */ /* 0x000fe40000000007 */
[----:B------:R-:W-:Y:S01]  /*2270*/  FADD R5, R4, R9 ;  /* 0x0000000904057221 */ /* 0x000fe20000000000 */
[----:B------:R-:W-:Y:S01]  /*2280*/  FFMA R6, R6, R7, R3 ;  /* 0x0000000706067223 */ /* 0x000fe20000000003 */
[----:B------:R-:W-:Y:S01]  /*2290*/  FFMA R7, R7, R3, R4 ;  /* 0x0000000307077223 */ /* 0x000fe20000000004 */
[----:B------:R-:W-:Y:S01]  /*22a0*/  FFMA R3, R3, R4, R9 ;  /* 0x0000000403037223 */ /* 0x000fe20000000009 */
[----:B------:R-:W-:Y:S01]  /*22b0*/  FFMA R5, R2, R2, R5 ;  /* 0x0000000202057223 */ /* 0x000fe20000000005 */
[----:B------:R-:W-:-:S03]  /*22c0*/  FMUL R9, R4, R9 ;  /* 0x0000000904097220 */ /* 0x000fc60000400000 */
[----:B------:R-:W-:Y:S01]  /*22d0*/  FFMA R6, R6, R6, R5 ;  /* 0x0000000606067223 */ /* 0x000fe20000000005 */
[----:B------:R-:W-:-:S03]  /*22e0*/  FFMA R9, R2, R2, R9 ;  /* 0x0000000202097223 */ /* 0x000fc60000000009 */
[----:B------:R-:W-:-:S04]  /*22f0*/  FFMA R6, R7, R7, R6 ;  /* 0x0000000707067223 */ /* 0x000fc80000000006 */
[----:B------:R-:W-:-:S04]  /*2300*/  FADD R6, R7, R6 ;  /* 0x0000000607067221 */ /* 0x000fc80000000000 */
[----:B------:R-:W-:-:S04]  /*2310*/  FADD R6, R3, R6 ;  /* 0x0000000603067221 */ /* 0x000fc80000000000 */
[----:B------:R-:W-:-:S04]  /*2320*/  FADD R6, R9, R6 ;  /* 0x0000000609067221 */ /* 0x000fc80000000000 */
[----:B------:R-:W-:Y:S01]  /*2330*/  FADD R2, R6, 2 ;  /* 0x4000000006027421 */ /* 0x000fe20000000000 */
[----:B------:R-:W-:Y:S06]  /*2340*/  BRA `(.L_x_5) ;  /* 0x0000031800687947 */ /* 0x000fec0003800000 */
.L_x_19:
[----:B------:R-:W0:Y:S02]  /*2350*/  S2R R2, SR_TID.Y ;  /* 0x0000000000027919 */ /* 0x000e240000002200 */
[----:B0-----:R-:W-:Y:S02]  /*2360*/  I2FP.F32.U32 R3, R2 ;  /* 0x0000000200037245 */ /* 0x001fe40000201000 */
[----:B------:R-:W-:-:S03]  /*2370*/  I2FP.F32.U32 R2, R0 ;  /* 0x0000000000027245 */ /* 0x000fc60000201000 */
[----:B------:R-:W-:Y:S02]  /*2380*/  FMUL R3, R3, 9.7656249753441670691e-10 ;  /* 0x308637bd03037820 */ /* 0x000fe40000400000 */
[----:B------:R-:W-:Y:S02]  /*2390*/  FMUL R2, R2, 9.7656249753441670691e-10 ;  /* 0x308637bd02027820 */ /* 0x000fe40000400000 */
[CC--:B------:R-:W-:Y:S02]  /*23a0*/  FMUL R6, R3.reuse, R3.reuse ;  /* 0x0000000303067220 */ /* 0x0c0fe40000400000 */
[CC--:B------:R-:W-:Y:S01]  /*23b0*/  FFMA R4, R2.reuse, R2.reuse, R2 ;  /* 0x0000000202047223 */ /* 0x0c0fe20000000002 */
[C---:B------:R-:W-:Y:S01]  /*23c0*/  FFMA R5, R2.reuse, R2, R3 ;  /* 0x0000000202057223 */ /* 0x040fe20000000003 */
[--C-:B------:R-:W-:Y:S01]  /*23d0*/  FFMA R2, R2, R3, R6.reuse ;  /* 0x0000000302027223 */ /* 0x100fe20000000006 */
[----:B------:R-:W-:Y:S01]  /*23e0*/  FFMA R3, R3, R6, R6 ;  /* 0x0000000603037223 */ /* 0x000fe20000000006 */
[----:B------:R-:W-:Y:S01]  /*23f0*/  FMUL R7, R4, R4 ;  /* 0x0000000404077220 */ /* 0x000fe20000400000 */
[----:B------:R-:W-:Y:S01]  /*2400*/  FMUL R4, R5, R5 ;  /* 0x0000000505047220 */ /* 0x000fe20000400000 */
[----:B------:R-:W-:Y:S01]  /*2410*/  FMUL R8, R2, R2 ;  /* 0x0000000202087220 */ /* 0x000fe20000400000 */
[----:B------:R-:W-:Y:S01]  /*2420*/  FMUL R3, R3, R3 ;  /* 0x0000000303037220 */ /* 0x000fe20000400000 */
[C---:B------:R-:W-:Y:S01]  /*2430*/  FFMA R2, R6.reuse, R6, R7 ;  /* 0x0000000606027223 */ /* 0x040fe20000000007 */
[----:B------:R-:W-:Y:S01]  /*2440*/  FFMA R6, R6, R7, R4 ;  /* 0x0000000706067223 */ /* 0x000fe20000000004 */
[----:B------:R-:W-:Y:S01]  /*2450*/  FFMA R7, R7, R4, R8 ;  /* 0x0000000407077223 */ /* 0x000fe20000000008 */
[----:B------:R-:W-:Y:S01]  /*2460*/  FFMA R4, R4, R8, R3 ;  /* 0x0000000804047223 */ /* 0x000fe20000000003 */
[----:B------:R-:W-:Y:S01]  /*2470*/  FMUL R5, R2, R2 ;  /* 0x0000000202057220 */ /* 0x000fe20000400000 */
[----:B------:R-:W-:Y:S01]  /*2480*/  FMUL R6, R6, R6 ;  /* 0x0000000606067220 */ /* 0x000fe20000400000 */
[----:B------:R-:W-:-:S02]  /*2490*/  FMUL R2, R7, R7 ;  /* 0x0000000707027220 */ /* 0x000fc40000400000 */
        /* <DEDUP_REMOVED lines=502> */
.L_x_4:
[----:B------:R-:W-:-:S04]  /*4400*/  MOV R3, 0xfffffffe ;  /* 0xfffffffe00037802 */ /* 0x000fc80000000f00 */
[----:B------:R-:W-:-:S04]  /*4410*/  VIADDMNMX.U32 R3, R4, R3, 0x2, PT ;  /* 0x0000000204037446 */ /* 0x000fc80003800003 */
[----:B------:R-:W-:-:S04]  /*4420*/  SHF.L.U32 R3, R3, 0x2, RZ ;  /* 0x0000000203037819 */ /* 0x000fc800000006ff */
[----:B------:R-:W0:Y:S02]  /*4430*/  LDC R4, c[0x2][R3+0xc] ;  /* 0x0080030003047b82 */ /* 0x000e240000000800 */
[----:B0-----:R-:W-:-:S04]  /*4440*/  SHF.R.S32.HI R5, RZ, 0x1f, R4 ;  /* 0x0000001fff057819 */ /* 0x001fc80000011404 */
.L_x_22:
[----:B------:R-:W-:Y:S05]  /*4450*/  BRX R4 -0x4460                                           (*"BRANCH_TARGETS .L_x_23,.L_x_24,.L_x_5"*) ;  /* 0xffffffb804e87949 */ /* 0x000fea000383ffff */
.L_x_24:
        /* <DEDUP_REMOVED lines=523> */
.L_x_23:
        /* <DEDUP_REMOVED lines=523> */
.L_x_3:
[----:B------:R-:W-:-:S13]  /*85c0*/  ISETP.GT.AND P0, PT, R4, 0x5, PT ;  /* 0x000000050400780c */ /* 0x000fda0003f04270 */
[----:B------:R-:W-:Y:S05]  /*85d0*/  @P0 BRA `(.L_x_6) ;  /* 0x0000004000700947 */ /* 0x000fea0003800000 */
[----:B------:R-:W-:-:S04]  /*85e0*/  MOV R3, 0xfffffffc ;  /* 0xfffffffc00037802 */ /* 0x000fc80000000f00 */
[----:B------:R-:W-:-:S04]  /*85f0*/  VIADDMNMX.U32 R3, R4, R3, 0x2, PT ;  /* 0x0000000204037446 */ /* 0x000fc80003800003 */
[----:B------:R-:W-:-:S04]  /*8600*/  SHF.L.U32 R3, R3, 0x2, RZ ;  /* 0x0000000203037819 */ /* 0x000fc800000006ff */
[----:B------:R-:W0:Y:S02]  /*8610*/  LDC R4, c[0x2][R3+0x18] ;  /* 0x0080060003047b82 */ /* 0x000e240000000800 */
[----:B0-----:R-:W-:-:S04]  /*8620*/  SHF.R.S32.HI R5, RZ, 0x1f, R4 ;  /* 0x0000001fff057819 */ /* 0x001fc80000011404 */
.L_x_26:
[----:B------:R-:W-:Y:S05]  /*8630*/  BRX R4 -0x8640                                           (*"BRANCH_TARGETS .L_x_27,.L_x_28,.L_x_5"*) ;  /* 0xffffff7804707949 */ /* 0x000fea000383ffff */
.L_x_28:
        /* <DEDUP_REMOVED lines=523> */
.L_x_27:
        /* <DEDUP_REMOVED lines=523> */
.L_x_6:
[----:B------:R-:W-:-:S04]  /*c7a0*/  MOV R3, 0xfffffffa ;  /* 0xfffffffa00037802 */ /* 0x000fc80000000f00 */
[----:B------:R-:W-:-:S04]  /*c7b0*/  VIADDMNMX.U32 R3, R4, R3, 0x2, PT ;  /* 0x0000000204037446 */ /* 0x000fc80003800003 */
[----:B------:R-:W-:-:S04]  /*c7c0*/  SHF.L.U32 R3, R3, 0x2, RZ ;  /* 0x0000000203037819 */ /* 0x000fc800000006ff */
[----:B------:R-:W0:Y:S02]  /*c7d0*/  LDC R4, c[0x2][R3+0x24] ;  /* 0x0080090003047b82 */ /* 0x000e240000000800 */
[----:B0-----:R-:W-:-:S04]  /*c7e0*/  SHF.R.S32.HI R5, RZ, 0x1f, R4 ;  /* 0x0000001fff057819 */ /* 0x001fc80000011404 */
.L_x_30:
[----:B------:R-:W-:Y:S05]  /*c7f0*/  BRX R4 -0xc800                                           (*"BRANCH_TARGETS .L_x_31,.L_x_32,.L_x_5"*) ;  /* 0xffffff3804007949 */ /* 0x000fea000383ffff */
.L_x_32:
        /* <DEDUP_REMOVED lines=523> */
.L_x_31:
        /* <DEDUP_REMOVED lines=523> */
.L_x_2:
[----:B------:R-:W-:-:S13]  /*10960*/  ISETP.GT.AND P0, PT, R4, 0xb, PT ;  /* 0x0000000b0400780c */ /* 0x000fda0003f04270 */
[----:B------:R-:W-:Y:S05]  /*10970*/  @P0 BRA `(.L_x_7) ;  /* 0x0000008000e80947 */ /* 0x000fea0003800000 */
[----:B------:R-:W-:-:S13]  /*10980*/  ISETP.GT.AND P0, PT, R4, 0x9, PT ;  /* 0x000000090400780c */ /* 0x000fda0003f04270 */
[----:B------:R-:W-:Y:S05]  /*10990*/  @P0 BRA `(.L_x_8) ;  /* 0x0000004000700947 */ /* 0x000fea0003800000 */
[----:B------:R-:W-:-:S04]  /*109a0*/  MOV R3, 0xfffffff8 ;  /* 0xfffffff800037802 */ /* 0x000fc80000000f00 */
[----:B------:R-:W-:-:S04]  /*109b0*/  VIADDMNMX.U32 R3, R4, R3, 0x2, PT ;  /* 0x0000000204037446 */ /* 0x000fc80003800003 */
[----:B------:R-:W-:-:S04]  /*109c0*/  SHF.L.U32 R3, R3, 0x2, RZ ;  /* 0x0000000203037819 */ /* 0x000fc800000006ff */
[----:B------:R-:W0:Y:S02]  /*109d0*/  LDC R4, c[0x2][R3+0x30] ;  /* 0x00800c0003047b82 */ /* 0x000e240000000800 */
[----:B0-----:R-:W-:-:S04]  /*109e0*/  SHF.R.S32.HI R5, RZ, 0x1f, R4 ;  /* 0x0000001fff057819 */ /* 0x001fc80000011404 */
.L_x_34:
[----:B------:R-:W-:Y:S05]  /*109f0*/  BRX R4 -0x10a00                                         (*"BRANCH_TARGETS .L_x_35,.L_x_36,.L_x_5"*) ;  /* 0xfffffef404807949 */ /* 0x000fea000383ffff */
.L_x_36:
        /* <DEDUP_REMOVED lines=523> */
.L_x_35:
        /* <DEDUP_REMOVED lines=523> */
.L_x_8:
[----:B------:R-:W-:-:S04]  /*14b60*/  MOV R3, 0xfffffff6 ;  /* 0xfffffff600037802 */ /* 0x000fc80000000f00 */
[----:B------:R-:W-:-:S04]  /*14b70*/  VIADDMNMX.U32 R3, R4, R3, 0x2, PT ;  /* 0x0000000204037446 */ /* 0x000fc80003800003 */
[----:B------:R-:W-:-:S04]  /*14b80*/  SHF.L.U32 R3, R3, 0x2, RZ ;  /* 0x0000000203037819 */ /* 0x000fc800000006ff */
[----:B------:R-:W0:Y:S02]  /*14b90*/  LDC R4, c[0x2][R3+0x3c] ;  /* 0x00800f0003047b82 */ /* 0x000e240000000800 */
[----:B0-----:R-:W-:-:S04]  /*14ba0*/  SHF.R.S32.HI R5, RZ, 0x1f, R4 ;  /* 0x0000001fff057819 */ /* 0x001fc80000011404 */
.L_x_38:
[----:B------:R-:W-:Y:S05]  /*14bb0*/  BRX R4 -0x14bc0                                         (*"BRANCH_TARGETS .L_x_39,.L_x_40,.L_x_5"*) ;  /* 0xfffffeb404107949 */ /* 0x000fea000383ffff */
.L_x_40:
        /* <DEDUP_REMOVED lines=523> */
.L_x_39:
        /* <DEDUP_REMOVED lines=523> */
.L_x_7:
[----:B------:R-:W-:-:S13]  /*18d20*/  ISETP.GT.AND P0, PT, R4, 0xd, PT ;  /* 0x0000000d0400780c */ /* 0x000fda0003f04270 */
[----:B------:R-:W-:Y:S05]  /*18d30*/  @P0 BRA `(.L_x_9) ;  /* 0x0000004000700947 */ /* 0x000fea0003800000 */
[----:B------:R-:W-:-:S04]  /*18d40*/  MOV R3, 0xfffffff4 ;  /* 0xfffffff400037802 */ /* 0x000fc80000000f00 */
[----:B------:R-:W-:-:S04]  /*18d50*/  VIADDMNMX.U32 R3, R4, R3, 0x2, PT ;  /* 0x0000000204037446 */ /* 0x000fc80003800003 */
[----:B------:R-:W-:-:S04]  /*18d60*/  SHF.L.U32 R3, R3, 0x2, RZ ;  /* 0x0000000203037819 */ /* 0x000fc800000006ff */
[----:B------:R-:W0:Y:S02]  /*18d70*/  LDC R4, c[0x2][R3+0x48] ;  /* 0x0080120003047b82 */ /* 0x000e240000000800 */
[----:B0-----:R-:W-:-:S04]  /*18d80*/  SHF.R.S32.HI R5, RZ, 0x1f, R4 ;  /* 0x0000001fff057819 */ /* 0x001fc80000011404 */
.L_x_42:
[----:B------:R-:W-:Y:S05]  /*18d90*/  BRX R4 -0x18da0                                         (*"BRANCH_TARGETS .L_x_43,.L_x_44,.L_x_5"*) ;  /* 0xfffffe7004987949 */ /* 0x000fea000383ffff */
.L_x_44:
        /* <DEDUP_REMOVED lines=523> */
.L_x_43:
        /* <DEDUP_REMOVED lines=523> */
.L_x_9:
[----:B------:R-:W-:-:S04]  /*1cf00*/  MOV R3, 0xfffffff2 ;  /* 0xfffffff200037802 */ /* 0x000fc80000000f00 */
[----:B------:R-:W-:-:S04]  /*1cf10*/  VIADDMNMX.U32 R3, R4, R3, 0x2, PT ;  /* 0x0000000204037446 */ /* 0x000fc80003800003 */
[----:B------:R-:W-:-:S04]  /*1cf20*/  SHF.L.U32 R3, R3, 0x2, RZ ;  /* 0x0000000203037819 */ /* 0x000fc800000006ff */
[----:B------:R-:W0:Y:S02]  /*1cf30*/  LDC R4, c[0x2][R3+0x54] ;  /* 0x0080150003047b82 */ /* 0x000e240000000800 */
[----:B0-----:R-:W-:-:S04]  /*1cf40*/  SHF.R.S32.HI R5, RZ, 0x1f, R4 ;  /* 0x0000001fff057819 */ /* 0x001fc80000011404 */
.L_x_46:
[----:B------:R-:W-:Y:S05]  /*1cf50*/  BRX R4 -0x1cf60                                         (*"BRANCH_TARGETS .L_x_47,.L_x_48,.L_x_5"*) ;  /* 0xfffffe3004287949 */ /* 0x000fea000383ffff */
.L_x_48:
        /* <DEDUP_REMOVED lines=523> */
.L_x_47:
        /* <DEDUP_REMOVED lines=523> */
.L_x_1:
[----:B------:R-:W-:-:S13]  /*210c0*/  ISETP.GT.AND P0, PT, R4, 0x17, PT ;  /* 0x000000170400780c */ /* 0x000fda0003f04270 */
[----:B------:R-:W-:Y:S05]  /*210d0*/  @P0 BRA `(.L_x_10) ;  /* 0x0000010400d80947 */ /* 0x000fea0003800000 */
        /* <DEDUP_REMOVED lines=9> */
.L_x_50:
[----:B------:R-:W-:Y:S05]  /*21170*/  BRX R4 -0x21180                                         (*"BRANCH_TARGETS .L_x_51,.L_x_52,.L_x_5"*) ;  /* 0xfffffdec04a07949 */ /* 0x000fea000383ffff */
.L_x_52:
        /* <DEDUP_REMOVED lines=523> */
.L_x_51:
        /* <DEDUP_REMOVED lines=523> */
.L_x_12:
[----:B------:R-:W-:-:S04]  /*252e0*/  MOV R3, 0xffffffee ;  /* 0xffffffee00037802 */ /* 0x000fc80000000f00 */
[----:B------:R-:W-:-:S04]  /*252f0*/  VIADDMNMX.U32 R3, R4, R3, 0x2, PT ;  /* 0x0000000204037446 */ /* 0x000fc80003800003 */
[----:B------:R-:W-:-:S04]  /*25300*/  SHF.L.U32 R3, R3, 0x2, RZ ;  /* 0x0000000203037819 */ /* 0x000fc800000006ff */
[----:B------:R-:W0:Y:S02]  /*25310*/  LDC R4, c[0x2][R3+0x6c] ;  /* 0x00801b0003047b82 */ /* 0x000e240000000800 */
[----:B0-----:R-:W-:-:S04]  /*25320*/  SHF.R.S32.HI R5, RZ, 0x1f, R4 ;  /* 0x0000001fff057819 */ /* 0x001fc80000011404 */
.L_x_54:
[----:B------:R-:W-:Y:S05]  /*25330*/  BRX R4 -0x25340                                         (*"BRANCH_TARGETS .L_x_55,.L_x_56,.L_x_5"*) ;  /* 0xfffffdac04307949 */ /* 0x000fea000383ffff */
.L_x_56:
        /* <DEDUP_REMOVED lines=523> */
.L_x_55:
        /* <DEDUP_REMOVED lines=523> */
.L_x_11:
[----:B------:R-:W-:-:S13]  /*294a0*/  ISETP.GT.AND P0, PT, R4, 0x15, PT ;  /* 0x000000150400780c */ /* 0x000fda0003f04270 */
[----:B------:R-:W-:Y:S05]  /*294b0*/  @P0 BRA `(.L_x_13) ;  /* 0x0000004000700947 */ /* 0x000fea0003800000 */
[----:B------:R-:W-:-:S04]  /*294c0*/  MOV R3, 0xffffffec ;  /* 0xffffffec00037802 */ /* 0x000fc80000000f00 */
[----:B------:R-:W-:-:S04]  /*294d0*/  VIADDMNMX.U32 R3, R4, R3, 0x2, PT ;  /* 0x0000000204037446 */ /* 0x000fc80003800003 */
[----:B------:R-:W-:-:S04]  /*294e0*/  SHF.L.U32 R3, R3, 0x2, RZ ;  /* 0x0000000203037819 */ /* 0x000fc800000006ff */
[----:B------:R-:W0:Y:S02]  /*294f0*/  LDC R4, c[0x2][R3+0x78] ;  /* 0x00801e0003047b82 */ /* 0x000e240000000800 */
[----:B0-----:R-:W-:-:S04]  /*29500*/  SHF.R.S32.HI R5, RZ, 0x1f, R4 ;  /* 0x0000001fff057819 */ /* 0x001fc80000011404 */
.L_x_58:
[----:B------:R-:W-:Y:S05]  /*29510*/  BRX R4 -0x29520                                         (*"BRANCH_TARGETS .L_x_59,.L_x_60,.L_x_5"*) ;  /* 0xfffffd6804b87949 */ /* 0x000fea000383ffff */
.L_x_60:
        /* <DEDUP_REMOVED lines=523> */
.L_x_59:
        /* <DEDUP_REMOVED lines=523> */
.L_x_13:
[----:B------:R-:W-:-:S04]  /*2d680*/  MOV R3, 0xffffffea ;  /* 0xffffffea00037802 */ /* 0x000fc80000000f00 */
[----:B------:R-:W-:-:S04]  /*2d690*/  VIADDMNMX.U32 R3, R4, R3, 0x2, PT ;  /* 0x0000000204037446 */ /* 0x000fc80003800003 */
[----:B------:R-:W-:-:S04]  /*2d6a0*/  SHF.L.U32 R3, R3, 0x2, RZ ;  /* 0x0000000203037819 */ /* 0x000fc800000006ff */
[----:B------:R-:W0:Y:S02]  /*2d6b0*/  LDC R4, c[0x2][R3+0x84] ;  /* 0x0080210003047b82 */ /* 0x000e240000000800 */
[----:B0-----:R-:W-:-:S04]  /*2d6c0*/  SHF.R.S32.HI R5, RZ, 0x1f, R4 ;  /* 0x0000001fff057819 */ /* 0x001fc80000011404 */
.L_x_62:
[----:B------:R-:W-:Y:S05]  /*2d6d0*/  BRX R4 -0x2d6e0                                         (*"BRANCH_TARGETS .L_x_63,.L_x_64,.L_x_5"*) ;  /* 0xfffffd2804487949 */ /* 0x000fea000383ffff */
.L_x_64:
        /* <DEDUP_REMOVED lines=523> */
.L_x_63:
        /* <DEDUP_REMOVED lines=523> */
.L_x_10:
        /* <DEDUP_REMOVED lines=9> */
.L_x_66:
[----:B------:R-:W-:Y:S05]  /*318d0*/  BRX R4 -0x318e0                                         (*"BRANCH_TARGETS .L_x_67,.L_x_68,.L_x_5"*) ;  /* 0xfffffce404c87949 */ /* 0x000fea000383ffff */
.L_x_68:
[----:B------:R-:W-:Y:S01]  /*318e0*/  HFMA2 R3, -RZ, RZ, 0, 1.54972076416015625e-06 ;  /* 0x0000001aff037431 */ /* 0x000fe200000001ff */
[----:B------:R-:W-:-:S07]  /*318f0*/  MOV R2, 0x31910 ;  /* 0x0003191000027802 */ /* 0x000fce0000000f00 */
[----:B------:R-:W-:Y:S05]  /*31900*/  CALL.REL.NOINC `($_Z18branch_perf_kernelPfi$_Z5flopsi) ;  /* 0x0000002400187944 */ /* 0x000fea0003c00000 */
[----:B------:R-:W-:Y:S01]  /*31910*/  MOV R2, R8 ;  /* 0x0000000800027202 */ /* 0x000fe20000000f00 */
[----:B------:R-:W-:Y:S06]  /*31920*/  BRA `(.L_x_5) ;  /* 0x0000002000f07947 */ /* 0x000fec0003800000 */
.L_x_67:
        /* <DEDUP_REMOVED lines=523> */
.L_x_15:
[----:B------:R-:W-:-:S04]  /*339e0*/  MOV R3, 0xffffffe6 ;  /* 0xffffffe600037802 */ /* 0x000fc80000000f00 */
[----:B------:R-:W-:-:S04]  /*339f0*/  VIADDMNMX.U32 R3, R4, R3, 0x2, PT ;  /* 0x0000000204037446 */ /* 0x000fc80003800003 */
[----:B------:R-:W-:-:S04]  /*33a00*/  SHF.L.U32 R3, R3, 0x2, RZ ;  /* 0x0000000203037819 */ /* 0x000fc800000006ff */
[----:B------:R-:W0:Y:S02]  /*33a10*/  LDC R4, c[0x2][R3+0x9c] ;  /* 0x0080270003047b82 */ /* 0x000e240000000800 */
[----:B0-----:R-:W-:-:S04]  /*33a20*/  SHF.R.S32.HI R5, RZ, 0x1f, R4 ;  /* 0x0000001fff057819 */ /* 0x001fc80000011404 */
.L_x_70:
[----:B------:R-:W-:Y:S05]  /*33a30*/  BRX R4 -0x33a40                                         (*"BRANCH_TARGETS .L_x_71,.L_x_72,.L_x_5"*) ;  /* 0xfffffcc404707949 */ /* 0x000fea000383ffff */
.L_x_72:
[----:B------:R-:W-:Y:S01]  /*33a40*/  HFMA2 R3, -RZ, RZ, 0, 1.6689300537109375e-06 ;  /* 0x0000001cff037431 */ /* 0x000fe200000001ff */
[----:B------:R-:W-:-:S07]  /*33a50*/  MOV R2, 0x33a70 ;  /* 0x00033a7000027802 */ /* 0x000fce0000000f00 */
[----:B------:R-:W-:Y:S05]  /*33a60*/  CALL.REL.NOINC `($_Z18branch_perf_kernelPfi$_Z5flopsi) ;  /* 0x0000000000c07944 */ /* 0x000fea0003c00000 */
[----:B------:R-:W-:Y:S01]  /*33a70*/  MOV R2, R8 ;  /* 0x0000000800027202 */ /* 0x000fe20000000f00 */
[----:B------:R-:W-:Y:S06]  /*33a80*/  BRA `(.L_x_5) ;  /* 0x0000000000987947 */ /* 0x000fec0003800000 */
.L_x_71:
[----:B------:R-:W-:Y:S01]  /*33a90*/  HFMA2 R3, -RZ, RZ, 0, 1.609325408935546875e-06 ;  /* 0x0000001bff037431 */ /* 0x000fe200000001ff */
[----:B------:R-:W-:-:S07]  /*33aa0*/  MOV R2, 0x33ac0 ;  /* 0x00033ac000027802 */ /* 0x000fce0000000f00 */
[----:B------:R-:W-:Y:S05]  /*33ab0*/  CALL.REL.NOINC `($_Z18branch_perf_kernelPfi$_Z5flopsi) ;  /* 0x0000000000ac7944 */ /* 0x000fea0003c00000 */
[----:B------:R-:W-:Y:S01]  /*33ac0*/  MOV R2, R8 ;  /* 0x0000000800027202 */ /* 0x000fe20000000f00 */
[----:B------:R-:W-:Y:S06]  /*33ad0*/  BRA `(.L_x_5) ;  /* 0x0000000000847947 */ /* 0x000fec0003800000 */
.L_x_14:
[----:B------:R-:W-:-:S13]  /*33ae0*/  ISETP.GT.AND P0, PT, R4, 0x1d, PT ;  /* 0x0000001d0400780c */ /* 0x000fda0003f04270 */
[----:B------:R-:W-:Y:S05]  /*33af0*/  @P0 BRA `(.L_x_16) ;  /* 0x0000000000400947 */ /* 0x000fea0003800000 */
[----:B------:R-:W-:-:S04]  /*33b00*/  MOV R3, 0xffffffe4 ;  /* 0xffffffe400037802 */ /* 0x000fc80000000f00 */
[----:B------:R-:W-:-:S04]  /*33b10*/  VIADDMNMX.U32 R3, R4, R3, 0x2, PT ;  /* 0x0000000204037446 */ /* 0x000fc80003800003 */
[----:B------:R-:W-:-:S04]  /*33b20*/  SHF.L.U32 R3, R3, 0x2, RZ ;  /* 0x0000000203037819 */ /* 0x000fc800000006ff */
[----:B------:R-:W0:Y:S02]  /*33b30*/  LDC R4, c[0x2][R3+0xa8] ;  /* 0x00802a0003047b82 */ /* 0x000e240000000800 */
[----:B0-----:R-:W-:-:S04]  /*33b40*/  SHF.R.S32.HI R5, RZ, 0x1f, R4 ;  /* 0x0000001fff057819 */ /* 0x001fc80000011404 */
.L_x_74:
[----:B------:R-:W-:Y:S05]  /*33b50*/  BRX R4 -0x33b60                                         (*"BRANCH_TARGETS .L_x_75,.L_x_76,.L_x_5"*) ;  /* 0xfffffcc404287949 */ /* 0x000fea000383ffff */
.L_x_76:
[----:B------:R-:W-:Y:S01]  /*33b60*/  HFMA2 R3, -RZ, RZ, 0, 1.78813934326171875e-06 ;  /* 0x0000001eff037431 */ /* 0x000fe200000001ff */
[----:B------:R-:W-:-:S07]  /*33b70*/  MOV R2, 0x33b90 ;  /* 0x00033b9000027802 */ /* 0x000fce0000000f00 */
[----:B------:R-:W-:Y:S05]  /*33b80*/  CALL.REL.NOINC `($_Z18branch_perf_kernelPfi$_Z5flopsi) ;  /* 0x0000000000787944 */ /* 0x000fea0003c00000 */
[----:B------:R-:W-:Y:S01]  /*33b90*/  MOV R2, R8 ;  /* 0x0000000800027202 */ /* 0x000fe20000000f00 */
[----:B------:R-:W-:Y:S06]  /*33ba0*/  BRA `(.L_x_5) ;  /* 0x0000000000507947 */ /* 0x000fec0003800000 */
.L_x_75:
[----:B------:R-:W-:Y:S01]  /*33bb0*/  HFMA2 R3, -RZ, RZ, 0, 1.728534698486328125e-06 ;  /* 0x0000001dff037431 */ /* 0x000fe200000001ff */
[----:B------:R-:W-:-:S07]  /*33bc0*/  MOV R2, 0x33be0 ;  /* 0x00033be000027802 */ /* 0x000fce0000000f00 */
[----:B------:R-:W-:Y:S05]  /*33bd0*/  CALL.REL.NOINC `($_Z18branch_perf_kernelPfi$_Z5flopsi) ;  /* 0x0000000000647944 */ /* 0x000fea0003c00000 */
[----:B------:R-:W-:Y:S01]  /*33be0*/  MOV R2, R8 ;  /* 0x0000000800027202 */ /* 0x000fe20000000f00 */
[----:B------:R-:W-:Y:S06]  /*33bf0*/  BRA `(.L_x_5) ;  /* 0x00000000003c7947 */ /* 0x000fec0003800000 */
.L_x_16:
[----:B------:R-:W-:-:S04]  /*33c00*/  MOV R3, 0xffffffe2 ;  /* 0xffffffe200037802 */ /* 0x000fc80000000f00 */
[----:B------:R-:W-:-:S04]  /*33c10*/  VIADDMNMX.U32 R3, R4, R3, 0x2, PT ;  /* 0x0000000204037446 */ /* 0x000fc80003800003 */
[----:B------:R-:W-:-:S04]  /*33c20*/  SHF.L.U32 R3, R3, 0x2, RZ ;  /* 0x0000000203037819 */ /* 0x000fc800000006ff */
[----:B------:R-:W0:Y:S02]  /*33c30*/  LDC R4, c[0x2][R3+0xb4] ;  /* 0x00802d0003047b82 */ /* 0x000e240000000800 */
[----:B0-----:R-:W-:-:S04]  /*33c40*/  SHF.R.S32.HI R5, RZ, 0x1f, R4 ;  /* 0x0000001fff057819 */ /* 0x001fc80000011404 */
.L_x_78:
[----:B------:R-:W-:Y:S05]  /*33c50*/  BRX R4 -0x33c60                                         (*"BRANCH_TARGETS .L_x_79,.L_x_80,.L_x_5"*) ;  /* 0xfffffcc004e87949 */ /* 0x000fea000383ffff */
.L_x_80:
[----:B------:R-:W-:Y:S01]  /*33c60*/  HFMA2 R3, -RZ, RZ, 0, 1.9073486328125e-06 ;  /* 0x00000020ff037431 */ /* 0x000fe200000001ff */
[----:B------:R-:W-:-:S07]  /*33c70*/  MOV R2, 0x33c90 ;  /* 0x00033c9000027802 */ /* 0x000fce0000000f00 */
[----:B------:R-:W-:Y:S05]  /*33c80*/  CALL.REL.NOINC `($_Z18branch_perf_kernelPfi$_Z5flopsi) ;  /* 0x0000000000387944 */ /* 0x000fea0003c00000 */
[----:B------:R-:W-:Y:S01]  /*33c90*/  MOV R2, R8 ;  /* 0x0000000800027202 */ /* 0x000fe20000000f00 */
[----:B------:R-:W-:Y:S06]  /*33ca0*/  BRA `(.L_x_5) ;  /* 0x0000000000107947 */ /* 0x000fec0003800000 */
.L_x_79:
[----:B------:R-:W-:Y:S01]  /*33cb0*/  HFMA2 R3, -RZ, RZ, 0, 1.847743988037109375e-06 ;  /* 0x0000001fff037431 */ /* 0x000fe200000001ff */
[----:B------:R-:W-:-:S07]  /*33cc0*/  MOV R2, 0x33ce0 ;  /* 0x00033ce000027802 */ /* 0x000fce0000000f00 */
[----:B------:R-:W-:Y:S05]  /*33cd0*/  CALL.REL.NOINC `($_Z18branch_perf_kernelPfi$_Z5flopsi) ;  /* 0x0000000000247944 */ /* 0x000fea0003c00000 */
[----:B------:R-:W-:-:S07]  /*33ce0*/  MOV R2, R8 ;  /* 0x0000000800027202 */ /* 0x000fce0000000f00 */
.L_x_5:
[----:B------:R-:W-:Y:S05]  /*33cf0*/  BSYNC.RECONVERGENT B0 ;  /* 0x0000000000007941 */ /* 0x000fea0003800200 */
.L_x_0:
[----:B------:R-:W0:Y:S01]  /*33d00*/  S2R R3, SR_CTAID.X ;  /* 0x0000000000037919 */ /* 0x000e220000002500 */
[----:B------:R-:W1:Y:S01]  /*33d10*/  LDC.64 R4, c[0x0][0x380] ;  /* 0x0000e000ff047b82 */ /* 0x000e620000000a00 */
[----:B------:R-:W0:Y:S02]  /*33d20*/  LDCU UR4, c[0x0][0x360] ;  /* 0x00006c00ff0477ac */ /* 0x000e240008000800 */
[----:B0-----:R-:W-:-:S04]  /*33d30*/  IMAD R3, R3, UR4, R0 ;  /* 0x0000000403037c24 */ /* 0x001fc8000f8e0200 */
[----:B-1----:R-:W-:-:S05]  /*33d40*/  IMAD.WIDE R4, R3, 0x4, R4 ;  /* 0x0000000403047825 */ /* 0x002fca00078e0204 */
[----:B------:R-:W-:Y:S01]  /*33d50*/  STG.E desc[UR6][R4.64], R2 ;  /* 0x0000000204007986 */ /* 0x000fe2000c101906 */
[----:B------:R-:W-:Y:S05]  /*33d60*/  EXIT ;  /* 0x000000000000794d */ /* 0x000fea0003800000 */
        .type           $_Z18branch_perf_kernelPfi$_Z5flopsi,@function
        .size           $_Z18branch_perf_kernelPfi$_Z5flopsi,(.L_x_82 - $_Z18branch_perf_kernelPfi$_Z5flopsi)
$_Z18branch_perf_kernelPfi$_Z5flopsi:
[----:B------:R-:W0:Y:S01]  /*33d70*/  S2R R5, SR_TID.Y ;  /* 0x0000000000057919 */ /* 0x000e220000002200 */
[----:B------:R-:W-:Y:S01]  /*33d80*/  I2FP.F32.S32 R3, R3 ;  /* 0x0000000300037245 */ /* 0x000fe20000201400 */
[----:B------:R-:W1:Y:S01]  /*33d90*/  S2R R4, SR_TID.X ;  /* 0x0000000000047919 */ /* 0x000e620000002100 */
[----:B0-----:R-:W-:Y:S02]  /*33da0*/  I2FP.F32.U32 R5, R5 ;  /* 0x0000000500057245 */ /* 0x001fe40000201000 */
[----:B-1----:R-:W-:-:S03]  /*33db0*/  I2FP.F32.U32 R4, R4 ;  /* 0x0000000400047245 */ /* 0x002fc60000201000 */
        /* <DEDUP_REMOVED lines=518> */
[----:B------:R-:W-:Y:S01]  /*35e20*/  FADD R8, R8, R3 ;  /* 0x0000000308087221 */ /* 0x000fe20000000000 */
[----:B------:R-:W-:-:S04]  /*35e30*/  HFMA2 R3, -RZ, RZ, 0, 0 ;  /* 0x00000000ff037431 */ /* 0x000fc800000001ff */
[----:B------:R-:W-:Y:S05]  /*35e40*/  RET.REL.NODEC R2 `(_Z18branch_perf_kernelPfi) ;  /* 0xfffffca0026c7950 */ /* 0x000fea0003c3ffff */
.L_x_17:
[----:B------:R-:W-:-:S00]  /*35e50*/  BRA `(.L_x_17) ;  /* 0xfffffffc00fc7947 */ /* 0x000fc0000383ffff */
[----:B------:R-:W-:-:S00]  /*35e60*/  NOP ;  /* 0x0000000000007918 */ /* 0x000fc00000000000 */
        /* <DEDUP_REMOVED lines=9> */
.L_x_82:


//--------------------- .nv.shared.reserved.0     --------------------------
	.section	.nv.shared.reserved.0,"aw",@nobits
	.weak		__nv_reservedSMEM_offset_0_alias
	.size		__nv_reservedSMEM_offset_0_alias, 0, 64
	.other		__nv_reservedSMEM_offset_0_alias,@"STO_CUDA_RESERVED_SHARED STV_DEFAULT"
__nv_reservedSMEM_offset_0_alias:
	.zero		0
	.zero		64


//--------------------- .nv.constant0._Z18branch_perf_kernelPfi --------------------------
	.section	.nv.constant0._Z18branch_perf_kernelPfi,"a",@progbits
	.sectionflags	@""
	.align	4
.nv.constant0._Z18branch_perf_kernelPfi:
	.zero		908


//--------------------- SYMBOLS --------------------------

	.type		.nv.reservedSmem.offset0,@object
	.size		.nv.reservedSmem.offset0,0x4
